def matmul_kernel(
    a_ptr,
    b_ptr,
    c_ptr,
    M,
    N,
    K,
    stride_am,
    stride_ak,
    stride_bk,
    stride_bn,
    stride_cm,
    stride_cn,
    BLOCK_M: tl.constexpr,
    BLOCK_N: tl.constexpr,
    BLOCK_K: tl.constexpr,
    GROUP_M: tl.constexpr,
):
    pid = tl.program_id(axis=0)
    num_pid_m = tl.cdiv(M, BLOCK_M)
    num_pid_n = tl.cdiv(N, BLOCK_N)
    num_pid_in_group = GROUP_M * num_pid_n
    group_id = pid // num_pid_in_group
    first_pid_m = group_id * GROUP_M
    group_size_m = min(num_pid_m - first_pid_m, GROUP_M)
    pid_m = first_pid_m + ((pid % num_pid_in_group) % group_size_m)
    pid_n = (pid % num_pid_in_group) // group_size_m

    offs_am = (pid_m * BLOCK_M + tl.arange(0, BLOCK_M)) % M
    offs_bn = (pid_n * BLOCK_N + tl.arange(0, BLOCK_N)) % N
    offs_k = tl.arange(0, BLOCK_K)
    a_ptrs = a_ptr + offs_am[:, None] * stride_am + offs_k[None, :] * stride_ak
    b_ptrs = b_ptr + offs_k[:, None] * stride_bk + offs_bn[None, :] * stride_bn

    acc = tl.zeros((BLOCK_M, BLOCK_N), dtype=tl.float32)
    for kk in range(0, tl.cdiv(K, BLOCK_K)):
        a = tl.load(a_ptrs, mask=offs_k[None, :] < K - kk * BLOCK_K, other=0.0)
        b = tl.load(b_ptrs, mask=offs_k[:, None] < K - kk * BLOCK_K, other=0.0)
        acc = tl.dot(a, b, acc)
        a_ptrs += BLOCK_K * stride_ak
        b_ptrs += BLOCK_K * stride_bk

    c = acc.to(c_ptr.dtype.element_ty)
    offs_cm = pid_m * BLOCK_M + tl.arange(0, BLOCK_M)
    offs_cn = pid_n * BLOCK_N + tl.arange(0, BLOCK_N)
    c_ptrs = c_ptr + offs_cm[:, None] * stride_cm + offs_cn[None, :] * stride_cn
    mask = (offs_cm[:, None] < M) & (offs_cn[None, :] < N)
    tl.store(c_ptrs, c, mask=mask)

# config = {"BLOCK_K": 64, "BLOCK_M": 32, "BLOCK_N": 256, "GROUP_M": 8, "arch": "sm_100", "dtype": "fp8e4m3", "num_ctas": 1, "num_stages": 3, "num_warps": 4}
# arch = sm_100


// ===== COMPILED SASS (sm_100a) =====

	.target	sm_100a

	.elftype	@"ET_EXEC"


//--------------------- .note.nv.tkinfo           --------------------------
	.section	.note.nv.tkinfo,"",@"SHT_NOTE"
	.sectionflags	@"SHF_NOTE_NV_TKINFO"
	.tkinfo
        /*0018*/ 	.word	0x00000081
        /*0030*/ 	.string	""
        /*0030*/ 	.string	"ptxas-blackwell"
        /*0030*/ 	.string	"Cuda compilation tools, release 12.9, V12.9.86"
        /*0030*/ 	.string	"Build cuda_12.9.r12.9/compiler.36037853_0"
        /*0030*/ 	.string	"-v  -suppress-debug-info  -lineinfo  -arch sm_100a "



//--------------------- .note.nv.cuver            --------------------------
	.section	.note.nv.cuver,"",@"SHT_NOTE"
	.sectionflags	@"SHF_NOTE_NV_CUVER"
        /*0018*/ 	.short	0x0001
        /*001a*/ 	.short	0x0064
        /*001c*/ 	.short	0x0001
        /*001e*/ 	.short	0x0000
        /*0020*/ 	.short	0x0001
        /*0022*/ 	.short	0x0000


//--------------------- .nv.info                  --------------------------
	.section	.nv.info,"",@"SHT_CUDA_INFO"
	.align	4


	//----- nvinfo : EIATTR_REGCOUNT
	.align		4
        /*0000*/ 	.byte	0x04, 0x2f
        /*0002*/ 	.short	(.L_1 - .L_0)
	.align		4
.L_0:
        /*0004*/ 	.word	index@(matmul_kernel)
        /*0008*/ 	.word	0x00000020


	//----- nvinfo : EIATTR_FRAME_SIZE
	.align		4
.L_1:
        /*000c*/ 	.byte	0x04, 0x11
        /*000e*/ 	.short	(.L_3 - .L_2)
	.align		4
.L_2:
        /*0010*/ 	.word	index@(matmul_kernel)
        /*0014*/ 	.word	0x00000d20


	//----- nvinfo : EIATTR_MIN_STACK_SIZE
	.align		4
.L_3:
        /*0018*/ 	.byte	0x04, 0x12
        /*001a*/ 	.short	(.L_5 - .L_4)
	.align		4
.L_4:
        /*001c*/ 	.word	index@(matmul_kernel)
        /*0020*/ 	.word	0x00000d20
.L_5:


//--------------------- .nv.info.matmul_kernel    --------------------------
	.section	.nv.info.matmul_kernel,"",@"SHT_CUDA_INFO"
	.sectionflags	@""
	.align	4


	//----- nvinfo : EIATTR_CUDA_API_VERSION
	.align		4
        /*0000*/ 	.byte	0x04, 0x37
        /*0002*/ 	.short	(.L_7 - .L_6)
.L_6:
        /*0004*/ 	.word	0x00000081


	//----- nvinfo : EIATTR_KPARAM_INFO
	.align		4
.L_7:
        /*0008*/ 	.byte	0x04, 0x17
        /*000a*/ 	.short	(.L_9 - .L_8)
.L_8:
        /*000c*/ 	.word	0x00000000
        /*0010*/ 	.short	0x000d
        /*0012*/ 	.short	0x0048
        /*0014*/ 	.byte	0x00, 0xf4, 0x21, 0x00


	//----- nvinfo : EIATTR_KPARAM_INFO
	.align		4
.L_9:
        /*0018*/ 	.byte	0x04, 0x17
        /*001a*/ 	.short	(.L_11 - .L_10)
.L_10:
        /*001c*/ 	.word	0x00000000
        /*0020*/ 	.short	0x000c
        /*0022*/ 	.short	0x0040
        /*0024*/ 	.byte	0x00, 0xf4, 0x21, 0x00


	//----- nvinfo : EIATTR_KPARAM_INFO
	.align		4
.L_11:
        /*0028*/ 	.byte	0x04, 0x17
        /*002a*/ 	.short	(.L_13 - .L_12)
.L_12:
        /*002c*/ 	.word	0x00000000
        /*0030*/ 	.short	0x000b
        /*0032*/ 	.short	0x0038
        /*0034*/ 	.byte	0x00, 0xf0, 0x11, 0x00


	//----- nvinfo : EIATTR_KPARAM_INFO
	.align		4
.L_13:
        /*0038*/ 	.byte	0x04, 0x17
        /*003a*/ 	.short	(.L_15 - .L_14)
.L_14:
        /*003c*/ 	.word	0x00000000
        /*0040*/ 	.short	0x000a
        /*0042*/ 	.short	0x0034
        /*0044*/ 	.byte	0x00, 0xf0, 0x11, 0x00


	//----- nvinfo : EIATTR_KPARAM_INFO
	.align		4
.L_15:
        /*0048*/ 	.byte	0x04, 0x17
        /*004a*/ 	.short	(.L_17 - .L_16)
.L_16:
        /*004c*/ 	.word	0x00000000
        /*0050*/ 	.short	0x0009
        /*0052*/ 	.short	0x0030
        /*0054*/ 	.byte	0x00, 0xf0, 0x11, 0x00


	//----- nvinfo : EIATTR_KPARAM_INFO
	.align		4
.L_17:
        /*0058*/ 	.byte	0x04, 0x17
        /*005a*/ 	.short	(.L_19 - .L_18)
.L_18:
        /*005c*/ 	.word	0x00000000
        /*0060*/ 	.short	0x0008
        /*0062*/ 	.short	0x002c
        /*0064*/ 	.byte	0x00, 0xf0, 0x11, 0x00


	//----- nvinfo : EIATTR_KPARAM_INFO
	.align		4
.L_19:
        /*0068*/ 	.byte	0x04, 0x17
        /*006a*/ 	.short	(.L_21 - .L_20)
.L_20:
        /*006c*/ 	.word	0x00000000
        /*0070*/ 	.short	0x0007
        /*0072*/ 	.short	0x0028
        /*0074*/ 	.byte	0x00, 0xf0, 0x11, 0x00


	//----- nvinfo : EIATTR_KPARAM_INFO
	.align		4
.L_21:
        /*0078*/ 	.byte	0x04, 0x17
        /*007a*/ 	.short	(.L_23 - .L_22)
.L_22:
        /*007c*/ 	.word	0x00000000
        /*0080*/ 	.short	0x0006
        /*0082*/ 	.short	0x0024
        /*0084*/ 	.byte	0x00, 0xf0, 0x11, 0x00


	//----- nvinfo : EIATTR_KPARAM_INFO
	.align		4
.L_23:
        /*0088*/ 	.byte	0x04, 0x17
        /*008a*/ 	.short	(.L_25 - .L_24)
.L_24:
        /*008c*/ 	.word	0x00000000
        /*0090*/ 	.short	0x0005
        /*0092*/ 	.short	0x0020
        /*0094*/ 	.byte	0x00, 0xf0, 0x11, 0x00


	//----- nvinfo : EIATTR_KPARAM_INFO
	.align		4
.L_25:
        /*0098*/ 	.byte	0x04, 0x17
        /*009a*/ 	.short	(.L_27 - .L_26)
.L_26:
        /*009c*/ 	.word	0x00000000
        /*00a0*/ 	.short	0x0004
        /*00a2*/ 	.short	0x001c
        /*00a4*/ 	.byte	0x00, 0xf0, 0x11, 0x00


	//----- nvinfo : EIATTR_KPARAM_INFO
	.align		4
.L_27:
        /*00a8*/ 	.byte	0x04, 0x17
        /*00aa*/ 	.short	(.L_29 - .L_28)
.L_28:
        /*00ac*/ 	.word	0x00000000
        /*00b0*/ 	.short	0x0003
        /*00b2*/ 	.short	0x0018
        /*00b4*/ 	.byte	0x00, 0xf0, 0x11, 0x00


	//----- nvinfo : EIATTR_KPARAM_INFO
	.align		4
.L_29:
        /*00b8*/ 	.byte	0x04, 0x17
        /*00ba*/ 	.short	(.L_31 - .L_30)
.L_30:
        /*00bc*/ 	.word	0x00000000
        /*00c0*/ 	.short	0x0002
        /*00c2*/ 	.short	0x0010
        /*00c4*/ 	.byte	0x00, 0xf4, 0x21, 0x00


	//----- nvinfo : EIATTR_KPARAM_INFO
	.align		4
.L_31:
        /*00c8*/ 	.byte	0x04, 0x17
        /*00ca*/ 	.short	(.L_33 - .L_32)
.L_32:
        /*00cc*/ 	.word	0x00000000
        /*00d0*/ 	.short	0x0001
        /*00d2*/ 	.short	0x0008
        /*00d4*/ 	.byte	0x00, 0xf4, 0x21, 0x00


	//----- nvinfo : EIATTR_KPARAM_INFO
	.align		4
.L_33:
        /*00d8*/ 	.byte	0x04, 0x17
        /*00da*/ 	.short	(.L_35 - .L_34)
.L_34:
        /*00dc*/ 	.word	0x00000000
        /*00e0*/ 	.short	0x0000
        /*00e2*/ 	.short	0x0000
        /*00e4*/ 	.byte	0x00, 0xf4, 0x21, 0x00


	//----- nvinfo : EIATTR_SPARSE_MMA_MASK
	.align		4
.L_35:
        /*00e8*/ 	.byte	0x03, 0x50
        /*00ea*/ 	.short	0x0000


	//----- nvinfo : EIATTR_MAXREG_COUNT
	.align		4
        /*00ec*/ 	.byte	0x03, 0x1b
        /*00ee*/ 	.short	0x00ff


	//----- nvinfo : EIATTR_NUM_BARRIERS
	.align		4
        /*00f0*/ 	.byte	0x02, 0x4c
        /*00f2*/ 	.byte	0x01
	.zero		1


	//----- nvinfo : EIATTR_ANNOTATIONS
	.align		4
        /*00f4*/ 	.byte	0x04, 0x55
        /*00f6*/ 	.short	(.L_37 - .L_36)


	//   ....[0]....
.L_36:
        /*00f8*/ 	.word	0x00000001
        /*00fc*/ 	.byte	0x30, 0x05, 0x00, 0x00, 0x01, 0x00, 0x00, 0x00, 0x60, 0x05, 0x00, 0x00, 0x01, 0x00, 0x00, 0x00
        /* <DEDUP_REMOVED lines=1686> */
        /*6a6c*/ 	.byte	0x10, 0xee, 0x01, 0x00, 0x01, 0x00, 0x00, 0x00, 0x80, 0xee, 0x01, 0x00


	//----- nvinfo : EIATTR_VRC_CTA_INIT_COUNT
	.align		4
.L_37:
        /*6a78*/ 	.byte	0x02, 0x4a
	.zero		1
	.zero		1


	//----- nvinfo : EIATTR_EXIT_INSTR_OFFSETS
	.align		4
        /*6a7c*/ 	.byte	0x04, 0x1c
        /*6a7e*/ 	.short	(.L_39 - .L_38)


	//   ....[0]....
.L_38:
        /*6a80*/ 	.word	0x0001f0f0


	//   ....[1]....
        /*6a84*/ 	.word	0x0001f110


	//----- nvinfo : EIATTR_REQNTID
	.align		4
.L_39:
        /*6a88*/ 	.byte	0x04, 0x10
        /*6a8a*/ 	.short	(.L_41 - .L_40)
.L_40:
        /*6a8c*/ 	.word	0x00000080
        /*6a90*/ 	.word	0x00000001
        /*6a94*/ 	.word	0x00000001


	//----- nvinfo : EIATTR_CBANK_PARAM_SIZE
	.align		4
.L_41:
        /*6a98*/ 	.byte	0x03, 0x19
        /*6a9a*/ 	.short	0x0050


	//----- nvinfo : EIATTR_PARAM_CBANK
	.align		4
        /*6a9c*/ 	.byte	0x04, 0x0a
        /*6a9e*/ 	.short	(.L_43 - .L_42)
	.align		4
.L_42:
        /*6aa0*/ 	.word	index@(.nv.constant0.matmul_kernel)
        /*6aa4*/ 	.short	0x0380
        /*6aa6*/ 	.short	0x0050


	//----- nvinfo : EIATTR_SW_WAR
	.align		4
.L_43:
        /*6aa8*/ 	.byte	0x04, 0x36
        /*6aaa*/ 	.short	(.L_45 - .L_44)
.L_44:
        /*6aac*/ 	.word	0x00000008
.L_45:


//--------------------- .nv.compat                --------------------------
	.section	.nv.compat,"",@"SHT_CUDA_COMPAT_INFO"
	.align	4
        /*0000*/ 	.byte	0x02, 0x02, 0x02, 0x00, 0x02, 0x05, 0x05, 0x00, 0x02, 0x03, 0x00, 0x00, 0x02, 0x06, 0x01, 0x00


//--------------------- .nv.callgraph             --------------------------
	.section	.nv.callgraph,"",@"SHT_CUDA_CALLGRAPH"
	.align	4
	.sectionentsize	8
	.align		4
        /*0000*/ 	.word	0x00000000
	.align		4
        /*0004*/ 	.word	0xffffffff
	.align		4
        /*0008*/ 	.word	0x00000000
	.align		4
        /*000c*/ 	.word	0xfffffffe
	.align		4
        /*0010*/ 	.word	0x00000000
	.align		4
        /*0014*/ 	.word	0xfffffffd
	.align		4
        /*0018*/ 	.word	0x00000000
	.align		4
        /*001c*/ 	.word	0xfffffffc


//--------------------- .text.matmul_kernel       --------------------------
	.section	.text.matmul_kernel,"ax",@progbits
	.align	128
        .global         matmul_kernel
        .type           matmul_kernel,@function
        .size           matmul_kernel,(.L_x_4 - matmul_kernel)
        .other          matmul_kernel,@"STO_CUDA_ENTRY STV_DEFAULT"
matmul_kernel:
.text.matmul_kernel:
[----:B------:R-:W0:Y:S08]  /*0000*/  LDC R1, c[0x0][0x37c] ;  /* 0x0000df00ff017b82 */ /* 0x000e300000000800 */
[----:B------:R-:W1:Y:S01]  /*0010*/  LDC.64 R4, c[0x0][0x398] ;  /* 0x0000e600ff047b82 */ /* 0x000e620000000a00 */
[----:B------:R-:W2:Y:S01]  /*0020*/  S2R R14, SR_TID.X ;  /* 0x00000000000e7919 */ /* 0x000ea20000002100 */
[----:B------:R-:W3:Y:S01]  /*0030*/  LDCU UR4, c[0x0][0x3a0] ;  /* 0x00007400ff0477ac */ /* 0x000ee20008000800 */
[----:B0-----:R-:W-:Y:S01]  /*0040*/  VIADD R1, R1, 0xfffff2e0 ;  /* 0xfffff2e001017836 */ /* 0x001fe20000000000 */
[----:B------:R-:W0:Y:S01]  /*0050*/  LDCU.64 UR10, c[0x0][0x358] ;  /* 0x00006b00ff0a77ac */ /* 0x000e220008000a00 */
[----:B------:R-:W4:Y:S01]  /*0060*/  LDCU UR16, c[0x0][0x3a0] ;  /* 0x00007400ff1077ac */ /* 0x000f220008000800 */
[----:B---3--:R-:W-:Y:S01]  /*0070*/  UIADD3 UR4, UPT, UPT, UR4, 0x3f, URZ ;  /* 0x0000003f04047890 */ /* 0x008fe2000fffe0ff */
[----:B-1----:R-:W-:-:S03]  /*0080*/  VIADD R0, R5, 0xff ;  /* 0x000000ff05007836 */ /* 0x002fc60000000000 */
[----:B------:R-:W-:Y:S02]  /*0090*/  UISETP.GT.AND UP0, UPT, UR4, 0x3f, UPT ;  /* 0x0000003f0400788c */ /* 0x000fe4000bf04270 */
[----:B------:R-:W-:-:S04]  /*00a0*/  SHF.R.S32.HI R3, RZ, 0x1f, R0 ;  /* 0x0000001fff037819 */ /* 0x000fc80000011400 */
[----:B------:R-:W-:Y:S02]  /*00b0*/  LEA.HI R3, R3, R0, RZ, 0x8 ;  /* 0x0000000003037211 */ /* 0x000fe400078f40ff */
[----:B--2---:R-:W-:Y:S02]  /*00c0*/  LOP3.LUT R16, R14, 0x60, RZ, 0xc0, !PT ;  /* 0x000000600e107812 */ /* 0x004fe400078ec0ff */
[----:B------:R-:W-:Y:S02]  /*00d0*/  SHF.R.S32.HI R0, RZ, 0x8, R3 ;  /* 0x00000008ff007819 */ /* 0x000fe40000011403 */
[----:B------:R-:W1:Y:S03]  /*00e0*/  S2R R3, SR_CTAID.X ;  /* 0x0000000000037919 */ /* 0x000e660000002500 */
[----:B------:R-:W-:-:S05]  /*00f0*/  IMAD.SHL.U32 R0, R0, 0x8, RZ ;  /* 0x0000000800007824 */ /* 0x000fca00078e00ff */
[-C--:B------:R-:W-:Y:S02]  /*0100*/  IABS R9, R0.reuse ;  /* 0x0000000000097213 */ /* 0x080fe40000000000 */
[----:B------:R-:W-:Y:S02]  /*0110*/  IABS R12, R0 ;  /* 0x00000000000c7213 */ /* 0x000fe40000000000 */
[----:B------:R-:W2:Y:S08]  /*0120*/  I2F.RP R2, R9 ;  /* 0x0000000900027306 */ /* 0x000eb00000209400 */
[----:B--2---:R-:W2:Y:S01]  /*0130*/  MUFU.RCP R2, R2 ;  /* 0x0000000200027308 */ /* 0x004ea20000001000 */
[----:B-1----:R-:W-:Y:S01]  /*0140*/  IABS R10, R3 ;  /* 0x00000003000a7213 */ /* 0x002fe20000000000 */
[----:B--2---:R-:W-:-:S02]  /*0150*/  VIADD R6, R2, 0xffffffe ;  /* 0x0ffffffe02067836 */ /* 0x004fc40000000000 */
[----:B------:R-:W-:-:S04]  /*0160*/  IMAD.MOV R2, RZ, RZ, -R12 ;  /* 0x000000ffff027224 */ /* 0x000fc800078e0a0c */
[----:B------:R1:W2:Y:S02]  /*0170*/  F2I.FTZ.U32.TRUNC.NTZ R7, R6 ;  /* 0x0000000600077305 */ /* 0x0002a4000021f000 */
[----:B-1----:R-:W-:Y:S02]  /*0180*/  IMAD.MOV.U32 R6, RZ, RZ, RZ ;  /* 0x000000ffff067224 */ /* 0x002fe400078e00ff */
[----:B--2---:R-:W-:-:S04]  /*0190*/  IMAD.MOV R8, RZ, RZ, -R7 ;  /* 0x000000ffff087224 */ /* 0x004fc800078e0a07 */
[----:B------:R-:W-:Y:S02]  /*01a0*/  IMAD R11, R8, R9, RZ ;  /* 0x00000009080b7224 */ /* 0x000fe400078e02ff */
[----:B------:R-:W-:Y:S02]  /*01b0*/  IMAD.MOV.U32 R8, RZ, RZ, R10 ;  /* 0x000000ffff087224 */ /* 0x000fe400078e000a */
[----:B------:R-:W-:-:S06]  /*01c0*/  IMAD.HI.U32 R7, R7, R11, R6 ;  /* 0x0000000b07077227 */ /* 0x000fcc00078e0006 */
[----:B------:R-:W-:-:S04]  /*01d0*/  IMAD.HI.U32 R7, R7, R8, RZ ;  /* 0x0000000807077227 */ /* 0x000fc800078e00ff */
[----:B------:R-:W-:-:S05]  /*01e0*/  IMAD R2, R7, R2, R8 ;  /* 0x0000000207027224 */ /* 0x000fca00078e0208 */
[----:B------:R-:W-:-:S13]  /*01f0*/  ISETP.GT.U32.AND P1, PT, R9, R2, PT ;  /* 0x000000020900720c */ /* 0x000fda0003f24070 */
[----:B------:R-:W-:Y:S02]  /*0200*/  @!P1 IMAD.IADD R2, R2, 0x1, -R9 ;  /* 0x0000000102029824 */ /* 0x000fe400078e0a09 */
[----:B------:R-:W-:Y:S01]  /*0210*/  @!P1 VIADD R7, R7, 0x1 ;  /* 0x0000000107079836 */ /* 0x000fe20000000000 */
[----:B------:R-:W-:Y:S02]  /*0220*/  ISETP.NE.AND P1, PT, R0, RZ, PT ;  /* 0x000000ff0000720c */ /* 0x000fe40003f25270 */
[----:B------:R-:W-:Y:S02]  /*0230*/  ISETP.GE.U32.AND P0, PT, R2, R9, PT ;  /* 0x000000090200720c */ /* 0x000fe40003f06070 */
[----:B------:R-:W-:-:S04]  /*0240*/  LOP3.LUT R2, R3, R0, RZ, 0x3c, !PT ;  /* 0x0000000003027212 */ /* 0x000fc800078e3cff */
[----:B------:R-:W-:Y:S01]  /*0250*/  ISETP.GE.AND P2, PT, R2, RZ, PT ;  /* 0x000000ff0200720c */ /* 0x000fe20003f46270 */
[----:B------:R-:W-:-:S06]  /*0260*/  VIADD R2, R4, 0x1f ;  /* 0x0000001f04027836 */ /* 0x000fcc0000000000 */
[----:B------:R-:W-:-:S04]  /*0270*/  @P0 VIADD R7, R7, 0x1 ;  /* 0x0000000107070836 */ /* 0x000fc80000000000 */
[----:B------:R-:W-:Y:S01]  /*0280*/  IMAD.MOV.U32 R6, RZ, RZ, R7 ;  /* 0x000000ffff067224 */ /* 0x000fe200078e0007 */
[----:B------:R-:W-:-:S03]  /*0290*/  SHF.R.S32.HI R7, RZ, 0x1f, R2 ;  /* 0x0000001fff077819 */ /* 0x000fc60000011402 */
[----:B------:R-:W-:Y:S01]  /*02a0*/  @!P2 IMAD.MOV R6, RZ, RZ, -R6 ;  /* 0x000000ffff06a224 */ /* 0x000fe200078e0a06 */
[----:B------:R-:W-:Y:S02]  /*02b0*/  @!P1 LOP3.LUT R6, RZ, R0, RZ, 0x33, !PT ;  /* 0x00000000ff069212 */ /* 0x000fe400078e33ff */
[----:B------:R-:W-:-:S03]  /*02c0*/  LEA.HI R7, R7, R2, RZ, 0x5 ;  /* 0x0000000207077211 */ /* 0x000fc600078f28ff */
[----:B------:R-:W-:Y:S02]  /*02d0*/  IMAD.SHL.U32 R2, R6, 0x8, RZ ;  /* 0x0000000806027824 */ /* 0x000fe400078e00ff */
[----:B------:R-:W-:-:S03]  /*02e0*/  IMAD.MOV R6, RZ, RZ, -R6 ;  /* 0x000000ffff067224 */ /* 0x000fc600078e0a06 */
[----:B------:R-:W-:Y:S01]  /*02f0*/  LEA.HI.SX32 R7, R7, -R2, 0x1b ;  /* 0x8000000207077211 */ /* 0x000fe200078fdaff */
[----:B------:R-:W-:Y:S02]  /*0300*/  IMAD R15, R0, R6, R3 ;  /* 0x00000006000f7224 */ /* 0x000fe400078e0203 */
[----:B------:R-:W-:Y:S01]  /*0310*/  IMAD.MOV.U32 R6, RZ, RZ, RZ ;  /* 0x000000ffff067224 */ /* 0x000fe200078e00ff */
[----:B------:R-:W-:Y:S02]  /*0320*/  VIMNMX R8, PT, PT, R7, 0x8, PT ;  /* 0x0000000807087848 */ /* 0x000fe40003fe0100 */
[----:B------:R-:W-:Y:S02]  /*0330*/  IABS R13, R15 ;  /* 0x0000000f000d7213 */ /* 0x000fe40000000000 */
[----:B------:R-:W-:-:S04]  /*0340*/  IABS R11, R8 ;  /* 0x00000008000b7213 */ /* 0x000fc80000000000 */
[----:B------:R-:W1:Y:S08]  /*0350*/  I2F.RP R9, R11 ;  /* 0x0000000b00097306 */ /* 0x000e700000209400 */
[----:B-1----:R-:W1:Y:S02]  /*0360*/  MUFU.RCP R9, R9 ;  /* 0x0000000900097308 */ /* 0x002e640000001000 */
[----:B-1----:R-:W-:-:S06]  /*0370*/  VIADD R7, R9, 0xffffffe ;  /* 0x0ffffffe09077836 */ /* 0x002fcc0000000000 */
[----:B------:R-:W1:Y:S02]  /*0380*/  F2I.FTZ.U32.TRUNC.NTZ R7, R7 ;  /* 0x0000000700077305 */ /* 0x000e64000021f000 */
[----:B-1----:R-:W-:-:S04]  /*0390*/  IMAD.MOV R10, RZ, RZ, -R7 ;  /* 0x000000ffff0a7224 */ /* 0x002fc800078e0a07 */
[----:B------:R-:W-:-:S04]  /*03a0*/  IMAD.MOV.U32 R0, RZ, RZ, R10 ;  /* 0x000000ffff007224 */ /* 0x000fc800078e000a */
[----:B------:R-:W-:Y:S01]  /*03b0*/  IMAD R3, R0, R11, RZ ;  /* 0x0000000b00037224 */ /* 0x000fe200078e02ff */
[----:B------:R-:W-:-:S03]  /*03c0*/  IABS R0, R8 ;  /* 0x0000000800007213 */ /* 0x000fc60000000000 */
[----:B------:R-:W-:-:S04]  /*03d0*/  IMAD.HI.U32 R6, R7, R3, R6 ;  /* 0x0000000307067227 */ /* 0x000fc800078e0006 */
[----:B------:R-:W-:Y:S02]  /*03e0*/  IMAD.MOV R0, RZ, RZ, -R0 ;  /* 0x000000ffff007224 */ /* 0x000fe400078e0a00 */
        /* <DEDUP_REMOVED lines=8> */
[----:B------:R-:W-:Y:S02]  /*0470*/  ISETP.GE.AND P2, PT, R0, RZ, PT ;  /* 0x000000ff0000720c */ /* 0x000fe40003f46270 */
[----:B------:R-:W-:-:S05]  /*0480*/  LOP3.LUT R0, R14, 0x1f, RZ, 0xc0, !PT ;  /* 0x0000001f0e007812 */ /* 0x000fca00078ec0ff */
[----:B------:R-:W-:-:S06]  /*0490*/  @P0 VIADD R6, R6, 0x1 ;  /* 0x0000000106060836 */ /* 0x000fcc0000000000 */
[----:B------:R-:W-:Y:S01]  /*04a0*/  @!P2 IMAD.MOV R6, RZ, RZ, -R6 ;  /* 0x000000ffff06a224 */ /* 0x000fe200078e0a06 */
[----:B------:R-:W-:-:S05]  /*04b0*/  @!P1 LOP3.LUT R6, RZ, R8, RZ, 0x33, !PT ;  /* 0x00000008ff069212 */ /* 0x000fca00078e33ff */
[----:B------:R-:W-:Y:S02]  /*04c0*/  IMAD.MOV R3, RZ, RZ, -R6 ;  /* 0x000000ffff037224 */ /* 0x000fe400078e0a06 */
[----:B------:R-:W-:Y:S02]  /*04d0*/  IMAD.SHL.U32 R12, R6, 0x100, RZ ;  /* 0x00000100060c7824 */ /* 0x000fe400078e00ff */
[----:B------:R-:W-:-:S04]  /*04e0*/  IMAD R3, R8, R3, R15 ;  /* 0x0000000308037224 */ /* 0x000fc800078e020f */
[----:B------:R-:W-:Y:S01]  /*04f0*/  IMAD.IADD R3, R2, 0x1, R3 ;  /* 0x0000000102037824 */ /* 0x000fe200078e0203 */
[----:B------:R-:W-:-:S03]  /*0500*/  SHF.R.U32.HI R2, RZ, 0x5, R14 ;  /* 0x00000005ff027819 */ /* 0x000fc6000001160e */
[----:B------:R-:W-:Y:S01]  /*0510*/  IMAD R19, R3, 0x20, R0 ;  /* 0x0000002003137824 */ /* 0x000fe200078e0200 */
[----:B------:R-:W-:-:S04]  /*0520*/  SGXT.U32 R17, R2, 0x2 ;  /* 0x000000020211781a */ /* 0x000fc80000000000 */
[----:B------:R1:W-:Y:S01]  /*0530*/  STL [R1+0x7fc], R19 ;  /* 0x0007fc1301007387 */ /* 0x0003e20000100800 */
[C---:B------:R-:W-:Y:S02]  /*0540*/  LOP3.LUT R0, R17.reuse, 0x4, RZ, 0xfc, !PT ;  /* 0x0000000411007812 */ /* 0x040fe400078efcff */
[C---:B------:R-:W-:Y:S01]  /*0550*/  LOP3.LUT R3, R17.reuse, 0x8, RZ, 0xfc, !PT ;  /* 0x0000000811037812 */ /* 0x040fe200078efcff */
[----:B------:R1:W-:Y:S01]  /*0560*/  STL [R1+0x334], R12 ;  /* 0x0003340c01007387 */ /* 0x0003e20000100800 */
[C---:B------:R-:W-:Y:S02]  /*0570*/  LOP3.LUT R2, R17.reuse, 0xc, RZ, 0xfc, !PT ;  /* 0x0000000c11027812 */ /* 0x040fe400078efcff */
[C---:B------:R-:W-:Y:S02]  /*0580*/  LOP3.LUT R0, R17.reuse, 0x10, RZ, 0xfc, !PT ;  /* 0x0000001011007812 */ /* 0x040fe400078efcff */
[C---:B------:R-:W-:Y:S02]  /*0590*/  LOP3.LUT R3, R17.reuse, 0x14, RZ, 0xfc, !PT ;  /* 0x0000001411037812 */ /* 0x040fe400078efcff */
[----:B------:R-:W-:-:S02]  /*05a0*/  LOP3.LUT R2, R17, 0x18, RZ, 0xfc, !PT ;  /* 0x0000001811027812 */ /* 0x000fc400078efcff */
[C---:B------:R-:W-:Y:S02]  /*05b0*/  LOP3.LUT R0, R17.reuse, 0x1c, RZ, 0xfc, !PT ;  /* 0x0000001c11007812 */ /* 0x040fe400078efcff */
[C---:B------:R-:W-:Y:S02]  /*05c0*/  LOP3.LUT R3, R17.reuse, 0x20, RZ, 0xfc, !PT ;  /* 0x0000002011037812 */ /* 0x040fe400078efcff */
[C---:B------:R-:W-:Y:S02]  /*05d0*/  LOP3.LUT R2, R17.reuse, 0x24, RZ, 0xfc, !PT ;  /* 0x0000002411027812 */ /* 0x040fe400078efcff */
[----:B------:R-:W-:Y:S01]  /*05e0*/  LOP3.LUT R0, R17, 0x28, RZ, 0xfc, !PT ;  /* 0x0000002811007812 */ /* 0x000fe200078efcff */
[----:B01--4-:R-:W-:Y:S06]  /*05f0*/  BRA.U UP0, `(.L_x_0) ;  /* 0x00000005001c7547 */ /* 0x013fec000b800000 */
[----:B------:R-:W-:Y:S02]  /*0600*/  IMAD.SHL.U32 R3, R16, 0x10, RZ ;  /* 0x0000001010037824 */ /* 0x000fe400078e00ff */
[C---:B------:R-:W-:Y:S02]  /*0610*/  IMAD.SHL.U32 R2, R14.reuse, 0x40, RZ ;  /* 0x000000400e027824 */ /* 0x040fe400078e00ff */
[----:B------:R-:W-:Y:S01]  /*0620*/  IMAD.SHL.U32 R0, R14, 0x8, RZ ;  /* 0x000000080e007824 */ /* 0x000fe200078e00ff */
[----:B------:R1:W-:Y:S04]  /*0630*/  STL [R1+0x7ec], R3 ;  /* 0x0007ec0301007387 */ /* 0x0003e80000100800 */
[----:B------:R1:W-:Y:S04]  /*0640*/  STL [R1+0x7f4], R2 ;  /* 0x0007f40201007387 */ /* 0x0003e80000100800 */
[----:B------:R1:W-:Y:S04]  /*0650*/  STL [R1+0xf0], RZ ;  /* 0x0000f0ff01007387 */ /* 0x0003e80000100800 */
[----:B------:R1:W-:Y:S04]  /*0660*/  STL [R1+0x7f0], R0 ;  /* 0x0007f00001007387 */ /* 0x0003e80000100800 */
[----:B------:R1:W-:Y:S04]  /*0670*/  STL [R1+0xf4], RZ ;  /* 0x0000f4ff01007387 */ /* 0x0003e80000100800 */
        /* <DEDUP_REMOVED lines=61> */
[----:B------:R1:W-:Y:S01]  /*0a50*/  STL [R1+0xec], RZ ;  /* 0x0000ecff01007387 */ /* 0x0003e20000100800 */
[----:B------:R-:W-:Y:S05]  /*0a60*/  BRA `(.L_x_1) ;  /* 0x000001a400e07947 */ /* 0x000fea0003800000 */
.L_x_0:
[----:B------:R-:W-:Y:S01]  /*0a70*/  IABS R7, R4 ;  /* 0x0000000400077213 */ /* 0x000fe20000000000 */
[----:B------:R0:W-:Y:S01]  /*0a80*/  STL [R1+0x8f8], R5 ;  /* 0x0008f80501007387 */ /* 0x0001e20000100800 */
[----:B------:R-:W-:Y:S01]  /*0a90*/  IABS R2, R5 ;  /* 0x0000000500027213 */ /* 0x000fe20000000000 */
[----:B------:R-:W1:Y:S01]  /*0aa0*/  LDCU UR7, c[0x0][0x3b0] ;  /* 0x00007600ff0777ac */ /* 0x000e620008000800 */
[----:B------:R-:W2:Y:S01]  /*0ab0*/  I2F.RP R3, R7 ;  /* 0x0000000700037306 */ /* 0x000ea20000209400 */
[----:B------:R-:W-:Y:S02]  /*0ac0*/  IABS R18, R19 ;  /* 0x0000001300127213 */ /* 0x000fe40000000000 */
[----:B------:R-:W-:Y:S01]  /*0ad0*/  ISETP.GE.AND P3, PT, R19, RZ, PT ;  /* 0x000000ff1300720c */ /* 0x000fe20003f66270 */
[----:B------:R-:W3:Y:S04]  /*0ae0*/  LDCU UR8, c[0x0][0x3a4] ;  /* 0x00007480ff0877ac */ /* 0x000ee80008000800 */
[----:B------:R-:W4:Y:S01]  /*0af0*/  I2F.RP R0, R2 ;  /* 0x0000000200007306 */ /* 0x000f220000209400 */
[----:B------:R-:W5:Y:S01]  /*0b00*/  LDCU.128 UR12, c[0x0][0x380] ;  /* 0x00007000ff0c77ac */ /* 0x000f620008000c00 */
[----:B------:R-:W0:Y:S06]  /*0b10*/  LDCU.64 UR18, c[0x0][0x388] ;  /* 0x00007100ff1277ac */ /* 0x000e2c0008000a00 */
[----:B--2---:R-:W2:Y:S01]  /*0b20*/  MUFU.RCP R3, R3 ;  /* 0x0000000300037308 */ /* 0x004ea20000001000 */
[----:B------:R-:W0:Y:S01]  /*0b30*/  LDCU UR21, c[0x0][0x3a8] ;  /* 0x00007500ff1577ac */ /* 0x000e220008000800 */
[----:B------:R-:W0:Y:S06]  /*0b40*/  LDCU UR23, c[0x0][0x3a8] ;  /* 0x00007500ff1777ac */ /* 0x000e2c0008000800 */
[----:B----4-:R-:W4:Y:S01]  /*0b50*/  MUFU.RCP R0, R0 ;  /* 0x0000000000007308 */ /* 0x010f220000001000 */
[----:B------:R-:W0:Y:S01]  /*0b60*/  LDCU UR17, c[0x0][0x38c] ;  /* 0x00007180ff1177ac */ /* 0x000e220008000800 */
[----:B------:R-:W0:Y:S01]  /*0b70*/  LDCU UR20, c[0x0][0x3a8] ;  /* 0x00007500ff1477ac */ /* 0x000e220008000800 */
[----:B--2---:R-:W-:Y:S01]  /*0b80*/  VIADD R10, R3, 0xffffffe ;  /* 0x0ffffffe030a7836 */ /* 0x004fe20000000000 */
[----:B------:R-:W-:Y:S01]  /*0b90*/  SHF.R.U32.HI R3, RZ, 0x6, R14 ;  /* 0x00000006ff037819 */ /* 0x000fe2000001160e */
[----:B------:R-:W2:Y:S03]  /*0ba0*/  LDCU UR22, c[0x0][0x3a8] ;  /* 0x00007500ff1677ac */ /* 0x000ea60008000800 */
[----:B------:R0:W1:Y:S01]  /*0bb0*/  F2I.FTZ.U32.TRUNC.NTZ R11, R10 ;  /* 0x0000000a000b7305 */ /* 0x000062000021f000 */
[----:B------:R-:W-:Y:S01]  /*0bc0*/  SGXT.U32 R3, R3, 0x1 ;  /* 0x000000010303781a */ /* 0x000fe20000000000 */
[----:B------:R-:W2:Y:S01]  /*0bd0*/  LDCU UR24, c[0x0][0x3a8] ;  /* 0x00007500ff1877ac */ /* 0x000ea20008000800 */
[----:B----4-:R-:W-:-:S02]  /*0be0*/  VIADD R8, R0, 0xffffffe ;  /* 0x0ffffffe00087836 */ /* 0x010fc40000000000 */
[----:B------:R-:W-:Y:S01]  /*0bf0*/  LOP3.LUT R3, R12, R3, RZ, 0xfc, !PT ;  /* 0x000000030c037212 */ /* 0x000fe200078efcff */
[----:B------:R-:W4:Y:S02]  /*0c00*/  LDCU UR25, c[0x0][0x3a8] ;  /* 0x00007500ff1977ac */ /* 0x000f240008000800 */
[----:B------:R3:W2:Y:S01]  /*0c10*/  F2I.FTZ.U32.TRUNC.NTZ R9, R8 ;  /* 0x0000000800097305 */ /* 0x0006a2000021f000 */
[----:B0-----:R-:W-:Y:S01]  /*0c20*/  IMAD.MOV.U32 R10, RZ, RZ, RZ ;  /* 0x000000ffff0a7224 */ /* 0x001fe200078e00ff */
[C---:B------:R-:W-:Y:S01]  /*0c30*/  LOP3.LUT R19, R3.reuse, 0xf4, RZ, 0xfc, !PT ;  /* 0x000000f403137812 */ /* 0x040fe200078efcff */
[----:B------:R-:W0:Y:S01]  /*0c40*/  LDCU UR26, c[0x0][0x3a8] ;  /* 0x00007500ff1a77ac */ /* 0x000e220008000800 */
[----:B------:R-:W-:Y:S01]  /*0c50*/  LOP3.LUT R29, R3, 0x16, RZ, 0xfc, !PT ;  /* 0x00000016031d7812 */ /* 0x000fe200078efcff */
[----:B-1----:R-:W-:-:S03]  /*0c60*/  IMAD.MOV R6, RZ, RZ, -R11 ;  /* 0x000000ffff067224 */ /* 0x002fc600078e0a0b */
[----:B------:R-:W-:Y:S01]  /*0c70*/  IABS R28, R29 ;  /* 0x0000001d001c7213 */ /* 0x000fe20000000000 */
[----:B---3--:R-:W-:Y:S01]  /*0c80*/  IMAD.MOV.U32 R8, RZ, RZ, RZ ;  /* 0x000000ffff087224 */ /* 0x008fe200078e00ff */
[----:B------:R-:W1:Y:S01]  /*0c90*/  LDCU UR27, c[0x0][0x3a8] ;  /* 0x00007500ff1b77ac */ /* 0x000e620008000800 */
[----:B------:R-:W-:Y:S01]  /*0ca0*/  IMAD R13, R6, R7, RZ ;  /* 0x00000007060d7224 */ /* 0x000fe200078e02ff */
[----:B------:R-:W-:Y:S01]  /*0cb0*/  LEA.HI R6, R14, R12, RZ, 0x1a ;  /* 0x0000000c0e067211 */ /* 0x000fe200078fd0ff */
[----:B------:R-:W3:Y:S02]  /*0cc0*/  LDCU UR28, c[0x0][0x3a8] ;  /* 0x00007500ff1c77ac */ /* 0x000ee40008000800 */
[----:B------:R-:W-:Y:S01]  /*0cd0*/  IMAD.HI.U32 R11, R11, R13, R10 ;  /* 0x0000000d0b0b7227 */ /* 0x000fe200078e000a */
[----:B------:R-:W-:Y:S01]  /*0ce0*/  IABS R13, R3 ;  /* 0x00000003000d7213 */ /* 0x000fe20000000000 */
[----:B------:R-:W0:Y:S02]  /*0cf0*/  LDCU UR29, c[0x0][0x3a8] ;  /* 0x00007500ff1d77ac */ /* 0x000e240008000800 */
[----:B--2---:R-:W-:-:S02]  /*0d00*/  IMAD.MOV R15, RZ, RZ, -R9 ;  /* 0x000000ffff0f7224 */ /* 0x004fc400078e0a09 */
[----:B------:R-:W-:Y:S01]  /*0d10*/  IMAD.HI.U32 R10, R11, R18, RZ ;  /* 0x000000120b0a7227 */ /* 0x000fe200078e00ff */
[----:B------:R-:W2:Y:S03]  /*0d20*/  LDCU UR6, c[0x0][0x3ac] ;  /* 0x00007580ff0677ac */ /* 0x000ea60008000800 */
[----:B------:R-:W-:Y:S01]  /*0d30*/  IMAD.MOV R10, RZ, RZ, -R10 ;  /* 0x000000ffff0a7224 */ /* 0x000fe200078e0a0a */
[----:B------:R-:W-:Y:S01]  /*0d40*/  USHF.R.S32.HI UR5, URZ, 0x1f, UR4 ;  /* 0x0000001fff057899 */ /* 0x000fe20008011404 */
[----:B------:R-:W-:Y:S01]  /*0d50*/  IMAD R11, R15, R2, RZ ;  /* 0x000000020f0b7224 */ /* 0x000fe200078e02ff */
[----:B------:R-:W0:Y:S01]  /*0d60*/  LDCU UR9, c[0x0][0x3a8] ;  /* 0x00007500ff0977ac */ /* 0x000e220008000800 */
[----:B------:R-:W-:Y:S02]  /*0d70*/  IMAD R18, R7, R10, R18 ;  /* 0x0000000a07127224 */ /* 0x000fe400078e0212 */
[----:B------:R-:W-:Y:S01]  /*0d80*/  IMAD.HI.U32 R0, R9, R11, R8 ;  /* 0x0000000b09007227 */ /* 0x000fe200078e0008 */
[----:B------:R-:W-:-:S02]  /*0d90*/  LOP3.LUT R11, R3, 0xfc, RZ, 0xfc, !PT ;  /* 0x000000fc030b7812 */ /* 0x000fc400078efcff */
[----:B------:R-:W-:Y:S01]  /*0da0*/  ISETP.GT.U32.AND P1, PT, R7, R18, PT ;  /* 0x000000120700720c */ /* 0x000fe20003f24070 */
[----:B------:R-:W-:Y:S01]  /*0db0*/  VIADD R14, R6, 0xfe ;  /* 0x000000fe060e7836 */ /* 0x000fe20000000000 */
[----:B------:R-:W-:Y:S01]  /*0dc0*/  IABS R15, R11 ;  /* 0x0000000b000f7213 */ /* 0x000fe20000000000 */
[----:B------:R-:W-:Y:S01]  /*0dd0*/  IMAD.HI.U32 R10, R0, R13, RZ ;  /* 0x0000000d000a7227 */ /* 0x000fe200078e00ff */
[----:B------:R-:W-:Y:S02]  /*0de0*/  ISETP.GE.AND P2, PT, R11, RZ, PT ;  /* 0x000000ff0b00720c */ /* 0x000fe40003f46270 */
[----:B------:R-:W-:Y:S01]  /*0df0*/  ISETP.GE.AND P0, PT, R14, RZ, PT ;  /* 0x000000ff0e00720c */ /* 0x000fe20003f06270 */
[----:B------:R-:W-:Y:S01]  /*0e00*/  IMAD.MOV R10, RZ, RZ, -R10 ;  /* 0x000000ffff0a7224 */ /* 0x000fe200078e0a0a */
[----:B------:R-:W-:Y:S02]  /*0e10*/  IABS R14, R14 ;  /* 0x0000000e000e7213 */ /* 0x000fe40000000000 */
[C---:B------:R-:W-:Y:S01]  /*0e20*/  LOP3.LUT R11, R3.reuse, 0xf8, RZ, 0xfc, !PT ;  /* 0x000000f8030b7812 */ /* 0x040fe200078efcff */
[----:B------:R-:W-:Y:S01]  /*0e30*/  IMAD R13, R2, R10, R13 ;  /* 0x0000000a020d7224 */ /* 0x000fe200078e020d */
[----:B------:R-:W-:Y:S01]  /*0e40*/  LOP3.LUT R9, R3, 0xfa, RZ, 0xfc, !PT ;  /* 0x000000fa03097812 */ /* 0x000fe200078efcff */
[----:B------:R-:W-:Y:S01]  /*0e50*/  @!P1 IMAD.IADD R18, R18, 0x1, -R7 ;  /* 0x0000000112129824 */ /* 0x000fe200078e0a07 */
[----:B------:R-:W-:Y:S01]  /*0e60*/  IABS R17, R11 ;  /* 0x0000000b00117213 */ /* 0x000fe20000000000 */
[----:B------:R-:W-:Y:S01]  /*0e70*/  IMAD.HI.U32 R8, R0, R14, RZ ;  /* 0x0000000e00087227 */ /* 0x000fe200078e00ff */
[----:B------:R-:W-:-:S02]  /*0e80*/  ISETP.GT.U32.AND P5, PT, R2, R13, PT ;  /* 0x0000000d0200720c */ /* 0x000fc40003fa4070 */
[----:B------:R-:W-:Y:S01]  /*0e90*/  ISETP.GT.U32.AND P1, PT, R7, R18, PT ;  /* 0x000000120700720c */ /* 0x000fe20003f24070 */
[----:B------:R-:W-:Y:S01]  /*0ea0*/  IMAD.MOV R8, RZ, RZ, -R8 ;  /* 0x000000ffff087224 */ /* 0x000fe200078e0a08 */
[----:B------:R-:W-:Y:S01]  /*0eb0*/  IABS R16, R9 ;  /* 0x0000000900107213 */ /* 0x000fe20000000000 */
[----:B------:R-:W-:Y:S01]  /*0ec0*/  IMAD.HI.U32 R10, R0, R15, RZ ;  /* 0x0000000f000a7227 */ /* 0x000fe200078e00ff */
[----:B------:R-:W-:-:S03]  /*0ed0*/  ISETP.GE.AND P4, PT, R9, RZ, PT ;  /* 0x000000ff0900720c */ /* 0x000fc60003f86270 */
[C---:B------:R-:W-:Y:S01]  /*0ee0*/  IMAD R14, R2.reuse, R8, R14 ;  /* 0x00000008020e7224 */ /* 0x040fe200078e020e */
[----:B------:R-:W-:Y:S01]  /*0ef0*/  LOP3.LUT R8, R3, 0xf6, RZ, 0xfc, !PT ;  /* 0x000000f603087812 */ /* 0x000fe200078efcff */
[----:B------:R-:W-:Y:S02]  /*0f00*/  IMAD.MOV R10, RZ, RZ, -R10 ;  /* 0x000000ffff0a7224 */ /* 0x000fe400078e0a0a */
[----:B------:R-:W-:Y:S01]  /*0f10*/  @!P5 IMAD.IADD R13, R13, 0x1, -R2 ;  /* 0x000000010d0dd824 */ /* 0x000fe200078e0a02 */
[----:B------:R-:W-:Y:S01]  /*0f20*/  ISETP.GT.U32.AND P5, PT, R2, R14, PT ;  /* 0x0000000e0200720c */ /* 0x000fe20003fa4070 */
[----:B------:R-:W-:Y:S01]  /*0f30*/  @!P1 IMAD.IADD R18, R18, 0x1, -R7 ;  /* 0x0000000112129824 */ /* 0x000fe200078e0a07 */
[----:B------:R-:W-:Y:S01]  /*0f40*/  ISETP.NE.AND P1, PT, R4, RZ, PT ;  /* 0x000000ff0400720c */ /* 0x000fe20003f25270 */
[C---:B------:R-:W-:Y:S01]  /*0f50*/  IMAD R15, R2.reuse, R10, R15 ;  /* 0x0000000a020f7224 */ /* 0x040fe200078e020f */
[----:B------:R-:W-:Y:S01]  /*0f60*/  ISETP.GT.U32.AND P6, PT, R2, R13, PT ;  /* 0x0000000d0200720c */ /* 0x000fe20003fc4070 */
[----:B------:R-:W-:Y:S01]  /*0f70*/  IMAD.HI.U32 R10, R0, R17, RZ ;  /* 0x00000011000a7227 */ /* 0x000fe200078e00ff */
[----:B------:R-:W-:-:S02]  /*0f80*/  IABS R12, R8 ;  /* 0x00000008000c7213 */ /* 0x000fc40000000000 */
[----:B------:R-:W-:Y:S01]  /*0f90*/  IABS R7, R19 ;  /* 0x0000001300077213 */ /* 0x000fe20000000000 */
[----:B------:R-:W-:Y:S02]  /*0fa0*/  IMAD.MOV.U32 R5, RZ, RZ, R18 ;  /* 0x000000ffff057224 */ /* 0x000fe400078e0012 */
[----:B------:R-:W-:-:S04]  /*0fb0*/  IMAD.HI.U32 R9, R0, R16, RZ ;  /* 0x0000001000097227 */ /* 0x000fc800078e00ff */
[----:B------:R-:W-:Y:S02]  /*0fc0*/  IMAD.MOV R10, RZ, RZ, -R10 ;  /* 0x000000ffff0a7224 */ /* 0x000fe400078e0a0a */
[----:B------:R-:W-:Y:S01]  /*0fd0*/  @!P3 IMAD.MOV R5, RZ, RZ, -R5 ;  /* 0x000000ffff05b224 */ /* 0x000fe200078e0a05 */
[----:B------:R-:W-:Y:S01]  /*0fe0*/  ISETP.GT.U32.AND P3, PT, R2, R15, PT ;  /* 0x0000000f0200720c */ /* 0x000fe20003f64070 */
[----:B------:R-:W-:Y:S01]  /*0ff0*/  IMAD.MOV R9, RZ, RZ, -R9 ;  /* 0x000000ffff097224 */ /* 0x000fe200078e0a09 */
[----:B------:R-:W-:Y:S01]  /*1000*/  @!P1 LOP3.LUT R5, RZ, R4, RZ, 0x33, !PT ;  /* 0x00000004ff059212 */ /* 0x000fe200078e33ff */
[----:B------:R-:W-:Y:S02]  /*1010*/  @!P5 IMAD.IADD R14, R14, 0x1, -R2 ;  /* 0x000000010e0ed824 */ /* 0x000fe400078e0a02 */
[C---:B------:R-:W-:Y:S01]  /*1020*/  IMAD R17, R2.reuse, R10, R17 ;  /* 0x0000000a02117224 */ /* 0x040fe200078e0211 */
[----:B------:R-:W-:Y:S01]  /*1030*/  LOP3.LUT R10, R3, 0xf0, RZ, 0xfc, !PT ;  /* 0x000000f0030a7812 */ /* 0x000fe200078efcff */
[C---:B------:R-:W-:Y:S01]  /*1040*/  IMAD R16, R2.reuse, R9, R16 ;  /* 0x0000000902107224 */ /* 0x040fe200078e0210 */
[----:B------:R0:W-:Y:S01]  /*1050*/  STL [R1+0x1b4], R5 ;  /* 0x0001b40501007387 */ /* 0x0001e20000100800 */
[----:B------:R-:W-:Y:S01]  /*1060*/  @!P6 IMAD.IADD R13, R13, 0x1, -R2 ;  /* 0x000000010d0de824 */ /* 0x000fe200078e0a02 */
[----:B------:R-:W-:Y:S01]  /*1070*/  ISETP.GT.U32.AND P6, PT, R2, R14, PT ;  /* 0x0000000e0200720c */ /* 0x000fe20003fc4070 */
[----:B------:R-:W-:Y:S01]  /*1080*/  IMAD.HI.U32 R9, R0, R12, RZ ;  /* 0x0000000c00097227 */ /* 0x000fe200078e00ff */
[----:B------:R-:W-:-:S02]  /*1090*/  ISETP.GT.U32.AND P5, PT, R2, R17, PT ;  /* 0x000000110200720c */ /* 0x000fc40003fa4070 */
[----:B------:R-:W-:Y:S01]  /*10a0*/  ISETP.GT.U32.AND P1, PT, R2, R16, PT ;  /* 0x000000100200720c */ /* 0x000fe20003f24070 */
[----:B------:R-:W-:Y:S01]  /*10b0*/  @!P3 IMAD.IADD R15, R15, 0x1, -R2 ;  /* 0x000000010f0fb824 */ /* 0x000fe200078e0a02 */
[----:B------:R-:W-:Y:S01]  /*10c0*/  ISETP.GE.AND P3, PT, R3, RZ, PT ;  /* 0x000000ff0300720c */ /* 0x000fe20003f66270 */
[----:B------:R-:W-:Y:S02]  /*10d0*/  IMAD.MOV R9, RZ, RZ, -R9 ;  /* 0x000000ffff097224 */ /* 0x000fe400078e0a09 */
[----:B------:R-:W-:-:S04]  /*10e0*/  IMAD.HI.U32 R20, R0, R7, RZ ;  /* 0x0000000700147227 */ /* 0x000fc800078e00ff */
[----:B------:R-:W-:Y:S01]  /*10f0*/  IMAD R12, R2, R9, R12 ;  /* 0x00000009020c7224 */ /* 0x000fe200078e020c */
[----:B------:R-:W-:Y:S01]  /*1100*/  LOP3.LUT R9, R3, 0xf2, RZ, 0xfc, !PT ;  /* 0x000000f203097812 */ /* 0x000fe200078efcff */
[--C-:B------:R-:W-:Y:S01]  /*1110*/  @!P6 IMAD.IADD R14, R14, 0x1, -R2.reuse ;  /* 0x000000010e0ee824 */ /* 0x100fe200078e0a02 */
[----:B------:R-:W-:Y:S01]  /*1120*/  ISETP.GT.U32.AND P6, PT, R2, R15, PT ;  /* 0x0000000f0200720c */ /* 0x000fe20003fc4070 */
[--C-:B------:R-:W-:Y:S01]  /*1130*/  @!P5 IMAD.IADD R17, R17, 0x1, -R2.reuse ;  /* 0x000000011111d824 */ /* 0x100fe200078e0a02 */
[----:B------:R-:W-:Y:S01]  /*1140*/  IABS R18, R9 ;  /* 0x0000000900127213 */ /* 0x000fe20000000000 */
[----:B------:R-:W-:Y:S02]  /*1150*/  @!P1 IMAD.IADD R16, R16, 0x1, -R2 ;  /* 0x0000000110109824 */ /* 0x000fe400078e0a02 */
[----:B------:R-:W-:Y:S01]  /*1160*/  IMAD.MOV R20, RZ, RZ, -R20 ;  /* 0x000000ffff147224 */ /* 0x000fe200078e0a14 */
[C---:B------:R-:W-:Y:S01]  /*1170*/  ISETP.GT.U32.AND P5, PT, R2.reuse, R17, PT ;  /* 0x000000110200720c */ /* 0x040fe20003fa4070 */
[----:B------:R-:W-:Y:S01]  /*1180*/  @!P3 IMAD.MOV R13, RZ, RZ, -R13 ;  /* 0x000000ffff0db224 */ /* 0x000fe200078e0a0d */
[----:B------:R-:W-:Y:S01]  /*1190*/  ISETP.GT.U32.AND P3, PT, R2, R16, PT ;  /* 0x000000100200720c */ /* 0x000fe20003f64070 */
[----:B------:R-:W-:-:S03]  /*11a0*/  IMAD.HI.U32 R21, R0, R18, RZ ;  /* 0x0000001200157227 */ /* 0x000fc600078e00ff */
[----:B------:R0:W-:Y:S01]  /*11b0*/  STL [R1+0x8fc], R13 ;  /* 0x0008fc0d01007387 */ /* 0x0001e20000100800 */
[C---:B------:R-:W-:Y:S01]  /*11c0*/  IMAD R7, R2.reuse, R20, R7 ;  /* 0x0000001402077224 */ /* 0x040fe200078e0207 */
[----:B------:R-:W-:Y:S01]  /*11d0*/  IABS R20, R10 ;  /* 0x0000000a00147213 */ /* 0x000fe20000000000 */
[----:B------:R-:W-:Y:S01]  /*11e0*/  @!P0 IMAD.MOV R14, RZ, RZ, -R14 ;  /* 0x000000ffff0e8224 */ /* 0x000fe200078e0a0e */
[C---:B------:R-:W-:Y:S01]  /*11f0*/  ISETP.GT.U32.AND P0, PT, R2.reuse, R12, PT ;  /* 0x0000000c0200720c */ /* 0x040fe20003f04070 */
[----:B------:R-:W-:Y:S02]  /*1200*/  IMAD.MOV R21, RZ, RZ, -R21 ;  /* 0x000000ffff157224 */ /* 0x000fe400078e0a15 */
[----:B------:R-:W-:Y:S01]  /*1210*/  @!P6 IMAD.IADD R15, R15, 0x1, -R2 ;  /* 0x000000010f0fe824 */ /* 0x000fe200078e0a02 */
[C---:B------:R-:W-:Y:S01]  /*1220*/  ISETP.GT.U32.AND P6, PT, R2.reuse, R7, PT ;  /* 0x000000070200720c */ /* 0x040fe20003fc4070 */
[----:B------:R-:W-:Y:S02]  /*1230*/  IMAD R18, R2, R21, R18 ;  /* 0x0000001502127224 */ /* 0x000fe400078e0212 */
[----:B------:R-:W-:Y:S01]  /*1240*/  @!P5 IMAD.IADD R17, R17, 0x1, -R2 ;  /* 0x000000011111d824 */ /* 0x000fe200078e0a02 */
[----:B------:R-:W-:Y:S01]  /*1250*/  ISETP.GE.AND P5, PT, R11, RZ, PT ;  /* 0x000000ff0b00720c */ /* 0x000fe20003fa6270 */
[----:B------:R-:W-:Y:S01]  /*1260*/  IMAD.HI.U32 R22, R0, R20, RZ ;  /* 0x0000001400167227 */ /* 0x000fe200078e00ff */
[----:B------:R-:W-:-:S03]  /*1270*/  LOP3.LUT R11, R3, 0xec, RZ, 0xfc, !PT ;  /* 0x000000ec030b7812 */ /* 0x000fc600078efcff */
[--C-:B------:R-:W-:Y:S01]  /*1280*/  @!P3 IMAD.IADD R16, R16, 0x1, -R2.reuse ;  /* 0x000000011010b824 */ /* 0x100fe200078e0a02 */
[----:B------:R-:W-:Y:S01]  /*1290*/  ISETP.GT.U32.AND P3, PT, R2, R18, PT ;  /* 0x000000120200720c */ /* 0x000fe20003f64070 */
[----:B------:R-:W-:Y:S02]  /*12a0*/  VIADD R4, R6, 0xee ;  /* 0x000000ee06047836 */ /* 0x000fe40000000000 */
[----:B------:R-:W-:Y:S01]  /*12b0*/  @!P0 IMAD.IADD R12, R12, 0x1, -R2 ;  /* 0x000000010c0c8824 */ /* 0x000fe200078e0a02 */
[----:B------:R-:W-:Y:S01]  /*12c0*/  ISETP.GE.AND P0, PT, R8, RZ, PT ;  /* 0x000000ff0800720c */ /* 0x000fe20003f06270 */
[----:B------:R-:W-:Y:S01]  /*12d0*/  IMAD.MOV R22, RZ, RZ, -R22 ;  /* 0x000000ffff167224 */ /* 0x000fe200078e0a16 */
[----:B------:R-:W-:Y:S01]  /*12e0*/  ISETP.GE.AND P1, PT, R4, RZ, PT ;  /* 0x000000ff0400720c */ /* 0x000fe20003f26270 */
[----:B------:R-:W-:Y:S01]  /*12f0*/  @!P6 IMAD.IADD R7, R7, 0x1, -R2 ;  /* 0x000000010707e824 */ /* 0x000fe200078e0a02 */
[----:B------:R-:W-:Y:S01]  /*1300*/  IABS R4, R4 ;  /* 0x0000000400047213 */ /* 0x000fe20000000000 */
[C---:B------:R-:W-:Y:S01]  /*1310*/  IMAD R8, R2.reuse, R22, R20 ;  /* 0x0000001602087224 */ /* 0x040fe200078e0214 */
[C---:B------:R-:W-:Y:S01]  /*1320*/  ISETP.GT.U32.AND P6, PT, R2.reuse, R12, PT ;  /* 0x0000000c0200720c */ /* 0x040fe20003fc4070 */
[----:B------:R-:W-:Y:S01]  /*1330*/  @!P2 IMAD.MOV R15, RZ, RZ, -R15 ;  /* 0x000000ffff0fa224 */ /* 0x000fe200078e0a0f */
[C---:B------:R-:W-:Y:S01]  /*1340*/  ISETP.GT.U32.AND P2, PT, R2.reuse, R7, PT ;  /* 0x000000070200720c */ /* 0x040fe20003f44070 */
[----:B------:R-:W-:Y:S01]  /*1350*/  @!P5 IMAD.MOV R17, RZ, RZ, -R17 ;  /* 0x000000ffff11d224 */ /* 0x000fe200078e0a11 */
[----:B------:R-:W-:Y:S01]  /*1360*/  ISETP.GT.U32.AND P5, PT, R2, R8, PT ;  /* 0x000000080200720c */ /* 0x000fe20003fa4070 */
[----:B------:R-:W-:Y:S01]  /*1370*/  IMAD.HI.U32 R21, R0, R4, RZ ;  /* 0x0000000400157227 */ /* 0x000fe200078e00ff */
[----:B------:R-:W-:-:S03]  /*1380*/  IABS R20, R11 ;  /* 0x0000000b00147213 */ /* 0x000fc60000000000 */
[--C-:B------:R-:W-:Y:S02]  /*1390*/  @!P3 IMAD.IADD R18, R18, 0x1, -R2.reuse ;  /* 0x000000011212b824 */ /* 0x100fe400078e0a02 */
[----:B------:R-:W-:Y:S02]  /*13a0*/  IMAD.MOV R21, RZ, RZ, -R21 ;  /* 0x000000ffff157224 */ /* 0x000fe400078e0a15 */
[----:B------:R-:W-:Y:S01]  /*13b0*/  @!P6 IMAD.IADD R12, R12, 0x1, -R2 ;  /* 0x000000010c0ce824 */ /* 0x000fe200078e0a02 */
[C---:B------:R-:W-:Y:S01]  /*13c0*/  ISETP.GT.U32.AND P3, PT, R2.reuse, R18, PT ;  /* 0x000000120200720c */ /* 0x040fe20003f64070 */
[----:B------:R-:W-:Y:S01]  /*13d0*/  IMAD R4, R2, R21, R4 ;  /* 0x0000001502047224 */ /* 0x000fe200078e0204 */
[----:B------:R-:W-:Y:S01]  /*13e0*/  ISETP.GE.AND P6, PT, R9, RZ, PT ;  /* 0x000000ff0900720c */ /* 0x000fe20003fc6270 */
[----:B------:R-:W-:Y:S01]  /*13f0*/  IMAD.HI.U32 R21, R0, R20, RZ ;  /* 0x0000001400157227 */ /* 0x000fe200078e00ff */
[----:B------:R-:W-:-:S03]  /*1400*/  LOP3.LUT R9, R3, 0xea, RZ, 0xfc, !PT ;  /* 0x000000ea03097812 */ /* 0x000fc600078efcff */
[----:B------:R-:W-:Y:S01]  /*1410*/  @!P4 IMAD.MOV R16, RZ, RZ, -R16 ;  /* 0x000000ffff10c224 */ /* 0x000fe200078e0a10 */
[----:B------:R-:W-:Y:S01]  /*1420*/  ISETP.GE.AND P4, PT, R19, RZ, PT ;  /* 0x000000ff1300720c */ /* 0x000fe20003f86270 */
[--C-:B------:R-:W-:Y:S01]  /*1430*/  @!P2 IMAD.IADD R7, R7, 0x1, -R2.reuse ;  /* 0x000000010707a824 */ /* 0x100fe200078e0a02 */
[----:B------:R-:W-:Y:S01]  /*1440*/  ISETP.GT.U32.AND P2, PT, R2, R4, PT ;  /* 0x000000040200720c */ /* 0x000fe20003f44070 */
[----:B------:R-:W-:Y:S01]  /*1450*/  @!P5 IMAD.IADD R8, R8, 0x1, -R2 ;  /* 0x000000010808d824 */ /* 0x000fe200078e0a02 */
[----:B------:R-:W-:Y:S01]  /*1460*/  IABS R19, R9 ;  /* 0x0000000900137213 */ /* 0x000fe20000000000 */
[----:B0-----:R-:W-:Y:S01]  /*1470*/  IMAD.MOV.U32 R5, RZ, RZ, R12 ;  /* 0x000000ffff057224 */ /* 0x001fe200078e000c */
[----:B------:R-:W-:Y:S01]  /*1480*/  ISETP.GE.AND P5, PT, R11, RZ, PT ;  /* 0x000000ff0b00720c */ /* 0x000fe20003fa6270 */
[----:B------:R-:W-:Y:S02]  /*1490*/  IMAD.MOV R21, RZ, RZ, -R21 ;  /* 0x000000ffff157224 */ /* 0x000fe400078e0a15 */
[----:B------:R-:W-:Y:S01]  /*14a0*/  @!P0 IMAD.MOV R5, RZ, RZ, -R5 ;  /* 0x000000ffff058224 */ /* 0x000fe200078e0a05 */
[C---:B------:R-:W-:Y:S01]  /*14b0*/  ISETP.GT.U32.AND P0, PT, R2.reuse, R8, PT ;  /* 0x000000080200720c */ /* 0x040fe20003f04070 */
[----:B------:R-:W-:-:S02]  /*14c0*/  IMAD R11, R2, R21, R20 ;  /* 0x00000015020b7224 */ /* 0x000fc400078e0214 */
[----:B------:R-:W-:Y:S01]  /*14d0*/  @!P3 IMAD.IADD R18, R18, 0x1, -R2 ;  /* 0x000000011212b824 */ /* 0x000fe200078e0a02 */
[----:B------:R0:W-:Y:S01]  /*14e0*/  STL [R1+0x38], R5 ;  /* 0x0000380501007387 */ /* 0x0001e20000100800 */
[----:B------:R-:W-:Y:S01]  /*14f0*/  IMAD.HI.U32 R20, R0, R19, RZ ;  /* 0x0000001300147227 */ /* 0x000fe200078e00ff */
[----:B------:R-:W-:Y:S02]  /*1500*/  ISETP.GE.AND P3, PT, R10, RZ, PT ;  /* 0x000000ff0a00720c */ /* 0x000fe40003f66270 */
[C---:B------:R-:W-:Y:S01]  /*1510*/  LOP3.LUT R10, R3.reuse, 0xe8, RZ, 0xfc, !PT ;  /* 0x000000e8030a7812 */ /* 0x040fe200078efcff */
[----:B------:R-:W-:Y:S02]  /*1520*/  IMAD.MOV.U32 R13, RZ, RZ, R7 ;  /* 0x000000ffff0d7224 */ /* 0x000fe400078e0007 */
[----:B------:R-:W-:Y:S01]  /*1530*/  IMAD.MOV R7, RZ, RZ, -R20 ;  /* 0x000000ffff077224 */ /* 0x000fe200078e0a14 */
[----:B------:R-:W-:Y:S01]  /*1540*/  IABS R12, R10 ;  /* 0x0000000a000c7213 */ /* 0x000fe20000000000 */
[----:B------:R-:W-:Y:S01]  /*1550*/  @!P2 IMAD.IADD R4, R4, 0x1, -R2 ;  /* 0x000000010404a824 */ /* 0x000fe200078e0a02 */
[C---:B------:R-:W-:Y:S01]  /*1560*/  LOP3.LUT R20, R3.reuse, 0xd4, RZ, 0xfc, !PT ;  /* 0x000000d403147812 */ /* 0x040fe200078efcff */
[----:B0-----:R-:W-:Y:S01]  /*1570*/  IMAD.MOV.U32 R5, RZ, RZ, R18 ;  /* 0x000000ffff057224 */ /* 0x001fe200078e0012 */
[----:B------:R-:W-:Y:S01]  /*1580*/  LOP3.LUT R18, R3, 0xe4, RZ, 0xfc, !PT ;  /* 0x000000e403127812 */ /* 0x000fe200078efcff */
[C---:B------:R-:W-:Y:S01]  /*1590*/  IMAD R19, R2.reuse, R7, R19 ;  /* 0x0000000702137224 */ /* 0x040fe200078e0213 */
[C---:B------:R-:W-:Y:S01]  /*15a0*/  ISETP.GT.U32.AND P2, PT, R2.reuse, R4, PT ;  /* 0x000000040200720c */ /* 0x040fe20003f44070 */
[----:B------:R-:W-:Y:S01]  /*15b0*/  @!P6 IMAD.MOV R5, RZ, RZ, -R5 ;  /* 0x000000ffff05e224 */ /* 0x000fe200078e0a05 */
[----:B------:R-:W-:Y:S01]  /*15c0*/  ISETP.GT.U32.AND P6, PT, R2, R11, PT ;  /* 0x0000000b0200720c */ /* 0x000fe20003fc4070 */
[----:B------:R-:W-:Y:S01]  /*15d0*/  @!P0 IMAD.IADD R8, R8, 0x1, -R2 ;  /* 0x0000000108088824 */ /* 0x000fe200078e0a02 */
[----:B------:R-:W-:Y:S01]  /*15e0*/  ISETP.GT.U32.AND P0, PT, R2, R19, PT ;  /* 0x000000130200720c */ /* 0x000fe20003f04070 */
[----:B------:R-:W-:Y:S01]  /*15f0*/  @!P4 IMAD.MOV R13, RZ, RZ, -R13 ;  /* 0x000000ffff0dc224 */ /* 0x000fe200078e0a0d */
[----:B------:R-:W-:Y:S01]  /*1600*/  ISETP.GE.AND P4, PT, R9, RZ, PT ;  /* 0x000000ff0900720c */ /* 0x000fe20003f86270 */
[----:B------:R-:W-:Y:S01]  /*1610*/  IMAD.HI.U32 R7, R0, R12, RZ ;  /* 0x0000000c00077227 */ /* 0x000fe200078e00ff */
[----:B------:R-:W-:-:S02]  /*1620*/  LOP3.LUT R9, R3, 0xe6, RZ, 0xfc, !PT ;  /* 0x000000e603097812 */ /* 0x000fc400078efcff */
[----:B------:R-:W-:Y:S01]  /*1630*/  STL [R1+0x58], R13 ;  /* 0x0000580d01007387 */ /* 0x000fe20000100800 */
[----:B------:R-:W-:Y:S02]  /*1640*/  IMAD.MOV R7, RZ, RZ, -R7 ;  /* 0x000000ffff077224 */ /* 0x000fe400078e0a07 */
[--C-:B------:R-:W-:Y:S01]  /*1650*/  @!P2 IMAD.IADD R4, R4, 0x1, -R2.reuse ;  /* 0x000000010404a824 */ /* 0x100fe200078e0a02 */
[----:B------:R0:W-:Y:S01]  /*1660*/  STL [R1+0x5c], R5 ;  /* 0x00005c0501007387 */ /* 0x0001e20000100800 */
[--C-:B------:R-:W-:Y:S01]  /*1670*/  @!P6 IMAD.IADD R11, R11, 0x1, -R2.reuse ;  /* 0x000000010b0be824 */ /* 0x100fe200078e0a02 */
[----:B------:R-:W-:Y:S01]  /*1680*/  ISETP.GE.AND P2, PT, R10, RZ, PT ;  /* 0x000000ff0a00720c */ /* 0x000fe20003f46270 */
[----:B------:R-:W-:Y:S01]  /*1690*/  @!P0 IMAD.IADD R19, R19, 0x1, -R2 ;  /* 0x0000000113138824 */ /* 0x000fe200078e0a02 */
[----:B------:R-:W-:Y:S01]  /*16a0*/  IABS R10, R9 ;  /* 0x00000009000a7213 */ /* 0x000fe20000000000 */
[C---:B------:R-:W-:Y:S01]  /*16b0*/  IMAD R12, R2.reuse, R7, R12 ;  /* 0x00000007020c7224 */ /* 0x040fe200078e020c */
[----:B------:R-:W-:Y:S01]  /*16c0*/  ISETP.GT.U32.AND P6, PT, R2, R11, PT ;  /* 0x0000000b0200720c */ /* 0x000fe20003fc4070 */
[----:B------:R-:W-:Y:S01]  /*16d0*/  VIADD R21, R6, 0xde ;  /* 0x000000de06157836 */ /* 0x000fe20000000000 */
[----:B------:R-:W-:Y:S01]  /*16e0*/  ISETP.GT.U32.AND P0, PT, R2, R19, PT ;  /* 0x000000130200720c */ /* 0x000fe20003f04070 */
[----:B0-----:R-:W-:Y:S01]  /*16f0*/  IMAD.MOV.U32 R5, RZ, RZ, R8 ;  /* 0x000000ffff057224 */ /* 0x001fe200078e0008 */
[----:B------:R-:W-:-:S03]  /*1700*/  IABS R8, R18 ;  /* 0x0000001200087213 */ /* 0x000fc60000000000 */
[----:B------:R-:W-:Y:S01]  /*1710*/  @!P3 IMAD.MOV R5, RZ, RZ, -R5 ;  /* 0x000000ffff05b224 */ /* 0x000fe200078e0a05 */
[----:B------:R-:W-:Y:S01]  /*1720*/  ISETP.GE.AND P3, PT, R9, RZ, PT ;  /* 0x000000ff0900720c */ /* 0x000fe20003f66270 */
[----:B------:R-:W-:-:S03]  /*1730*/  IMAD.HI.U32 R9, R0, R10, RZ ;  /* 0x0000000a00097227 */ /* 0x000fc600078e00ff */
[----:B------:R0:W-:Y:S01]  /*1740*/  STL [R1+0x64], R5 ;  /* 0x0000640501007387 */ /* 0x0001e20000100800 */
[----:B------:R-:W-:-:S04]  /*1750*/  IMAD.HI.U32 R7, R0, R8, RZ ;  /* 0x0000000800077227 */ /* 0x000fc800078e00ff */
[----:B------:R-:W-:Y:S02]  /*1760*/  IMAD.MOV R9, RZ, RZ, -R9 ;  /* 0x000000ffff097224 */ /* 0x000fe400078e0a09 */
[----:B------:R-:W-:Y:S02]  /*1770*/  IMAD.MOV R7, RZ, RZ, -R7 ;  /* 0x000000ffff077224 */ /* 0x000fe400078e0a07 */
[----:B------:R-:W-:Y:S01]  /*1780*/  @!P6 IMAD.IADD R11, R11, 0x1, -R2 ;  /* 0x000000010b0be824 */ /* 0x000fe200078e0a02 */
[----:B------:R-:W-:Y:S01]  /*1790*/  ISETP.GE.AND P6, PT, R18, RZ, PT ;  /* 0x000000ff1200720c */ /* 0x000fe20003fc6270 */
[----:B0-----:R-:W-:Y:S01]  /*17a0*/  IMAD.MOV.U32 R5, RZ, RZ, R4 ;  /* 0x000000ffff057224 */ /* 0x001fe200078e0004 */
[----:B------:R-:W-:Y:S01]  /*17b0*/  LOP3.LUT R4, R3, 0xe2, RZ, 0xfc, !PT ;  /* 0x000000e203047812 */ /* 0x000fe200078efcff */
[C---:B------:R-:W-:Y:S02]  /*17c0*/  IMAD R10, R2.reuse, R9, R10 ;  /* 0x00000009020a7224 */ /* 0x040fe400078e020a */
[----:B------:R-:W-:Y:S01]  /*17d0*/  @!P1 IMAD.MOV R5, RZ, RZ, -R5 ;  /* 0x000000ffff059224 */ /* 0x000fe200078e0a05 */
[C---:B------:R-:W-:Y:S01]  /*17e0*/  ISETP.GT.U32.AND P1, PT, R2.reuse, R12, PT ;  /* 0x0000000c0200720c */ /* 0x040fe20003f24070 */
[C---:B------:R-:W-:Y:S01]  /*17f0*/  IMAD R8, R2.reuse, R7, R8 ;  /* 0x0000000702087224 */ /* 0x040fe200078e0208 */
[----:B------:R-:W-:Y:S01]  /*1800*/  IABS R18, R4 ;  /* 0x0000000400127213 */ /* 0x000fe20000000000 */
[----:B------:R-:W-:Y:S01]  /*1810*/  @!P0 IMAD.IADD R19, R19, 0x1, -R2 ;  /* 0x0000000113138824 */ /* 0x000fe200078e0a02 */
[----:B------:R-:W-:Y:S01]  /*1820*/  ISETP.GT.U32.AND P0, PT, R2, R10, PT ;  /* 0x0000000a0200720c */ /* 0x000fe20003f04070 */
[----:B------:R-:W-:Y:S01]  /*1830*/  IMAD.MOV.U32 R13, RZ, RZ, R11 ;  /* 0x000000ffff0d7224 */ /* 0x000fe200078e000b */
[----:B------:R0:W-:Y:S01]  /*1840*/  STL [R1+0xc0], R5 ;  /* 0x0000c00501007387 */ /* 0x0001e20000100800 */
[----:B------:R-:W-:Y:S01]  /*1850*/  IMAD.HI.U32 R11, R0, R18, RZ ;  /* 0x00000012000b7227 */ /* 0x000fe200078e00ff */
[----:B------:R-:W-:-:S03]  /*1860*/  LOP3.LUT R7, R3, 0xe0, RZ, 0xfc, !PT ;  /* 0x000000e003077812 */ /* 0x000fc600078efcff */
[----:B------:R-:W-:Y:S01]  /*1870*/  @!P5 IMAD.MOV R13, RZ, RZ, -R13 ;  /* 0x000000ffff0dd224 */ /* 0x000fe200078e0a0d */
[----:B------:R-:W-:Y:S01]  /*1880*/  ISETP.GT.U32.AND P5, PT, R2, R8, PT ;  /* 0x000000080200720c */ /* 0x000fe20003fa4070 */
[--C-:B------:R-:W-:Y:S01]  /*1890*/  @!P1 IMAD.IADD R12, R12, 0x1, -R2.reuse ;  /* 0x000000010c0c9824 */ /* 0x100fe200078e0a02 */
[----:B------:R-:W-:Y:S01]  /*18a0*/  IABS R9, R7 ;  /* 0x0000000700097213 */ /* 0x000fe20000000000 */
[----:B------:R-:W-:Y:S01]  /*18b0*/  IMAD.MOV R11, RZ, RZ, -R11 ;  /* 0x000000ffff0b7224 */ /* 0x000fe200078e0a0b */
[----:B------:R-:W-:Y:S01]  /*18c0*/  STL [R1+0xd4], R13 ;  /* 0x0000d40d01007387 */ /* 0x000fe20000100800 */
[----:B------:R-:W-:Y:S01]  /*18d0*/  @!P0 IMAD.IADD R10, R10, 0x1, -R2 ;  /* 0x000000010a0a8824 */ /* 0x000fe200078e0a02 */
[C---:B------:R-:W-:Y:S01]  /*18e0*/  ISETP.GT.U32.AND P1, PT, R2.reuse, R12, PT ;  /* 0x0000000c0200720c */ /* 0x040fe20003f24070 */
[----:B0-----:R-:W-:Y:S01]  /*18f0*/  IMAD.MOV.U32 R5, RZ, RZ, R19 ;  /* 0x000000ffff057224 */ /* 0x001fe200078e0013 */
[----:B------:R-:W-:Y:S01]  /*1900*/  IABS R19, R20 ;  /* 0x0000001400137213 */ /* 0x000fe20000000000 */
[C---:B------:R-:W-:Y:S01]  /*1910*/  IMAD R18, R2.reuse, R11, R18 ;  /* 0x0000000b02127224 */ /* 0x040fe200078e0212 */
[----:B------:R-:W-:Y:S01]  /*1920*/  ISETP.GT.U32.AND P0, PT, R2, R10, PT ;  /* 0x0000000a0200720c */ /* 0x000fe20003f04070 */
[----:B------:R-:W-:Y:S01]  /*1930*/  @!P4 IMAD.MOV R5, RZ, RZ, -R5 ;  /* 0x000000ffff05c224 */ /* 0x000fe200078e0a05 */
[----:B------:R-:W-:Y:S01]  /*1940*/  ISETP.GE.AND P4, PT, R21, RZ, PT ;  /* 0x000000ff1500720c */ /* 0x000fe20003f86270 */
[--C-:B------:R-:W-:Y:S01]  /*1950*/  @!P5 IMAD.IADD R8, R8, 0x1, -R2.reuse ;  /* 0x000000010808d824 */ /* 0x100fe200078e0a02 */
[----:B------:R-:W-:Y:S01]  /*1960*/  IABS R21, R21 ;  /* 0x0000001500157213 */ /* 0x000fe20000000000 */
[----:B------:R-:W-:Y:S01]  /*1970*/  IMAD.HI.U32 R11, R0, R9, RZ ;  /* 0x00000009000b7227 */ /* 0x000fe200078e00ff */
[----:B------:R0:W-:Y:S02]  /*1980*/  STL [R1+0x160], R5 ;  /* 0x0001600501007387 */ /* 0x0001e40000100800 */
[----:B------:R-:W-:Y:S01]  /*1990*/  ISETP.GT.U32.AND P5, PT, R2, R8, PT ;  /* 0x000000080200720c */ /* 0x000fe20003fa4070 */
[----:B------:R-:W-:Y:S01]  /*19a0*/  @!P1 IMAD.IADD R12, R12, 0x1, -R2 ;  /* 0x000000010c0c9824 */ /* 0x000fe200078e0a02 */
[----:B------:R-:W-:Y:S01]  /*19b0*/  ISETP.GT.U32.AND P1, PT, R2, R18, PT ;  /* 0x000000120200720c */ /* 0x000fe20003f24070 */
[----:B------:R-:W-:-:S02]  /*19c0*/  IMAD.MOV R11, RZ, RZ, -R11 ;  /* 0x000000ffff0b7224 */ /* 0x000fc400078e0a0b */
[----:B------:R-:W-:Y:S01]  /*19d0*/  @!P0 IMAD.IADD R10, R10, 0x1, -R2 ;  /* 0x000000010a0a8824 */ /* 0x000fe200078e0a02 */
[----:B------:R-:W-:Y:S01]  /*19e0*/  ISETP.GE.AND P0, PT, R7, RZ, PT ;  /* 0x000000ff0700720c */ /* 0x000fe20003f06270 */
[----:B------:R-:W-:Y:S01]  /*19f0*/  IMAD R9, R2, R11, R9 ;  /* 0x0000000b02097224 */ /* 0x000fe200078e0209 */
[----:B------:R-:W-:Y:S01]  /*1a00*/  LOP3.LUT R7, R3, 0xdc, RZ, 0xfc, !PT ;  /* 0x000000dc03077812 */ /* 0x000fe200078efcff */
[----:B0-----:R-:W-:Y:S02]  /*1a10*/  IMAD.MOV.U32 R5, RZ, RZ, R12 ;  /* 0x000000ffff057224 */ /* 0x001fe400078e000c */
[----:B------:R-:W-:-:S04]  /*1a20*/  IMAD.HI.U32 R12, R0, R21, RZ ;  /* 0x00000015000c7227 */ /* 0x000fc800078e00ff */
[----:B------:R-:W-:Y:S01]  /*1a30*/  @!P2 IMAD.MOV R5, RZ, RZ, -R5 ;  /* 0x000000ffff05a224 */ /* 0x000fe200078e0a05 */
[----:B------:R-:W-:Y:S01]  /*1a40*/  ISETP.GE.AND P2, PT, R4, RZ, PT ;  /* 0x000000ff0400720c */ /* 0x000fe20003f46270 */
[----:B------:R-:W-:Y:S01]  /*1a50*/  IMAD.MOV R4, RZ, RZ, -R12 ;  /* 0x000000ffff047224 */ /* 0x000fe200078e0a0c */
[----:B------:R-:W-:Y:S01]  /*1a60*/  IABS R12, R7 ;  /* 0x00000007000c7213 */ /* 0x000fe20000000000 */
[----:B------:R-:W-:Y:S01]  /*1a70*/  @!P5 IMAD.IADD R8, R8, 0x1, -R2 ;  /* 0x000000010808d824 */ /* 0x000fe200078e0a02 */
[C---:B------:R-:W-:Y:S01]  /*1a80*/  ISETP.GT.U32.AND P5, PT, R2.reuse, R9, PT ;  /* 0x000000090200720c */ /* 0x040fe20003fa4070 */
[----:B------:R-:W-:Y:S01]  /*1a90*/  IMAD R21, R2, R4, R21 ;  /* 0x0000000402157224 */ /* 0x000fe200078e0215 */
[----:B------:R-:W-:Y:S01]  /*1aa0*/  LOP3.LUT R4, R3, 0xda, RZ, 0xfc, !PT ;  /* 0x000000da03047812 */ /* 0x000fe200078efcff */
[----:B------:R-:W-:Y:S01]  /*1ab0*/  IMAD.MOV.U32 R13, RZ, RZ, R10 ;  /* 0x000000ffff0d7224 */ /* 0x000fe200078e000a */
[----:B------:R0:W-:Y:S01]  /*1ac0*/  STL [R1+0x1c0], R5 ;  /* 0x0001c00501007387 */ /* 0x0001e20000100800 */
[----:B------:R-:W-:Y:S01]  /*1ad0*/  @!P1 IMAD.IADD R18, R18, 0x1, -R2 ;  /* 0x0000000112129824 */ /* 0x000fe200078e0a02 */
[----:B------:R-:W-:Y:S01]  /*1ae0*/  IABS R11, R4 ;  /* 0x00000004000b7213 */ /* 0x000fe20000000000 */
[----:B------:R-:W-:Y:S01]  /*1af0*/  @!P3 IMAD.MOV R13, RZ, RZ, -R13 ;  /* 0x000000ffff0db224 */ /* 0x000fe200078e0a0d */
[----:B------:R-:W-:Y:S01]  /*1b00*/  ISETP.GT.U32.AND P3, PT, R2, R21, PT ;  /* 0x000000150200720c */ /* 0x000fe20003f64070 */
[----:B------:R-:W-:Y:S01]  /*1b10*/  IMAD.HI.U32 R10, R0, R12, RZ ;  /* 0x0000000c000a7227 */ /* 0x000fe200078e00ff */
[----:B------:R-:W-:-:S02]  /*1b20*/  ISETP.GT.U32.AND P1, PT, R2, R18, PT ;  /* 0x000000120200720c */ /* 0x000fc40003f24070 */
[----:B------:R-:W-:Y:S01]  /*1b30*/  STL [R1+0x1b8], R13 ;  /* 0x0001b80d01007387 */ /* 0x000fe20000100800 */
[----:B------:R-:W-:Y:S02]  /*1b40*/  @!P5 IMAD.IADD R9, R9, 0x1, -R2 ;  /* 0x000000010909d824 */ /* 0x000fe400078e0a02 */
[----:B------:R-:W-:Y:S02]  /*1b50*/  IMAD.MOV R10, RZ, RZ, -R10 ;  /* 0x000000ffff0a7224 */ /* 0x000fe400078e0a0a */
[----:B0-----:R-:W-:Y:S01]  /*1b60*/  IMAD.MOV.U32 R5, RZ, RZ, R8 ;  /* 0x000000ffff057224 */ /* 0x001fe200078e0008 */
[C---:B------:R-:W-:Y:S01]  /*1b70*/  ISETP.GT.U32.AND P5, PT, R2.reuse, R9, PT ;  /* 0x000000090200720c */ /* 0x040fe20003fa4070 */
[----:B------:R-:W-:Y:S02]  /*1b80*/  IMAD R12, R2, R10, R12 ;  /* 0x0000000a020c7224 */ /* 0x000fe400078e020c */
[--C-:B------:R-:W-:Y:S02]  /*1b90*/  @!P3 IMAD.IADD R21, R21, 0x1, -R2.reuse ;  /* 0x000000011515b824 */ /* 0x100fe400078e0a02 */
[----:B------:R-:W-:Y:S01]  /*1ba0*/  @!P1 IMAD.IADD R18, R18, 0x1, -R2 ;  /* 0x0000000112129824 */ /* 0x000fe200078e0a02 */
[----:B------:R-:W-:Y:S01]  /*1bb0*/  ISETP.GE.AND P1, PT, R4, RZ, PT ;  /* 0x000000ff0400720c */ /* 0x000fe20003f26270 */
[----:B------:R-:W-:Y:S01]  /*1bc0*/  IMAD.HI.U32 R4, R0, R11, RZ ;  /* 0x0000000b00047227 */ /* 0x000fe200078e00ff */
[----:B------:R-:W-:-:S03]  /*1bd0*/  ISETP.GT.U32.AND P3, PT, R2, R21, PT ;  /* 0x000000150200720c */ /* 0x000fc60003f64070 */
[----:B------:R-:W-:Y:S02]  /*1be0*/  IMAD.MOV R4, RZ, RZ, -R4 ;  /* 0x000000ffff047224 */ /* 0x000fe400078e0a04 */
[----:B------:R-:W-:Y:S01]  /*1bf0*/  @!P6 IMAD.MOV R5, RZ, RZ, -R5 ;  /* 0x000000ffff05e224 */ /* 0x000fe200078e0a05 */
[----:B------:R-:W-:Y:S01]  /*1c00*/  ISETP.GE.AND P6, PT, R7, RZ, PT ;  /* 0x000000ff0700720c */ /* 0x000fe20003fc6270 */
[C---:B------:R-:W-:Y:S01]  /*1c10*/  IMAD R11, R2.reuse, R4, R11 ;  /* 0x00000004020b7224 */ /* 0x040fe200078e020b */
[----:B------:R-:W-:Y:S01]  /*1c20*/  LOP3.LUT R7, R3, 0xd8, RZ, 0xfc, !PT ;  /* 0x000000d803077812 */ /* 0x000fe200078efcff */
[--C-:B------:R-:W-:Y:S01]  /*1c30*/  @!P5 IMAD.IADD R9, R9, 0x1, -R2.reuse ;  /* 0x000000010909d824 */ /* 0x100fe200078e0a02 */
[C---:B------:R-:W-:Y:S01]  /*1c40*/  ISETP.GT.U32.AND P5, PT, R2.reuse, R12, PT ;  /* 0x0000000c0200720c */ /* 0x040fe20003fa4070 */
[----:B------:R0:W-:Y:S01]  /*1c50*/  STL [R1+0x1bc], R5 ;  /* 0x0001bc0501007387 */ /* 0x0001e20000100800 */
[----:B------:R-:W-:Y:S01]  /*1c60*/  IABS R8, R7 ;  /* 0x0000000700087213 */ /* 0x000fe20000000000 */
[----:B------:R-:W-:Y:S01]  /*1c70*/  @!P3 IMAD.IADD R21, R21, 0x1, -R2 ;  /* 0x000000011515b824 */ /* 0x000fe200078e0a02 */
[----:B------:R-:W-:Y:S01]  /*1c80*/  ISETP.GT.U32.AND P3, PT, R2, R11, PT ;  /* 0x0000000b0200720c */ /* 0x000fe20003f64070 */
[----:B------:R-:W-:-:S04]  /*1c90*/  IMAD.HI.U32 R25, R0, R19, RZ ;  /* 0x0000001300197227 */ /* 0x000fc800078e00ff */
[----:B------:R-:W-:-:S04]  /*1ca0*/  IMAD.HI.U32 R4, R0, R8, RZ ;  /* 0x0000000800047227 */ /* 0x000fc800078e00ff */
[----:B0-----:R-:W-:Y:S01]  /*1cb0*/  IMAD.MOV.U32 R5, RZ, RZ, R18 ;  /* 0x000000ffff057224 */ /* 0x001fe200078e0012 */
[----:B------:R-:W-:Y:S01]  /*1cc0*/  LOP3.LUT R18, R3, 0xd6, RZ, 0xfc, !PT ;  /* 0x000000d603127812 */ /* 0x000fe200078efcff */
[----:B------:R-:W-:Y:S02]  /*1cd0*/  IMAD.MOV R4, RZ, RZ, -R4 ;  /* 0x000000ffff047224 */ /* 0x000fe400078e0a04 */
[----:B------:R-:W-:Y:S01]  /*1ce0*/  @!P5 IMAD.IADD R12, R12, 0x1, -R2 ;  /* 0x000000010c0cd824 */ /* 0x000fe200078e0a02 */
[----:B------:R-:W-:Y:S01]  /*1cf0*/  IABS R10, R18 ;  /* 0x00000012000a7213 */ /* 0x000fe20000000000 */
[----:B------:R-:W-:Y:S01]  /*1d00*/  @!P2 IMAD.MOV R5, RZ, RZ, -R5 ;  /* 0x000000ffff05a224 */ /* 0x000fe200078e0a05 */
[----:B------:R-:W-:Y:S01]  /*1d10*/  ISETP.GE.AND P2, PT, R7, RZ, PT ;  /* 0x000000ff0700720c */ /* 0x000fe20003f46270 */
[C---:B------:R-:W-:Y:S01]  /*1d20*/  IMAD R8, R2.reuse, R4, R8 ;  /* 0x0000000402087224 */ /* 0x040fe200078e0208 */
[----:B------:R-:W-:Y:S01]  /*1d30*/  LOP3.LUT R7, R3, 0xd2, RZ, 0xfc, !PT ;  /* 0x000000d203077812 */ /* 0x000fe200078efcff */
[----:B------:R-:W-:Y:S01]  /*1d40*/  @!P3 IMAD.IADD R11, R11, 0x1, -R2 ;  /* 0x000000010b0bb824 */ /* 0x000fe200078e0a02 */
[----:B------:R-:W-:Y:S01]  /*1d50*/  ISETP.GT.U32.AND P3, PT, R2, R12, PT ;  /* 0x0000000c0200720c */ /* 0x000fe20003f64070 */
[----:B------:R-:W-:Y:S01]  /*1d60*/  IMAD.HI.U32 R24, R0, R10, RZ ;  /* 0x0000000a00187227 */ /* 0x000fe200078e00ff */
[----:B------:R-:W-:Y:S01]  /*1d70*/  ISETP.GT.U32.AND P5, PT, R2, R8, PT ;  /* 0x000000080200720c */ /* 0x000fe20003fa4070 */
[----:B------:R0:W-:Y:S01]  /*1d80*/  STL [R1+0x1b0], R5 ;  /* 0x0001b00501007387 */ /* 0x0001e20000100800 */
[----:B------:R-:W-:Y:S01]  /*1d90*/  IABS R22, R7 ;  /* 0x0000000700167213 */ /* 0x000fe20000000000 */
[----:B------:R-:W-:Y:S01]  /*1da0*/  IMAD.MOV R24, RZ, RZ, -R24 ;  /* 0x000000ffff187224 */ /* 0x000fe200078e0a18 */
[----:B------:R-:W-:Y:S01]  /*1db0*/  LOP3.LUT R4, R3, 0xd0, RZ, 0xfc, !PT ;  /* 0x000000d003047812 */ /* 0x000fe200078efcff */
[----:B------:R-:W-:-:S02]  /*1dc0*/  IMAD.MOV R25, RZ, RZ, -R25 ;  /* 0x000000ffff197224 */ /* 0x000fc400078e0a19 */
[----:B------:R-:W-:-:S04]  /*1dd0*/  IMAD.HI.U32 R23, R0, R22, RZ ;  /* 0x0000001600177227 */ /* 0x000fc800078e00ff */
[----:B0-----:R-:W-:Y:S02]  /*1de0*/  IMAD.MOV.U32 R5, RZ, RZ, R9 ;  /* 0x000000ffff057224 */ /* 0x001fe400078e0009 */
[C---:B------:R-:W-:Y:S01]  /*1df0*/  IMAD R10, R2.reuse, R24, R10 ;  /* 0x00000018020a7224 */ /* 0x040fe200078e020a */
[----:B------:R-:W-:Y:S01]  /*1e00*/  IABS R24, R4 ;  /* 0x0000000400187213 */ /* 0x000fe20000000000 */
[----:B------:R-:W-:Y:S01]  /*1e10*/  @!P0 IMAD.MOV R5, RZ, RZ, -R5 ;  /* 0x000000ffff058224 */ /* 0x000fe200078e0a05 */
[----:B------:R-:W-:Y:S01]  /*1e20*/  ISETP.GT.U32.AND P0, PT, R2, R11, PT ;  /* 0x0000000b0200720c */ /* 0x000fe20003f04070 */
[----:B------:R-:W-:Y:S02]  /*1e30*/  IMAD.MOV R23, RZ, RZ, -R23 ;  /* 0x000000ffff177224 */ /* 0x000fe400078e0a17 */
[--C-:B------:R-:W-:Y:S01]  /*1e40*/  @!P3 IMAD.IADD R12, R12, 0x1, -R2.reuse ;  /* 0x000000010c0cb824 */ /* 0x100fe200078e0a02 */
[----:B------:R0:W-:Y:S01]  /*1e50*/  STL [R1+0xc4], R5 ;  /* 0x0000c40501007387 */ /* 0x0001e20000100800 */
[----:B------:R-:W-:Y:S01]  /*1e60*/  @!P5 IMAD.IADD R8, R8, 0x1, -R2 ;  /* 0x000000010808d824 */ /* 0x000fe200078e0a02 */
[C---:B------:R-:W-:Y:S01]  /*1e70*/  ISETP.GT.U32.AND P3, PT, R2.reuse, R10, PT ;  /* 0x0000000a0200720c */ /* 0x040fe20003f64070 */
[----:B------:R-:W-:-:S02]  /*1e80*/  IMAD R19, R2, R25, R19 ;  /* 0x0000001902137224 */ /* 0x000fc400078e0213 */
[C---:B------:R-:W-:Y:S01]  /*1e90*/  IMAD R9, R2.reuse, R23, R22 ;  /* 0x0000001702097224 */ /* 0x040fe200078e0216 */
[----:B------:R-:W-:Y:S01]  /*1ea0*/  ISETP.GT.U32.AND P5, PT, R2, R8, PT ;  /* 0x000000080200720c */ /* 0x000fe20003fa4070 */
[----:B------:R-:W-:Y:S02]  /*1eb0*/  IMAD.MOV.U32 R13, RZ, RZ, R21 ;  /* 0x000000ffff0d7224 */ /* 0x000fe400078e0015 */
[----:B------:R-:W-:Y:S01]  /*1ec0*/  @!P0 IMAD.IADD R11, R11, 0x1, -R2 ;  /* 0x000000010b0b8824 */ /* 0x000fe200078e0a02 */
[----:B------:R-:W-:Y:S01]  /*1ed0*/  ISETP.GE.AND P0, PT, R18, RZ, PT ;  /* 0x000000ff1200720c */ /* 0x000fe20003f06270 */
[----:B0-----:R-:W-:Y:S02]  /*1ee0*/  IMAD.MOV.U32 R5, RZ, RZ, R12 ;  /* 0x000000ffff057224 */ /* 0x001fe400078e000c */
[----:B------:R-:W-:Y:S01]  /*1ef0*/  @!P4 IMAD.MOV R13, RZ, RZ, -R13 ;  /* 0x000000ffff0dc224 */ /* 0x000fe200078e0a0d */
[C---:B------:R-:W-:Y:S01]  /*1f00*/  ISETP.GT.U32.AND P4, PT, R2.reuse, R19, PT ;  /* 0x000000130200720c */ /* 0x040fe20003f84070 */
[----:B------:R-:W-:Y:S01]  /*1f10*/  @!P6 IMAD.MOV R5, RZ, RZ, -R5 ;  /* 0x000000ffff05e224 */ /* 0x000fe200078e0a05 */
[----:B------:R-:W-:Y:S01]  /*1f20*/  ISETP.GT.U32.AND P6, PT, R2, R9, PT ;  /* 0x000000090200720c */ /* 0x000fe20003fc4070 */
[----:B------:R-:W-:Y:S01]  /*1f30*/  VIADD R18, R6, 0xce ;  /* 0x000000ce06127836 */ /* 0x000fe20000000000 */
[----:B------:R-:W-:Y:S01]  /*1f40*/  STL [R1+0xc8], R13 ;  /* 0x0000c80d01007387 */ /* 0x000fe20000100800 */
[----:B------:R-:W-:-:S02]  /*1f50*/  @!P3 IMAD.IADD R10, R10, 0x1, -R2 ;  /* 0x000000010a0ab824 */ /* 0x000fc400078e0a02 */
[--C-:B------:R-:W-:Y:S01]  /*1f60*/  @!P5 IMAD.IADD R8, R8, 0x1, -R2.reuse ;  /* 0x000000010808d824 */ /* 0x100fe200078e0a02 */
[----:B------:R0:W-:Y:S01]  /*1f70*/  STL [R1+0xd0], R5 ;  /* 0x0000d00501007387 */ /* 0x0001e20000100800 */
[----:B------:R-:W-:Y:S01]  /*1f80*/  ISETP.GE.AND P5, PT, R20, RZ, PT ;  /* 0x000000ff1400720c */ /* 0x000fe20003fa6270 */
[----:B------:R-:W-:Y:S01]  /*1f90*/  IMAD.HI.U32 R21, R0, R24, RZ ;  /* 0x0000001800157227 */ /* 0x000fe200078e00ff */
[----:B------:R-:W-:Y:S02]  /*1fa0*/  IABS R20, R18 ;  /* 0x0000001200147213 */ /* 0x000fe40000000000 */
[----:B------:R-:W-:Y:S01]  /*1fb0*/  ISETP.GE.AND P3, PT, R18, RZ, PT ;  /* 0x000000ff1200720c */ /* 0x000fe20003f66270 */
[--C-:B------:R-:W-:Y:S01]  /*1fc0*/  @!P4 IMAD.IADD R19, R19, 0x1, -R2.reuse ;  /* 0x000000011313c824 */ /* 0x100fe200078e0a02 */
[C---:B------:R-:W-:Y:S01]  /*1fd0*/  ISETP.GT.U32.AND P4, PT, R2.reuse, R10, PT ;  /* 0x0000000a0200720c */ /* 0x040fe20003f84070 */
[----:B------:R-:W-:Y:S01]  /*1fe0*/  @!P6 IMAD.IADD R9, R9, 0x1, -R2 ;  /* 0x000000010909e824 */ /* 0x000fe200078e0a02 */
[C---:B------:R-:W-:Y:S01]  /*1ff0*/  LOP3.LUT R18, R3.reuse, 0xc8, RZ, 0xfc, !PT ;  /* 0x000000c803127812 */ /* 0x040fe200078efcff */
[----:B0-----:R-:W-:Y:S01]  /*2000*/  IMAD.MOV.U32 R5, RZ, RZ, R11 ;  /* 0x000000ffff057224 */ /* 0x001fe200078e000b */
[C---:B------:R-:W-:Y:S01]  /*2010*/  LOP3.LUT R11, R3.reuse, 0xcc, RZ, 0xfc, !PT ;  /* 0x000000cc030b7812 */ /* 0x040fe200078efcff */
[----:B------:R-:W-:Y:S01]  /*2020*/  IMAD.MOV R21, RZ, RZ, -R21 ;  /* 0x000000ffff157224 */ /* 0x000fe200078e0a15 */
[C---:B------:R-:W-:Y:S01]  /*2030*/  ISETP.GT.U32.AND P6, PT, R2.reuse, R9, PT ;  /* 0x000000090200720c */ /* 0x040fe20003fc4070 */
[----:B------:R-:W-:Y:S01]  /*2040*/  @!P1 IMAD.MOV R5, RZ, RZ, -R5 ;  /* 0x000000ffff059224 */ /* 0x000fe200078e0a05 */
[C---:B------:R-:W-:Y:S01]  /*2050*/  ISETP.GT.U32.AND P1, PT, R2.reuse, R19, PT ;  /* 0x000000130200720c */ /* 0x040fe20003f24070 */
[----:B------:R-:W-:Y:S01]  /*2060*/  IMAD R12, R2, R21, R24 ;  /* 0x00000015020c7224 */ /* 0x000fe200078e0218 */
[----:B------:R-:W-:-:S02]  /*2070*/  LOP3.LUT R21, R3, 0xca, RZ, 0xfc, !PT ;  /* 0x000000ca03157812 */ /* 0x000fc400078efcff */
[----:B------:R0:W-:Y:S01]  /*2080*/  STL [R1+0x8c], R5 ;  /* 0x00008c0501007387 */ /* 0x0001e20000100800 */
[----:B------:R-:W-:Y:S01]  /*2090*/  @!P4 IMAD.IADD R10, R10, 0x1, -R2 ;  /* 0x000000010a0ac824 */ /* 0x000fe200078e0a02 */
[----:B------:R-:W-:-:S05]  /*20a0*/  ISETP.GT.U32.AND P4, PT, R2, R12, PT ;  /* 0x0000000c0200720c */ /* 0x000fca0003f84070 */
[--C-:B------:R-:W-:Y:S02]  /*20b0*/  @!P6 IMAD.IADD R9, R9, 0x1, -R2.reuse ;  /* 0x000000010909e824 */ /* 0x100fe400078e0a02 */
[----:B------:R-:W-:Y:S01]  /*20c0*/  @!P1 IMAD.IADD R19, R19, 0x1, -R2 ;  /* 0x0000000113139824 */ /* 0x000fe200078e0a02 */
[----:B------:R-:W-:Y:S01]  /*20d0*/  ISETP.GE.AND P1, PT, R4, RZ, PT ;  /* 0x000000ff0400720c */ /* 0x000fe20003f26270 */
[----:B0-----:R-:W-:Y:S02]  /*20e0*/  IMAD.MOV.U32 R5, RZ, RZ, R8 ;  /* 0x000000ffff057224 */ /* 0x001fe400078e0008 */
[----:B------:R-:W-:-:S04]  /*20f0*/  IMAD.HI.U32 R8, R0, R20, RZ ;  /* 0x0000001400087227 */ /* 0x000fc800078e00ff */
[----:B------:R-:W-:Y:S02]  /*2100*/  IMAD.MOV R8, RZ, RZ, -R8 ;  /* 0x000000ffff087224 */ /* 0x000fe400078e0a08 */
[----:B------:R-:W-:Y:S01]  /*2110*/  @!P2 IMAD.MOV R5, RZ, RZ, -R5 ;  /* 0x000000ffff05a224 */ /* 0x000fe200078e0a05 */
[----:B------:R-:W-:Y:S01]  /*2120*/  ISETP.GE.AND P2, PT, R7, RZ, PT ;  /* 0x000000ff0700720c */ /* 0x000fe20003f46270 */
[----:B------:R-:W-:Y:S01]  /*2130*/  IMAD R20, R2, R8, R20 ;  /* 0x0000000802147224 */ /* 0x000fe200078e0214 */
[----:B------:R-:W-:Y:S01]  /*2140*/  IABS R7, R11 ;  /* 0x0000000b00077213 */ /* 0x000fe20000000000 */
[----:B------:R-:W-:Y:S01]  /*2150*/  @!P4 IMAD.IADD R12, R12, 0x1, -R2 ;  /* 0x000000010c0cc824 */ /* 0x000fe200078e0a02 */
[----:B------:R-:W-:Y:S01]  /*2160*/  IABS R8, R21 ;  /* 0x0000001500087213 */ /* 0x000fe20000000000 */
[----:B------:R0:W-:Y:S01]  /*2170*/  STL [R1+0xd8], R5 ;  /* 0x0000d80501007387 */ /* 0x0001e20000100800 */
[----:B------:R-:W-:Y:S01]  /*2180*/  ISETP.GT.U32.AND P6, PT, R2, R20, PT ;  /* 0x000000140200720c */ /* 0x000fe20003fc4070 */
[----:B------:R-:W-:Y:S01]  /*2190*/  IMAD.HI.U32 R4, R0, R7, RZ ;  /* 0x0000000700047227 */ /* 0x000fe200078e00ff */
[----:B------:R-:W-:-:S02]  /*21a0*/  ISETP.GE.AND P4, PT, R11, RZ, PT ;  /* 0x000000ff0b00720c */ /* 0x000fc40003f86270 */
[----:B------:R-:W-:Y:S01]  /*21b0*/  IABS R11, R18 ;  /* 0x00000012000b7213 */ /* 0x000fe20000000000 */
[----:B------:R-:W-:Y:S02]  /*21c0*/  IMAD.MOV R4, RZ, RZ, -R4 ;  /* 0x000000ffff047224 */ /* 0x000fe400078e0a04 */
[----:B------:R-:W-:-:S04]  /*21d0*/  IMAD.HI.U32 R22, R0, R8, RZ ;  /* 0x0000000800167227 */ /* 0x000fc800078e00ff */
[----:B------:R-:W-:Y:S01]  /*21e0*/  IMAD R7, R2, R4, R7 ;  /* 0x0000000402077224 */ /* 0x000fe200078e0207 */
[----:B------:R-:W-:Y:S01]  /*21f0*/  LOP3.LUT R4, R3, 0xc6, RZ, 0xfc, !PT ;  /* 0x000000c603047812 */ /* 0x000fe200078efcff */
[----:B------:R-:W-:Y:S01]  /*2200*/  @!P6 IMAD.IADD R20, R20, 0x1, -R2 ;  /* 0x000000011414e824 */ /* 0x000fe200078e0a02 */
[C---:B------:R-:W-:Y:S01]  /*2210*/  ISETP.GT.U32.AND P6, PT, R2.reuse, R12, PT ;  /* 0x0000000c0200720c */ /* 0x040fe20003fc4070 */
[----:B------:R-:W-:Y:S02]  /*2220*/  IMAD.MOV.U32 R13, RZ, RZ, R19 ;  /* 0x000000ffff0d7224 */ /* 0x000fe400078e0013 */
[----:B0-----:R-:W-:Y:S02]  /*2230*/  IMAD.MOV.U32 R5, RZ, RZ, R10 ;  /* 0x000000ffff057224 */ /* 0x001fe400078e000a */
[----:B------:R-:W-:Y:S02]  /*2240*/  IMAD.MOV R10, RZ, RZ, -R22 ;  /* 0x000000ffff0a7224 */ /* 0x000fe400078e0a16 */
[----:B------:R-:W-:Y:S01]  /*2250*/  @!P5 IMAD.MOV R13, RZ, RZ, -R13 ;  /* 0x000000ffff0dd224 */ /* 0x000fe200078e0a0d */
[C---:B------:R-:W-:Y:S01]  /*2260*/  ISETP.GT.U32.AND P5, PT, R2.reuse, R7, PT ;  /* 0x000000070200720c */ /* 0x040fe20003fa4070 */
[----:B------:R-:W-:-:S02]  /*2270*/  IMAD R10, R2, R10, R8 ;  /* 0x0000000a020a7224 */ /* 0x000fc400078e0208 */
[----:B------:R-:W-:Y:S01]  /*2280*/  @!P0 IMAD.MOV R5, RZ, RZ, -R5 ;  /* 0x000000ffff058224 */ /* 0x000fe200078e0a05 */
[----:B------:R-:W-:Y:S01]  /*2290*/  ISETP.GT.U32.AND P0, PT, R2, R20, PT ;  /* 0x000000140200720c */ /* 0x000fe20003f04070 */
[--C-:B------:R-:W-:Y:S01]  /*22a0*/  @!P6 IMAD.IADD R12, R12, 0x1, -R2.reuse ;  /* 0x000000010c0ce824 */ /* 0x100fe200078e0a02 */
[----:B------:R-:W-:Y:S01]  /*22b0*/  ISETP.GT.U32.AND P6, PT, R2, R10, PT ;  /* 0x0000000a0200720c */ /* 0x000fe20003fc4070 */
[----:B------:R-:W-:Y:S01]  /*22c0*/  IMAD.HI.U32 R19, R0, R11, RZ ;  /* 0x0000000b00137227 */ /* 0x000fe200078e00ff */
[----:B------:R0:W-:Y:S03]  /*22d0*/  STL [R1+0xdc], R5 ;  /* 0x0000dc0501007387 */ /* 0x0001e60000100800 */
[----:B------:R-:W-:Y:S01]  /*22e0*/  IMAD.MOV R19, RZ, RZ, -R19 ;  /* 0x000000ffff137224 */ /* 0x000fe200078e0a13 */
[----:B------:R1:W-:Y:S01]  /*22f0*/  STL [R1+0xe4], R13 ;  /* 0x0000e40d01007387 */ /* 0x0003e20000100800 */
[----:B------:R-:W-:-:S02]  /*2300*/  @!P5 IMAD.IADD R7, R7, 0x1, -R2 ;  /* 0x000000010707d824 */ /* 0x000fc400078e0a02 */
[----:B------:R-:W-:Y:S02]  /*2310*/  IMAD R11, R2, R19, R11 ;  /* 0x00000013020b7224 */ /* 0x000fe400078e020b */
[--C-:B------:R-:W-:Y:S01]  /*2320*/  @!P0 IMAD.IADD R20, R20, 0x1, -R2.reuse ;  /* 0x0000000114148824 */ /* 0x100fe200078e0a02 */
[----:B------:R-:W-:Y:S01]  /*2330*/  ISETP.GT.U32.AND P5, PT, R2, R7, PT ;  /* 0x000000070200720c */ /* 0x000fe20003fa4070 */
[----:B0-----:R-:W-:Y:S01]  /*2340*/  IMAD.MOV.U32 R5, RZ, RZ, R9 ;  /* 0x000000ffff057224 */ /* 0x001fe200078e0009 */
[----:B------:R-:W-:Y:S01]  /*2350*/  ISETP.GE.AND P0, PT, R18, RZ, PT ;  /* 0x000000ff1200720c */ /* 0x000fe20003f06270 */
[----:B------:R-:W-:Y:S01]  /*2360*/  @!P6 IMAD.IADD R10, R10, 0x1, -R2 ;  /* 0x000000010a0ae824 */ /* 0x000fe200078e0a02 */
[----:B------:R-:W-:Y:S01]  /*2370*/  LOP3.LUT R9, R3, 0xc4, RZ, 0xfc, !PT ;  /* 0x000000c403097812 */ /* 0x000fe200078efcff */
[----:B------:R-:W-:Y:S01]  /*2380*/  @!P2 IMAD.MOV R5, RZ, RZ, -R5 ;  /* 0x000000ffff05a224 */ /* 0x000fe200078e0a05 */
[----:B------:R-:W-:Y:S01]  /*2390*/  ISETP.GE.AND P2, PT, R21, RZ, PT ;  /* 0x000000ff1500720c */ /* 0x000fe20003f46270 */
[----:B-1----:R-:W-:Y:S01]  /*23a0*/  IMAD.MOV.U32 R13, RZ, RZ, R12 ;  /* 0x000000ffff0d7224 */ /* 0x002fe200078e000c */
[----:B------:R-:W-:-:S02]  /*23b0*/  IABS R21, R4 ;  /* 0x0000000400157213 */ /* 0x000fc40000000000 */
[C---:B------:R-:W-:Y:S01]  /*23c0*/  ISETP.GT.U32.AND P6, PT, R2.reuse, R10, PT ;  /* 0x0000000a0200720c */ /* 0x040fe20003fc4070 */
[----:B------:R0:W-:Y:S01]  /*23d0*/  STL [R1+0xf0], R5 ;  /* 0x0000f00501007387 */ /* 0x0001e20000100800 */
[----:B------:R-:W-:Y:S01]  /*23e0*/  @!P1 IMAD.MOV R13, RZ, RZ, -R13 ;  /* 0x000000ffff0d9224 */ /* 0x000fe200078e0a0d */
[----:B------:R-:W-:Y:S01]  /*23f0*/  IABS R8, R9 ;  /* 0x0000000900087213 */ /* 0x000fe20000000000 */
[----:B------:R-:W-:Y:S01]  /*2400*/  IMAD.MOV.U32 R18, RZ, RZ, R21 ;  /* 0x000000ffff127224 */ /* 0x000fe200078e0015 */
[----:B------:R-:W-:Y:S01]  /*2410*/  ISETP.GT.U32.AND P1, PT, R2, R11, PT ;  /* 0x0000000b0200720c */ /* 0x000fe20003f24070 */
[----:B------:R-:W-:Y:S01]  /*2420*/  @!P5 IMAD.IADD R7, R7, 0x1, -R2 ;  /* 0x000000010707d824 */ /* 0x000fe200078e0a02 */
[----:B------:R-:W-:Y:S01]  /*2430*/  ISETP.GE.AND P5, PT, R9, RZ, PT ;  /* 0x000000ff0900720c */ /* 0x000fe20003fa6270 */
[----:B------:R-:W-:Y:S01]  /*2440*/  IMAD.HI.U32 R19, R0, R18, RZ ;  /* 0x0000001200137227 */ /* 0x000fe200078e00ff */
[----:B------:R-:W-:Y:S03]  /*2450*/  STL [R1+0xf4], R13 ;  /* 0x0000f40d01007387 */ /* 0x000fe60000100800 */
[----:B0-----:R-:W-:-:S02]  /*2460*/  IMAD.MOV.U32 R5, RZ, RZ, R20 ;  /* 0x000000ffff057224 */ /* 0x001fc400078e0014 */
[----:B------:R-:W-:Y:S02]  /*2470*/  IMAD.MOV R19, RZ, RZ, -R19 ;  /* 0x000000ffff137224 */ /* 0x000fe400078e0a13 */
[----:B------:R-:W-:Y:S01]  /*2480*/  @!P3 IMAD.MOV R5, RZ, RZ, -R5 ;  /* 0x000000ffff05b224 */ /* 0x000fe200078e0a05 */
[----:B------:R-:W-:Y:S01]  /*2490*/  ISETP.GE.AND P3, PT, R4, RZ, PT ;  /* 0x000000ff0400720c */ /* 0x000fe20003f66270 */
[----:B------:R-:W-:Y:S01]  /*24a0*/  IMAD R9, R2, R19, R18 ;  /* 0x0000001302097224 */ /* 0x000fe200078e0212 */
[----:B------:R-:W-:Y:S01]  /*24b0*/  LOP3.LUT R4, R3, 0xc2, RZ, 0xfc, !PT ;  /* 0x000000c203047812 */ /* 0x000fe200078efcff */
[----:B------:R-:W-:Y:S01]  /*24c0*/  @!P6 IMAD.IADD R10, R10, 0x1, -R2 ;  /* 0x000000010a0ae824 */ /* 0x000fe200078e0a02 */
[----:B------:R0:W-:Y:S01]  /*24d0*/  STL [R1+0x13c], R5 ;  /* 0x00013c0501007387 */ /* 0x0001e20000100800 */
[----:B------:R-:W-:Y:S01]  /*24e0*/  IMAD.HI.U32 R12, R0, R8, RZ ;  /* 0x00000008000c7227 */ /* 0x000fe200078e00ff */
[----:B------:R-:W-:Y:S02]  /*24f0*/  ISETP.GT.U32.AND P6, PT, R2, R9, PT ;  /* 0x000000090200720c */ /* 0x000fe40003fc4070 */
[----:B------:R-:W-:Y:S01]  /*2500*/  IABS R22, R4 ;  /* 0x0000000400167213 */ /* 0x000fe20000000000 */
[----:B------:R-:W-:-:S02]  /*2510*/  IMAD.MOV R12, RZ, RZ, -R12 ;  /* 0x000000ffff0c7224 */ /* 0x000fc400078e0a0c */
[----:B------:R-:W-:Y:S02]  /*2520*/  @!P1 IMAD.IADD R11, R11, 0x1, -R2 ;  /* 0x000000010b0b9824 */ /* 0x000fe400078e0a02 */
[C---:B------:R-:W-:Y:S02]  /*2530*/  IMAD R8, R2.reuse, R12, R8 ;  /* 0x0000000c02087224 */ /* 0x040fe400078e0208 */
[----:B0-----:R-:W-:Y:S01]  /*2540*/  IMAD.MOV.U32 R5, RZ, RZ, R7 ;  /* 0x000000ffff057224 */ /* 0x001fe200078e0007 */
[----:B------:R-:W-:Y:S01]  /*2550*/  ISETP.GT.U32.AND P1, PT, R2, R11, PT ;  /* 0x0000000b0200720c */ /* 0x000fe20003f24070 */
[----:B------:R-:W-:Y:S02]  /*2560*/  VIADD R12, R6, 0xbe ;  /* 0x000000be060c7836 */ /* 0x000fe40000000000 */
[----:B------:R-:W-:Y:S02]  /*2570*/  @!P4 IMAD.MOV R5, RZ, RZ, -R5 ;  /* 0x000000ffff05c224 */ /* 0x000fe400078e0a05 */
[----:B------:R-:W-:Y:S01]  /*2580*/  @!P6 IMAD.IADD R9, R9, 0x1, -R2 ;  /* 0x000000010909e824 */ /* 0x000fe200078e0a02 */
[----:B------:R-:W-:Y:S01]  /*2590*/  ISETP.GE.AND P4, PT, R12, RZ, PT ;  /* 0x000000ff0c00720c */ /* 0x000fe20003f86270 */
[----:B------:R-:W-:Y:S01]  /*25a0*/  IMAD.HI.U32 R7, R0, R22, RZ ;  /* 0x0000001600077227 */ /* 0x000fe200078e00ff */
[----:B------:R0:W-:Y:S01]  /*25b0*/  STL [R1+0x15c], R5 ;  /* 0x00015c0501007387 */ /* 0x0001e20000100800 */
[----:B------:R-:W-:-:S02]  /*25c0*/  IABS R12, R12 ;  /* 0x0000000c000c7213 */ /* 0x000fc40000000000 */
[----:B------:R-:W-:Y:S01]  /*25d0*/  ISETP.GT.U32.AND P6, PT, R2, R9, PT ;  /* 0x000000090200720c */ /* 0x000fe20003fc4070 */
[----:B------:R-:W-:Y:S02]  /*25e0*/  IMAD.MOV R7, RZ, RZ, -R7 ;  /* 0x000000ffff077224 */ /* 0x000fe400078e0a07 */
[----:B------:R-:W-:Y:S01]  /*25f0*/  @!P1 IMAD.IADD R11, R11, 0x1, -R2 ;  /* 0x000000010b0b9824 */ /* 0x000fe200078e0a02 */
[----:B------:R-:W-:Y:S01]  /*2600*/  ISETP.GE.AND P1, PT, R4, RZ, PT ;  /* 0x000000ff0400720c */ /* 0x000fe20003f26270 */
[C---:B------:R-:W-:Y:S01]  /*2610*/  IMAD R22, R2.reuse, R7, R22 ;  /* 0x0000000702167224 */ /* 0x040fe200078e0216 */
[C---:B------:R-:W-:Y:S01]  /*2620*/  LOP3.LUT R7, R3.reuse, 0xbc, RZ, 0xfc, !PT ;  /* 0x000000bc03077812 */ /* 0x040fe200078efcff */
[----:B0-----:R-:W-:Y:S01]  /*2630*/  IMAD.MOV.U32 R5, RZ, RZ, R10 ;  /* 0x000000ffff057224 */ /* 0x001fe200078e000a */
[C---:B------:R-:W-:Y:S02]  /*2640*/  LOP3.LUT R10, R3.reuse, 0xc0, RZ, 0xfc, !PT ;  /* 0x000000c0030a7812 */ /* 0x040fe400078efcff */
[----:B------:R-:W-:Y:S01]  /*2650*/  LOP3.LUT R4, R3, 0xba, RZ, 0xfc, !PT ;  /* 0x000000ba03047812 */ /* 0x000fe200078efcff */
[----:B------:R-:W-:Y:S01]  /*2660*/  @!P2 IMAD.MOV R5, RZ, RZ, -R5 ;  /* 0x000000ffff05a224 */ /* 0x000fe200078e0a05 */
[----:B------:R-:W-:Y:S01]  /*2670*/  IABS R20, R10 ;  /* 0x0000000a00147213 */ /* 0x000fe20000000000 */
[----:B------:R-:W-:Y:S01]  /*2680*/  @!P6 IMAD.IADD R9, R9, 0x1, -R2 ;  /* 0x000000010909e824 */ /* 0x000fe200078e0a02 */
[----:B------:R-:W-:-:S02]  /*2690*/  ISETP.GT.U32.AND P2, PT, R2, R8, PT ;  /* 0x000000080200720c */ /* 0x000fc40003f44070 */
[----:B------:R0:W-:Y:S01]  /*26a0*/  STL [R1+0x1ac], R5 ;  /* 0x0001ac0501007387 */ /* 0x0001e20000100800 */
[----:B------:R-:W-:Y:S01]  /*26b0*/  IMAD.HI.U32 R19, R0, R20, RZ ;  /* 0x0000001400137227 */ /* 0x000fe200078e00ff */
[----:B------:R-:W-:Y:S02]  /*26c0*/  IABS R18, R7 ;  /* 0x0000000700127213 */ /* 0x000fe40000000000 */
[----:B------:R-:W-:Y:S01]  /*26d0*/  IABS R21, R4 ;  /* 0x0000000400157213 */ /* 0x000fe20000000000 */
[----:B------:R-:W-:-:S04]  /*26e0*/  IMAD.MOV R19, RZ, RZ, -R19 ;  /* 0x000000ffff137224 */ /* 0x000fc800078e0a13 */
[----:B------:R-:W-:Y:S01]  /*26f0*/  IMAD R20, R2, R19, R20 ;  /* 0x0000001302147224 */ /* 0x000fe200078e0214 */
[----:B------:R-:W-:Y:S01]  /*2700*/  LOP3.LUT R19, R3, 0xb8, RZ, 0xfc, !PT ;  /* 0x000000b803137812 */ /* 0x000fe200078efcff */
[----:B------:R-:W-:Y:S02]  /*2710*/  @!P2 IMAD.IADD R8, R8, 0x1, -R2 ;  /* 0x000000010808a824 */ /* 0x000fe400078e0a02 */
[----:B0-----:R-:W-:Y:S01]  /*2720*/  IMAD.MOV.U32 R5, RZ, RZ, R11 ;  /* 0x000000ffff057224 */ /* 0x001fe200078e000b */
[----:B------:R-:W-:Y:S01]  /*2730*/  ISETP.GT.U32.AND P6, PT, R2, R20, PT ;  /* 0x000000140200720c */ /* 0x000fe20003fc4070 */
[----:B------:R-:W-:Y:S01]  /*2740*/  IMAD.HI.U32 R11, R0, R12, RZ ;  /* 0x0000000c000b7227 */ /* 0x000fe200078e00ff */
[----:B------:R-:W-:-:S03]  /*2750*/  ISETP.GT.U32.AND P2, PT, R2, R8, PT ;  /* 0x000000080200720c */ /* 0x000fc60003f44070 */
[----:B------:R-:W-:Y:S01]  /*2760*/  @!P0 IMAD.MOV R5, RZ, RZ, -R5 ;  /* 0x000000ffff058224 */ /* 0x000fe200078e0a05 */
[----:B------:R-:W-:Y:S01]  /*2770*/  ISETP.GT.U32.AND P0, PT, R2, R22, PT ;  /* 0x000000160200720c */ /* 0x000fe20003f04070 */
[----:B------:R-:W-:-:S03]  /*2780*/  IMAD.MOV R11, RZ, RZ, -R11 ;  /* 0x000000ffff0b7224 */ /* 0x000fc600078e0a0b */
[----:B------:R0:W-:Y:S01]  /*2790*/  STL [R1+0x1a8], R5 ;  /* 0x0001a80501007387 */ /* 0x0001e20000100800 */
[----:B------:R-:W-:Y:S02]  /*27a0*/  IMAD R12, R2, R11, R12 ;  /* 0x0000000b020c7224 */ /* 0x000fe400078e020c */
[----:B------:R-:W-:Y:S02]  /*27b0*/  @!P6 IMAD.IADD R20, R20, 0x1, -R2 ;  /* 0x000000011414e824 */ /* 0x000fe400078e0a02 */
[----:B------:R-:W-:-:S03]  /*27c0*/  IMAD.HI.U32 R11, R0, R18, RZ ;  /* 0x00000012000b7227 */ /* 0x000fc600078e00ff */
[----:B------:R-:W-:Y:S01]  /*27d0*/  ISETP.GT.U32.AND P6, PT, R2, R20, PT ;  /* 0x000000140200720c */ /* 0x000fe20003fc4070 */
[----:B------:R-:W-:Y:S01]  /*27e0*/  @!P2 IMAD.IADD R8, R8, 0x1, -R2 ;  /* 0x000000010808a824 */ /* 0x000fe200078e0a02 */
[----:B------:R-:W-:Y:S01]  /*27f0*/  ISETP.GT.U32.AND P2, PT, R2, R12, PT ;  /* 0x0000000c0200720c */ /* 0x000fe20003f44070 */
[----:B0-----:R-:W-:Y:S02]  /*2800*/  IMAD.MOV.U32 R5, RZ, RZ, R9 ;  /* 0x000000ffff057224 */ /* 0x001fe400078e0009 */
[----:B------:R-:W-:-:S04]  /*2810*/  IMAD.HI.U32 R9, R0, R21, RZ ;  /* 0x0000001500097227 */ /* 0x000fc800078e00ff */
[----:B------:R-:W-:Y:S02]  /*2820*/  @!P3 IMAD.MOV R5, RZ, RZ, -R5 ;  /* 0x000000ffff05b224 */ /* 0x000fe400078e0a05 */
[----:B------:R-:W-:Y:S02]  /*2830*/  IMAD.MOV R11, RZ, RZ, -R11 ;  /* 0x000000ffff0b7224 */ /* 0x000fe400078e0a0b */
[----:B------:R-:W-:Y:S01]  /*2840*/  IMAD.MOV R9, RZ, RZ, -R9 ;  /* 0x000000ffff097224 */ /* 0x000fe200078e0a09 */
[----:B------:R0:W-:Y:S01]  /*2850*/  STL [R1+0x1a4], R5 ;  /* 0x0001a40501007387 */ /* 0x0001e20000100800 */
[----:B------:R-:W-:Y:S01]  /*2860*/  @!P0 IMAD.IADD R22, R22, 0x1, -R2 ;  /* 0x0000000116168824 */ /* 0x000fe200078e0a02 */
[----:B------:R-:W-:Y:S01]  /*2870*/  ISETP.GE.AND P0, PT, R10, RZ, PT ;  /* 0x000000ff0a00720c */ /* 0x000fe20003f06270 */
[C---:B------:R-:W-:Y:S01]  /*2880*/  IMAD R18, R2.reuse, R11, R18 ;  /* 0x0000000b02127224 */ /* 0x040fe200078e0212 */
[----:B------:R-:W-:Y:S01]  /*2890*/  IABS R10, R19 ;  /* 0x00000013000a7213 */ /* 0x000fe20000000000 */
[C---:B------:R-:W-:Y:S01]  /*28a0*/  IMAD R21, R2.reuse, R9, R21 ;  /* 0x0000000902157224 */ /* 0x040fe200078e0215 */
[----:B------:R-:W-:Y:S01]  /*28b0*/  ISETP.GT.U32.AND P3, PT, R2, R22, PT ;  /* 0x000000160200720c */ /* 0x000fe20003f64070 */
[--C-:B------:R-:W-:Y:S01]  /*28c0*/  @!P6 IMAD.IADD R20, R20, 0x1, -R2.reuse ;  /* 0x000000011414e824 */ /* 0x100fe200078e0a02 */
[----:B------:R-:W-:Y:S01]  /*28d0*/  LOP3.LUT R11, R3, 0xb6, RZ, 0xfc, !PT ;  /* 0x000000b6030b7812 */ /* 0x000fe200078efcff */
[----:B------:R-:W-:Y:S01]  /*28e0*/  @!P2 IMAD.IADD R12, R12, 0x1, -R2 ;  /* 0x000000010c0ca824 */ /* 0x000fe200078e0a02 */
[----:B------:R-:W-:Y:S01]  /*28f0*/  ISETP.GT.U32.AND P6, PT, R2, R21, PT ;  /* 0x000000150200720c */ /* 0x000fe20003fc4070 */
[----:B0-----:R-:W-:Y:S01]  /*2900*/  IMAD.MOV.U32 R5, RZ, RZ, R8 ;  /* 0x000000ffff057224 */ /* 0x001fe200078e0008 */
[----:B------:R-:W-:Y:S01]  /*2910*/  IABS R9, R11 ;  /* 0x0000000b00097213 */ /* 0x000fe20000000000 */
[----:B------:R-:W-:Y:S01]  /*2920*/  IMAD.HI.U32 R8, R0, R10, RZ ;  /* 0x0000000a00087227 */ /* 0x000fe200078e00ff */
[----:B------:R-:W-:-:S03]  /*2930*/  ISETP.GT.U32.AND P2, PT, R2, R12, PT ;  /* 0x0000000c0200720c */ /* 0x000fc60003f44070 */
[----:B------:R-:W-:Y:S01]  /*2940*/  @!P5 IMAD.MOV R5, RZ, RZ, -R5 ;  /* 0x000000ffff05d224 */ /* 0x000fe200078e0a05 */
[----:B------:R-:W-:Y:S01]  /*2950*/  ISETP.GT.U32.AND P5, PT, R2, R18, PT ;  /* 0x000000120200720c */ /* 0x000fe20003fa4070 */
[----:B------:R-:W-:Y:S02]  /*2960*/  IMAD.MOV R8, RZ, RZ, -R8 ;  /* 0x000000ffff087224 */ /* 0x000fe400078e0a08 */
[----:B------:R-:W-:Y:S01]  /*2970*/  @!P3 IMAD.IADD R22, R22, 0x1, -R2 ;  /* 0x000000011616b824 */ /* 0x000fe200078e0a02 */
[----:B------:R-:W-:Y:S01]  /*2980*/  ISETP.GE.AND P3, PT, R7, RZ, PT ;  /* 0x000000ff0700720c */ /* 0x000fe20003f66270 */
[----:B------:R-:W-:Y:S01]  /*2990*/  IMAD R10, R2, R8, R10 ;  /* 0x00000008020a7224 */ /* 0x000fe200078e020a */
[----:B------:R-:W-:Y:S01]  /*29a0*/  LOP3.LUT R7, R3, 0xb4, RZ, 0xfc, !PT ;  /* 0x000000b403077812 */ /* 0x000fe200078efcff */
[----:B------:R-:W-:Y:S01]  /*29b0*/  @!P6 IMAD.IADD R21, R21, 0x1, -R2 ;  /* 0x000000011515e824 */ /* 0x000fe200078e0a02 */
[----:B------:R0:W-:Y:S01]  /*29c0*/  STL [R1+0x1a0], R5 ;  /* 0x0001a00501007387 */ /* 0x0001e20000100800 */
[----:B------:R-:W-:-:S03]  /*29d0*/  IMAD.HI.U32 R8, R0, R9, RZ ;  /* 0x0000000900087227 */ /* 0x000fc600078e00ff */
[----:B------:R-:W-:Y:S01]  /*29e0*/  ISETP.GT.U32.AND P6, PT, R2, R21, PT ;  /* 0x000000150200720c */ /* 0x000fe20003fc4070 */
[----:B------:R-:W-:Y:S01]  /*29f0*/  @!P5 IMAD.IADD R18, R18, 0x1, -R2 ;  /* 0x000000011212d824 */ /* 0x000fe200078e0a02 */
[----:B------:R-:W-:Y:S01]  /*2a00*/  ISETP.GT.U32.AND P5, PT, R2, R10, PT ;  /* 0x0000000a0200720c */ /* 0x000fe20003fa4070 */
[----:B------:R-:W-:Y:S02]  /*2a10*/  IMAD.MOV R8, RZ, RZ, -R8 ;  /* 0x000000ffff087224 */ /* 0x000fe400078e0a08 */
[----:B------:R-:W-:Y:S01]  /*2a20*/  @!P2 IMAD.IADD R12, R12, 0x1, -R2 ;  /* 0x000000010c0ca824 */ /* 0x000fe200078e0a02 */
[----:B------:R-:W-:Y:S01]  /*2a30*/  ISETP.GE.AND P2, PT, R4, RZ, PT ;  /* 0x000000ff0400720c */ /* 0x000fe20003f46270 */
[----:B------:R-:W-:Y:S01]  /*2a40*/  IMAD.MOV.U32 R13, RZ, RZ, R22 ;  /* 0x000000ffff0d7224 */ /* 0x000fe200078e0016 */
[----:B------:R-:W-:Y:S01]  /*2a50*/  IABS R4, R7 ;  /* 0x0000000700047213 */ /* 0x000fe20000000000 */
[----:B0-----:R-:W-:Y:S02]  /*2a60*/  IMAD.MOV.U32 R5, RZ, RZ, R20 ;  /* 0x000000ffff057224 */ /* 0x001fe400078e0014 */
[C---:B------:R-:W-:Y:S01]  /*2a70*/  IMAD R9, R2.reuse, R8, R9 ;  /* 0x0000000802097224 */ /* 0x040fe200078e0209 */
[----:B------:R-:W-:Y:S01]  /*2a80*/  LOP3.LUT R8, R3, 0xb0, RZ, 0xfc, !PT ;  /* 0x000000b003087812 */ /* 0x000fe200078efcff */
[----:B------:R-:W-:Y:S01]  /*2a90*/  @!P1 IMAD.MOV R13, RZ, RZ, -R13 ;  /* 0x000000ffff0d9224 */ /* 0x000fe200078e0a0d */
[----:B------:R-:W-:Y:S01]  /*2aa0*/  ISETP.GT.U32.AND P1, PT, R2, R18, PT ;  /* 0x000000120200720c */ /* 0x000fe20003f24070 */
[----:B------:R-:W-:-:S02]  /*2ab0*/  @!P5 IMAD.IADD R10, R10, 0x1, -R2 ;  /* 0x000000010a0ad824 */ /* 0x000fc400078e0a02 */
[----:B------:R-:W-:Y:S01]  /*2ac0*/  @!P0 IMAD.MOV R5, RZ, RZ, -R5 ;  /* 0x000000ffff058224 */ /* 0x000fe200078e0a05 */
[----:B------:R-:W-:Y:S01]  /*2ad0*/  ISETP.GE.AND P0, PT, R19, RZ, PT ;  /* 0x000000ff1300720c */ /* 0x000fe20003f06270 */
[----:B------:R-:W-:Y:S01]  /*2ae0*/  IMAD.HI.U32 R19, R0, R4, RZ ;  /* 0x0000000400137227 */ /* 0x000fe200078e00ff */
[C---:B------:R-:W-:Y:S01]  /*2af0*/  ISETP.GT.U32.AND P5, PT, R2.reuse, R10, PT ;  /* 0x0000000a0200720c */ /* 0x040fe20003fa4070 */
[----:B------:R-:W-:Y:S02]  /*2b00*/  STL [R1+0x18c], R13 ;  /* 0x00018c0d01007387 */ /* 0x000fe40000100800 */
[--C-:B------:R-:W-:Y:S01]  /*2b10*/  @!P6 IMAD.IADD R21, R21, 0x1, -R2.reuse ;  /* 0x000000011515e824 */ /* 0x100fe200078e0a02 */
[----:B------:R-:W-:Y:S01]  /*2b20*/  ISETP.GT.U32.AND P6, PT, R2, R9, PT ;  /* 0x000000090200720c */ /* 0x000fe20003fc4070 */
[----:B------:R0:W-:Y:S01]  /*2b30*/  STL [R1+0x194], R5 ;  /* 0x0001940501007387 */ /* 0x0001e20000100800 */
[----:B------:R-:W-:Y:S02]  /*2b40*/  IMAD.MOV R19, RZ, RZ, -R19 ;  /* 0x000000ffff137224 */ /* 0x000fe400078e0a13 */
[----:B------:R-:W-:-:S02]  /*2b50*/  @!P1 IMAD.IADD R18, R18, 0x1, -R2 ;  /* 0x0000000112129824 */ /* 0x000fc400078e0a02 */
[----:B------:R-:W-:Y:S01]  /*2b60*/  IMAD R4, R2, R19, R4 ;  /* 0x0000001302047224 */ /* 0x000fe200078e0204 */
[----:B------:R-:W-:Y:S02]  /*2b70*/  IABS R19, R8 ;  /* 0x0000000800137213 */ /* 0x000fe40000000000 */
[----:B------:R-:W-:Y:S02]  /*2b80*/  @!P5 IMAD.IADD R10, R10, 0x1, -R2 ;  /* 0x000000010a0ad824 */ /* 0x000fe400078e0a02 */
[----:B0-----:R-:W-:Y:S01]  /*2b90*/  IMAD.MOV.U32 R5, RZ, RZ, R12 ;  /* 0x000000ffff057224 */ /* 0x001fe200078e000c */
[----:B------:R-:W-:Y:S01]  /*2ba0*/  LOP3.LUT R12, R3, 0xb2, RZ, 0xfc, !PT ;  /* 0x000000b2030c7812 */ /* 0x000fe200078efcff */
[----:B------:R-:W-:Y:S01]  /*2bb0*/  @!P6 IMAD.IADD R9, R9, 0x1, -R2 ;  /* 0x000000010909e824 */ /* 0x000fe200078e0a02 */
[C---:B------:R-:W-:Y:S01]  /*2bc0*/  ISETP.GT.U32.AND P5, PT, R2.reuse, R4, PT ;  /* 0x000000040200720c */ /* 0x040fe20003fa4070 */
[----:B------:R-:W-:Y:S01]  /*2bd0*/  @!P4 IMAD.MOV R5, RZ, RZ, -R5 ;  /* 0x000000ffff05c224 */ /* 0x000fe200078e0a05 */
[----:B------:R-:W-:Y:S01]  /*2be0*/  IABS R20, R12 ;  /* 0x0000000c00147213 */ /* 0x000fe20000000000 */
[----:B------:R-:W-:Y:S01]  /*2bf0*/  IMAD.MOV.U32 R13, RZ, RZ, R10 ;  /* 0x000000ffff0d7224 */ /* 0x000fe200078e000a */
[----:B------:R-:W-:-:S02]  /*2c00*/  ISETP.GT.U32.AND P6, PT, R2, R9, PT ;  /* 0x000000090200720c */ /* 0x000fc40003fc4070 */
[----:B------:R0:W-:Y:S01]  /*2c10*/  STL [R1+0x19c], R5 ;  /* 0x00019c0501007387 */ /* 0x0001e20000100800 */
[----:B------:R-:W-:Y:S01]  /*2c20*/  ISETP.GE.AND P4, PT, R11, RZ, PT ;  /* 0x000000ff0b00720c */ /* 0x000fe20003f86270 */
[----:B------:R-:W-:Y:S02]  /*2c30*/  VIADD R11, R6, 0xae ;  /* 0x000000ae060b7836 */ /* 0x000fe40000000000 */
[----:B------:R-:W-:-:S03]  /*2c40*/  @!P0 IMAD.MOV R13, RZ, RZ, -R13 ;  /* 0x000000ffff0d8224 */ /* 0x000fc600078e0a0d */
[----:B------:R-:W-:Y:S01]  /*2c50*/  ISETP.GE.AND P1, PT, R11, RZ, PT ;  /* 0x000000ff0b00720c */ /* 0x000fe20003f26270 */
[----:B------:R-:W-:Y:S01]  /*2c60*/  @!P5 IMAD.IADD R4, R4, 0x1, -R2 ;  /* 0x000000010404d824 */ /* 0x000fe200078e0a02 */
[----:B------:R-:W-:Y:S01]  /*2c70*/  IABS R11, R11 ;  /* 0x0000000b000b7213 */ /* 0x000fe20000000000 */
[----:B0-----:R-:W-:Y:S02]  /*2c80*/  IMAD.MOV.U32 R5, RZ, RZ, R18 ;  /* 0x000000ffff057224 */ /* 0x001fe400078e0012 */
[----:B------:R-:W-:Y:S01]  /*2c90*/  IMAD.MOV.U32 R18, RZ, RZ, R20 ;  /* 0x000000ffff127224 */ /* 0x000fe200078e0014 */
[----:B------:R-:W-:Y:S01]  /*2ca0*/  ISETP.GT.U32.AND P5, PT, R2, R4, PT ;  /* 0x000000040200720c */ /* 0x000fe20003fa4070 */
[----:B------:R-:W-:Y:S01]  /*2cb0*/  @!P3 IMAD.MOV R5, RZ, RZ, -R5 ;  /* 0x000000ffff05b224 */ /* 0x000fe200078e0a05 */
[----:B------:R-:W-:Y:S01]  /*2cc0*/  ISETP.GE.AND P3, PT, R7, RZ, PT ;  /* 0x000000ff0700720c */ /* 0x000fe20003f66270 */
[----:B------:R-:W-:-:S03]  /*2cd0*/  IMAD.HI.U32 R22, R0, R18, RZ ;  /* 0x0000001200167227 */ /* 0x000fc600078e00ff */
[----:B------:R0:W-:Y:S01]  /*2ce0*/  STL [R1+0x198], R5 ;  /* 0x0001980501007387 */ /* 0x0001e20000100800 */
[----:B------:R-:W-:-:S04]  /*2cf0*/  IMAD.HI.U32 R20, R0, R19, RZ ;  /* 0x0000001300147227 */ /* 0x000fc800078e00ff */
[----:B------:R-:W-:Y:S02]  /*2d00*/  IMAD.MOV R22, RZ, RZ, -R22 ;  /* 0x000000ffff167224 */ /* 0x000fe400078e0a16 */
[----:B------:R-:W-:Y:S02]  /*2d10*/  IMAD.MOV R20, RZ, RZ, -R20 ;  /* 0x000000ffff147224 */ /* 0x000fe400078e0a14 */
[C---:B------:R-:W-:Y:S02]  /*2d20*/  IMAD R18, R2.reuse, R22, R18 ;  /* 0x0000001602127224 */ /* 0x040fe400078e0212 */
[----:B0-----:R-:W-:Y:S02]  /*2d30*/  IMAD.MOV.U32 R5, RZ, RZ, R21 ;  /* 0x000000ffff057224 */ /* 0x001fe400078e0015 */
[----:B------:R-:W-:Y:S02]  /*2d40*/  IMAD R19, R2, R20, R19 ;  /* 0x0000001402137224 */ /* 0x000fe400078e0213 */
[----:B------:R-:W-:-:S03]  /*2d50*/  IMAD.HI.U32 R7, R0, R11, RZ ;  /* 0x0000000b00077227 */ /* 0x000fc600078e00ff */
[----:B------:R-:W-:Y:S01]  /*2d60*/  ISETP.GT.U32.AND P0, PT, R2, R19, PT ;  /* 0x000000130200720c */ /* 0x000fe20003f04070 */
[----:B------:R-:W-:Y:S01]  /*2d70*/  @!P2 IMAD.MOV R5, RZ, RZ, -R5 ;  /* 0x000000ffff05a224 */ /* 0x000fe200078e0a05 */
[----:B------:R-:W-:Y:S01]  /*2d80*/  ISETP.GE.AND P2, PT, R12, RZ, PT ;  /* 0x000000ff0c00720c */ /* 0x000fe20003f46270 */
[--C-:B------:R-:W-:Y:S01]  /*2d90*/  @!P6 IMAD.IADD R9, R9, 0x1, -R2.reuse ;  /* 0x000000010909e824 */ /* 0x100fe200078e0a02 */
[----:B------:R-:W-:Y:S01]  /*2da0*/  ISETP.GT.U32.AND P6, PT, R2, R18, PT ;  /* 0x000000120200720c */ /* 0x000fe20003fc4070 */
[----:B------:R-:W-:Y:S01]  /*2db0*/  IMAD.MOV R12, RZ, RZ, -R7 ;  /* 0x000000ffff0c7224 */ /* 0x000fe200078e0a07 */
[----:B------:R0:W-:Y:S01]  /*2dc0*/  STL [R1+0x190], R5 ;  /* 0x0001900501007387 */ /* 0x0001e20000100800 */
[----:B------:R-:W-:Y:S01]  /*2dd0*/  LOP3.LUT R7, R3, 0xac, RZ, 0xfc, !PT ;  /* 0x000000ac03077812 */ /* 0x000fe200078efcff */
[----:B------:R-:W-:Y:S02]  /*2de0*/  @!P5 IMAD.IADD R4, R4, 0x1, -R2 ;  /* 0x000000010404d824 */ /* 0x000fe400078e0a02 */
[----:B------:R-:W-:Y:S01]  /*2df0*/  STL [R1+0x180], R13 ;  /* 0x0001800d01007387 */ /* 0x000fe20000100800 */
[----:B------:R-:W-:Y:S01]  /*2e00*/  IABS R10, R7 ;  /* 0x00000007000a7213 */ /* 0x000fe20000000000 */
[----:B------:R-:W-:-:S02]  /*2e10*/  IMAD R11, R2, R12, R11 ;  /* 0x0000000c020b7224 */ /* 0x000fc400078e020b */
[----:B------:R-:W-:Y:S02]  /*2e20*/  @!P0 IMAD.IADD R19, R19, 0x1, -R2 ;  /* 0x0000000113138824 */ /* 0x000fe400078e0a02 */
[----:B0-----:R-:W-:Y:S01]  /*2e30*/  IMAD.MOV.U32 R5, RZ, RZ, R9 ;  /* 0x000000ffff057224 */ /* 0x001fe200078e0009 */
[C---:B------:R-:W-:Y:S01]  /*2e40*/  ISETP.GT.U32.AND P5, PT, R2.reuse, R11, PT ;  /* 0x0000000b0200720c */ /* 0x040fe20003fa4070 */
[----:B------:R-:W-:Y:S01]  /*2e50*/  IMAD.MOV.U32 R9, RZ, RZ, R10 ;  /* 0x000000ffff097224 */ /* 0x000fe200078e000a */
[----:B------:R-:W-:Y:S01]  /*2e60*/  ISETP.GT.U32.AND P0, PT, R2, R19, PT ;  /* 0x000000130200720c */ /* 0x000fe20003f04070 */
[----:B------:R-:W-:Y:S01]  /*2e70*/  @!P4 IMAD.MOV R5, RZ, RZ, -R5 ;  /* 0x000000ffff05c224 */ /* 0x000fe200078e0a05 */
[----:B------:R-:W-:Y:S01]  /*2e80*/  ISETP.GE.AND P4, PT, R8, RZ, PT ;  /* 0x000000ff0800720c */ /* 0x000fe20003f86270 */
[----:B------:R-:W-:Y:S02]  /*2e90*/  @!P6 IMAD.IADD R18, R18, 0x1, -R2 ;  /* 0x000000011212e824 */ /* 0x000fe400078e0a02 */
[----:B------:R-:W-:Y:S01]  /*2ea0*/  IMAD.HI.U32 R8, R0, R9, RZ ;  /* 0x0000000900087227 */ /* 0x000fe200078e00ff */
[----:B------:R0:W-:Y:S02]  /*2eb0*/  STL [R1+0x184], R5 ;  /* 0x0001840501007387 */ /* 0x0001e40000100800 */
[----:B------:R-:W-:-:S03]  /*2ec0*/  ISETP.GT.U32.AND P6, PT, R2, R18, PT ;  /* 0x000000120200720c */ /* 0x000fc60003fc4070 */
[--C-:B------:R-:W-:Y:S02]  /*2ed0*/  @!P5 IMAD.IADD R11, R11, 0x1, -R2.reuse ;  /* 0x000000010b0bd824 */ /* 0x100fe400078e0a02 */
[----:B------:R-:W-:Y:S02]  /*2ee0*/  @!P0 IMAD.IADD R19, R19, 0x1, -R2 ;  /* 0x0000000113138824 */ /* 0x000fe400078e0a02 */
[----:B0-----:R-:W-:Y:S01]  /*2ef0*/  IMAD.MOV.U32 R5, RZ, RZ, R4 ;  /* 0x000000ffff057224 */ /* 0x001fe200078e0004 */
[----:B------:R-:W-:Y:S02]  /*2f00*/  LOP3.LUT R4, R3, 0xaa, RZ, 0xfc, !PT ;  /* 0x000000aa03047812 */ /* 0x000fe400078efcff */
[----:B------:R-:W-:Y:S01]  /*2f10*/  ISETP.GT.U32.AND P5, PT, R2, R11, PT ;  /* 0x0000000b0200720c */ /* 0x000fe20003fa4070 */
[----:B------:R-:W-:Y:S01]  /*2f20*/  @!P3 IMAD.MOV R5, RZ, RZ, -R5 ;  /* 0x000000ffff05b224 */ /* 0x000fe200078e0a05 */
[----:B------:R-:W-:Y:S01]  /*2f30*/  ISETP.GE.AND P3, PT, R7, RZ, PT ;  /* 0x000000ff0700720c */ /* 0x000fe20003f66270 */
[----:B------:R-:W-:Y:S01]  /*2f40*/  IMAD.MOV R7, RZ, RZ, -R8 ;  /* 0x000000ffff077224 */ /* 0x000fe200078e0a08 */
[C---:B------:R-:W-:Y:S01]  /*2f50*/  LOP3.LUT R8, R3.reuse, 0xa8, RZ, 0xfc, !PT ;  /* 0x000000a803087812 */ /* 0x040fe200078efcff */
[----:B------:R-:W-:Y:S01]  /*2f60*/  @!P6 IMAD.IADD R18, R18, 0x1, -R2 ;  /* 0x000000011212e824 */ /* 0x000fe200078e0a02 */
[----:B------:R-:W-:Y:S01]  /*2f70*/  IABS R20, R4 ;  /* 0x0000000400147213 */ /* 0x000fe20000000000 */
[----:B------:R-:W-:Y:S01]  /*2f80*/  IMAD R7, R2, R7, R9 ;  /* 0x0000000702077224 */ /* 0x000fe200078e0209 */
[----:B------:R-:W-:Y:S01]  /*2f90*/  LOP3.LUT R9, R3, 0xa6, RZ, 0xfc, !PT ;  /* 0x000000a603097812 */ /* 0x000fe200078efcff */
[----:B------:R0:W-:Y:S01]  /*2fa0*/  STL [R1+0x188], R5 ;  /* 0x0001880501007387 */ /* 0x0001e20000100800 */
[----:B------:R-:W-:Y:S01]  /*2fb0*/  IABS R12, R8 ;  /* 0x00000008000c7213 */ /* 0x000fe20000000000 */
[----:B------:R-:W-:Y:S01]  /*2fc0*/  IMAD.HI.U32 R21, R0, R20, RZ ;  /* 0x0000001400157227 */ /* 0x000fe200078e00ff */
[----:B------:R-:W-:-:S02]  /*2fd0*/  IABS R10, R9 ;  /* 0x00000009000a7213 */ /* 0x000fc40000000000 */
[----:B------:R-:W-:Y:S01]  /*2fe0*/  ISETP.GT.U32.AND P6, PT, R2, R7, PT ;  /* 0x000000070200720c */ /* 0x000fe20003fc4070 */
[----:B------:R-:W-:Y:S01]  /*2ff0*/  IMAD.MOV R21, RZ, RZ, -R21 ;  /* 0x000000ffff157224 */ /* 0x000fe200078e0a15 */
[----:B------:R-:W-:Y:S01]  /*3000*/  ISETP.GE.AND P0, PT, R4, RZ, PT ;  /* 0x000000ff0400720c */ /* 0x000fe20003f06270 */
[----:B------:R-:W-:Y:S02]  /*3010*/  IMAD.MOV.U32 R4, RZ, RZ, R10 ;  /* 0x000000ffff047224 */ /* 0x000fe400078e000a */
[----:B------:R-:W-:-:S04]  /*3020*/  IMAD.HI.U32 R10, R0, R12, RZ ;  /* 0x0000000c000a7227 */ /* 0x000fc800078e00ff */
[----:B------:R-:W-:Y:S02]  /*3030*/  IMAD.MOV R10, RZ, RZ, -R10 ;  /* 0x000000ffff0a7224 */ /* 0x000fe400078e0a0a */
[C---:B------:R-:W-:Y:S01]  /*3040*/  IMAD R20, R2.reuse, R21, R20 ;  /* 0x0000001502147224 */ /* 0x040fe200078e0214 */
[C---:B------:R-:W-:Y:S01]  /*3050*/  LOP3.LUT R21, R3.reuse, 0xa0, RZ, 0xfc, !PT ;  /* 0x000000a003157812 */ /* 0x040fe200078efcff */
[C---:B------:R-:W-:Y:S01]  /*3060*/  IMAD R12, R2.reuse, R10, R12 ;  /* 0x0000000a020c7224 */ /* 0x040fe200078e020c */
[----:B------:R-:W-:Y:S01]  /*3070*/  LOP3.LUT R10, R3, 0xa2, RZ, 0xfc, !PT ;  /* 0x000000a2030a7812 */ /* 0x000fe200078efcff */
[----:B0-----:R-:W-:Y:S01]  /*3080*/  IMAD.MOV.U32 R5, RZ, RZ, R19 ;  /* 0x000000ffff057224 */ /* 0x001fe200078e0013 */
[----:B------:R-:W-:Y:S01]  /*3090*/  IABS R23, R21 ;  /* 0x0000001500177213 */ /* 0x000fe20000000000 */
[----:B------:R-:W-:Y:S01]  /*30a0*/  @!P6 IMAD.IADD R7, R7, 0x1, -R2 ;  /* 0x000000010707e824 */ /* 0x000fe200078e0a02 */
[----:B------:R-:W-:Y:S01]  /*30b0*/  ISETP.GT.U32.AND P6, PT, R2, R20, PT ;  /* 0x000000140200720c */ /* 0x000fe20003fc4070 */
[----:B------:R-:W-:-:S02]  /*30c0*/  IMAD.MOV.U32 R13, RZ, RZ, R18 ;  /* 0x000000ffff0d7224 */ /* 0x000fc400078e0012 */
[----:B------:R-:W-:Y:S01]  /*30d0*/  @!P4 IMAD.MOV R5, RZ, RZ, -R5 ;  /* 0x000000ffff05c224 */ /* 0x000fe200078e0a05 */
[----:B------:R-:W-:Y:S01]  /*30e0*/  ISETP.GT.U32.AND P4, PT, R2, R12, PT ;  /* 0x0000000c0200720c */ /* 0x000fe20003f84070 */
[----:B------:R-:W-:-:S04]  /*30f0*/  IMAD.HI.U32 R22, R0, R4, RZ ;  /* 0x0000000400167227 */ /* 0x000fc800078e00ff */
[----:B------:R-:W-:Y:S01]  /*3100*/  @!P2 IMAD.MOV R13, RZ, RZ, -R13 ;  /* 0x000000ffff0da224 */ /* 0x000fe200078e0a0d */
[----:B------:R-:W-:Y:S01]  /*3110*/  ISETP.GT.U32.AND P2, PT, R2, R7, PT ;  /* 0x000000070200720c */ /* 0x000fe20003f44070 */
[----:B------:R-:W-:Y:S01]  /*3120*/  @!P5 IMAD.IADD R11, R11, 0x1, -R2 ;  /* 0x000000010b0bd824 */ /* 0x000fe200078e0a02 */
[----:B------:R-:W-:Y:S01]  /*3130*/  ISETP.GE.AND P5, PT, R8, RZ, PT ;  /* 0x000000ff0800720c */ /* 0x000fe20003fa6270 */
[----:B------:R-:W-:Y:S01]  /*3140*/  IMAD.MOV R22, RZ, RZ, -R22 ;  /* 0x000000ffff167224 */ /* 0x000fe200078e0a16 */
[----:B------:R-:W-:Y:S01]  /*3150*/  LOP3.LUT R8, R3, 0xa4, RZ, 0xfc, !PT ;  /* 0x000000a403087812 */ /* 0x000fe200078efcff */
[----:B------:R-:W-:Y:S01]  /*3160*/  STL [R1+0x17c], R13 ;  /* 0x00017c0d01007387 */ /* 0x000fe20000100800 */
[----:B------:R-:W-:Y:S02]  /*3170*/  @!P6 IMAD.IADD R20, R20, 0x1, -R2 ;  /* 0x000000011414e824 */ /* 0x000fe400078e0a02 */
[----:B------:R-:W-:Y:S01]  /*3180*/  IMAD R4, R2, R22, R4 ;  /* 0x0000001602047224 */ /* 0x000fe200078e0204 */
[----:B------:R0:W-:Y:S01]  /*3190*/  STL [R1+0x178], R5 ;  /* 0x0001780501007387 */ /* 0x0001e20000100800 */
[----:B------:R-:W-:Y:S01]  /*31a0*/  IABS R24, R8 ;  /* 0x0000000800187213 */ /* 0x000fe20000000000 */
[--C-:B------:R-:W-:Y:S01]  /*31b0*/  @!P4 IMAD.IADD R12, R12, 0x1, -R2.reuse ;  /* 0x000000010c0cc824 */ /* 0x100fe200078e0a02 */
[----:B------:R-:W-:Y:S01]  /*31c0*/  ISETP.GT.U32.AND P6, PT, R2, R20, PT ;  /* 0x000000140200720c */ /* 0x000fe20003fc4070 */
[----:B------:R-:W-:Y:S01]  /*31d0*/  @!P2 IMAD.IADD R7, R7, 0x1, -R2 ;  /* 0x000000010707a824 */ /* 0x000fe200078e0a02 */
[----:B------:R-:W-:Y:S01]  /*31e0*/  IABS R22, R10 ;  /* 0x0000000a00167213 */ /* 0x000fe20000000000 */
[----:B------:R-:W-:Y:S01]  /*31f0*/  IMAD.HI.U32 R18, R0, R24, RZ ;  /* 0x0000001800127227 */ /* 0x000fe200078e00ff */
[----:B------:R-:W-:-:S02]  /*3200*/  ISETP.GT.U32.AND P4, PT, R2, R12, PT ;  /* 0x0000000c0200720c */ /* 0x000fc40003f84070 */
[----:B------:R-:W-:Y:S01]  /*3210*/  ISETP.GE.AND P2, PT, R9, RZ, PT ;  /* 0x000000ff0900720c */ /* 0x000fe20003f46270 */
[----:B0-----:R-:W-:Y:S01]  /*3220*/  IMAD.MOV.U32 R5, RZ, RZ, R11 ;  /* 0x000000ffff057224 */ /* 0x001fe200078e000b */
[----:B------:R-:W-:Y:S01]  /*3230*/  LOP3.LUT R11, R3, 0x9c, RZ, 0xfc, !PT ;  /* 0x0000009c030b7812 */ /* 0x000fe200078efcff */
[----:B------:R-:W-:Y:S02]  /*3240*/  IMAD.MOV R18, RZ, RZ, -R18 ;  /* 0x000000ffff127224 */ /* 0x000fe400078e0a12 */
[----:B------:R-:W-:Y:S01]  /*3250*/  @!P1 IMAD.MOV R5, RZ, RZ, -R5 ;  /* 0x000000ffff059224 */ /* 0x000fe200078e0a05 */
[----:B------:R-:W-:Y:S01]  /*3260*/  ISETP.GT.U32.AND P1, PT, R2, R4, PT ;  /* 0x000000040200720c */ /* 0x000fe20003f24070 */
[----:B------:R-:W-:-:S03]  /*3270*/  IMAD.HI.U32 R19, R0, R22, RZ ;  /* 0x0000001600137227 */ /* 0x000fc600078e00ff */
[----:B------:R0:W-:Y:S01]  /*3280*/  STL [R1+0x174], R5 ;  /* 0x0001740501007387 */ /* 0x0001e20000100800 */
[----:B------:R-:W-:Y:S02]  /*3290*/  IMAD R18, R2, R18, R24 ;  /* 0x0000001202127224 */ /* 0x000fe400078e0218 */
[----:B------:R-:W-:Y:S02]  /*32a0*/  IMAD.MOV R19, RZ, RZ, -R19 ;  /* 0x000000ffff137224 */ /* 0x000fe400078e0a13 */
[----:B------:R-:W-:-:S04]  /*32b0*/  IMAD.HI.U32 R9, R0, R23, RZ ;  /* 0x0000001700097227 */ /* 0x000fc800078e00ff */
[--C-:B------:R-:W-:Y:S01]  /*32c0*/  @!P6 IMAD.IADD R20, R20, 0x1, -R2.reuse ;  /* 0x000000011414e824 */ /* 0x100fe200078e0a02 */
[----:B------:R-:W-:Y:S01]  /*32d0*/  ISETP.GT.U32.AND P6, PT, R2, R18, PT ;  /* 0x000000120200720c */ /* 0x000fe20003fc4070 */
[----:B0-----:R-:W-:Y:S02]  /*32e0*/  IMAD.MOV.U32 R5, RZ, RZ, R7 ;  /* 0x000000ffff057224 */ /* 0x001fe400078e0007 */
[----:B------:R-:W-:Y:S02]  /*32f0*/  @!P1 IMAD.IADD R4, R4, 0x1, -R2 ;  /* 0x0000000104049824 */ /* 0x000fe400078e0a02 */
[C---:B------:R-:W-:Y:S02]  /*3300*/  IMAD R19, R2.reuse, R19, R22 ;  /* 0x0000001302137224 */ /* 0x040fe400078e0216 */
[----:B------:R-:W-:Y:S01]  /*3310*/  @!P3 IMAD.MOV R5, RZ, RZ, -R5 ;  /* 0x000000ffff05b224 */ /* 0x000fe200078e0a05 */
[----:B------:R-:W-:Y:S01]  /*3320*/  ISETP.GT.U32.AND P3, PT, R2, R4, PT ;  /* 0x000000040200720c */ /* 0x000fe20003f64070 */
[----:B------:R-:W-:-:S02]  /*3330*/  VIADD R22, R6, 0x9e ;  /* 0x0000009e06167836 */ /* 0x000fc40000000000 */
[----:B------:R-:W-:Y:S01]  /*3340*/  IMAD.MOV R9, RZ, RZ, -R9 ;  /* 0x000000ffff097224 */ /* 0x000fe200078e0a09 */
[----:B------:R0:W-:Y:S01]  /*3350*/  STL [R1+0x170], R5 ;  /* 0x0001700501007387 */ /* 0x0001e20000100800 */
[----:B------:R-:W-:Y:S01]  /*3360*/  @!P4 IMAD.IADD R12, R12, 0x1, -R2 ;  /* 0x000000010c0cc824 */ /* 0x000fe200078e0a02 */
[----:B------:R-:W-:Y:S01]  /*3370*/  ISETP.GE.AND P1, PT, R22, RZ, PT ;  /* 0x000000ff1600720c */ /* 0x000fe20003f26270 */
[----:B------:R-:W-:Y:S01]  /*3380*/  IMAD R9, R2, R9, R23 ;  /* 0x0000000902097224 */ /* 0x000fe200078e0217 */
[----:B------:R-:W-:Y:S01]  /*3390*/  IABS R22, R22 ;  /* 0x0000001600167213 */ /* 0x000fe20000000000 */
[----:B------:R-:W-:Y:S01]  /*33a0*/  IMAD.MOV.U32 R13, RZ, RZ, R20 ;  /* 0x000000ffff0d7224 */ /* 0x000fe200078e0014 */
[----:B------:R-:W-:Y:S01]  /*33b0*/  IABS R23, R11 ;  /* 0x0000000b00177213 */ /* 0x000fe20000000000 */
[----:B------:R-:W-:Y:S01]  /*33c0*/  @!P6 IMAD.IADD R18, R18, 0x1, -R2 ;  /* 0x000000011212e824 */ /* 0x000fe200078e0a02 */
[----:B------:R-:W-:Y:S01]  /*33d0*/  ISETP.GT.U32.AND P4, PT, R2, R19, PT ;  /* 0x000000130200720c */ /* 0x000fe20003f84070 */
[----:B------:R-:W-:Y:S01]  /*33e0*/  IMAD.HI.U32 R7, R0, R22, RZ ;  /* 0x0000001600077227 */ /* 0x000fe200078e00ff */
[----:B------:R-:W-:-:S02]  /*33f0*/  LOP3.LUT R20, R3, 0x9a, RZ, 0xfc, !PT ;  /* 0x0000009a03147812 */ /* 0x000fc400078efcff */
[----:B------:R-:W-:Y:S01]  /*3400*/  ISETP.GT.U32.AND P6, PT, R2, R18, PT ;  /* 0x000000120200720c */ /* 0x000fe20003fc4070 */
[----:B0-----:R-:W-:Y:S01]  /*3410*/  IMAD.MOV.U32 R5, RZ, RZ, R12 ;  /* 0x000000ffff057224 */ /* 0x001fe200078e000c */
[----:B------:R-:W-:Y:S01]  /*3420*/  LOP3.LUT R12, R3, 0x98, RZ, 0xfc, !PT ;  /* 0x00000098030c7812 */ /* 0x000fe200078efcff */
[----:B------:R-:W-:Y:S01]  /*3430*/  @!P0 IMAD.MOV R13, RZ, RZ, -R13 ;  /* 0x000000ffff0d8224 */ /* 0x000fe200078e0a0d */
[----:B------:R-:W-:Y:S01]  /*3440*/  ISETP.GE.AND P0, PT, R8, RZ, PT ;  /* 0x000000ff0800720c */ /* 0x000fe20003f06270 */
[----:B------:R-:W-:Y:S01]  /*3450*/  @!P5 IMAD.MOV R5, RZ, RZ, -R5 ;  /* 0x000000ffff05d224 */ /* 0x000fe200078e0a05 */
[----:B------:R-:W-:Y:S01]  /*3460*/  ISETP.GT.U32.AND P5, PT, R2, R9, PT ;  /* 0x000000090200720c */ /* 0x000fe20003fa4070 */
[----:B------:R-:W-:Y:S01]  /*3470*/  IMAD.HI.U32 R8, R0, R23, RZ ;  /* 0x0000001700087227 */ /* 0x000fe200078e00ff */
[----:B------:R-:W-:Y:S03]  /*3480*/  STL [R1+0x16c], R13 ;  /* 0x00016c0d01007387 */ /* 0x000fe60000100800 */
[----:B------:R-:W-:Y:S01]  /*3490*/  IMAD.MOV R7, RZ, RZ, -R7 ;  /* 0x000000ffff077224 */ /* 0x000fe200078e0a07 */
[----:B------:R0:W-:Y:S01]  /*34a0*/  STL [R1+0x168], R5 ;  /* 0x0001680501007387 */ /* 0x0001e20000100800 */
[----:B------:R-:W-:Y:S01]  /*34b0*/  @!P3 IMAD.IADD R4, R4, 0x1, -R2 ;  /* 0x000000010404b824 */ /* 0x000fe200078e0a02 */
[----:B------:R-:W-:Y:S01]  /*34c0*/  ISETP.GE.AND P3, PT, R10, RZ, PT ;  /* 0x000000ff0a00720c */ /* 0x000fe20003f66270 */
[----:B------:R-:W-:-:S02]  /*34d0*/  IMAD.MOV R10, RZ, RZ, -R8 ;  /* 0x000000ffff0a7224 */ /* 0x000fc400078e0a08 */
[C---:B------:R-:W-:Y:S02]  /*34e0*/  IMAD R8, R2.reuse, R7, R22 ;  /* 0x0000000702087224 */ /* 0x040fe400078e0216 */
[--C-:B------:R-:W-:Y:S02]  /*34f0*/  @!P4 IMAD.IADD R19, R19, 0x1, -R2.reuse ;  /* 0x000000011313c824 */ /* 0x100fe400078e0a02 */
[----:B------:R-:W-:Y:S01]  /*3500*/  @!P5 IMAD.IADD R9, R9, 0x1, -R2 ;  /* 0x000000010909d824 */ /* 0x000fe200078e0a02 */
[C---:B------:R-:W-:Y:S01]  /*3510*/  ISETP.GT.U32.AND P5, PT, R2.reuse, R8, PT ;  /* 0x000000080200720c */ /* 0x040fe20003fa4070 */
[----:B0-----:R-:W-:Y:S01]  /*3520*/  IMAD.MOV.U32 R5, RZ, RZ, R4 ;  /* 0x000000ffff057224 */ /* 0x001fe200078e0004 */
[C---:B------:R-:W-:Y:S01]  /*3530*/  ISETP.GT.U32.AND P4, PT, R2.reuse, R19, PT ;  /* 0x000000130200720c */ /* 0x040fe20003f84070 */
[----:B------:R-:W-:Y:S01]  /*3540*/  IMAD R7, R2, R10, R23 ;  /* 0x0000000a02077224 */ /* 0x000fe200078e0217 */
[----:B------:R-:W-:Y:S01]  /*3550*/  IABS R10, R20 ;  /* 0x00000014000a7213 */ /* 0x000fe20000000000 */
[----:B------:R-:W-:Y:S01]  /*3560*/  @!P2 IMAD.MOV R5, RZ, RZ, -R5 ;  /* 0x000000ffff05a224 */ /* 0x000fe200078e0a05 */
[----:B------:R-:W-:Y:S01]  /*3570*/  IABS R23, R12 ;  /* 0x0000000c00177213 */ /* 0x000fe20000000000 */
[----:B------:R-:W-:Y:S01]  /*3580*/  @!P6 IMAD.IADD R18, R18, 0x1, -R2 ;  /* 0x000000011212e824 */ /* 0x000fe200078e0a02 */
[----:B------:R-:W-:Y:S01]  /*3590*/  ISETP.GT.U32.AND P2, PT, R2, R9, PT ;  /* 0x000000090200720c */ /* 0x000fe20003f44070 */
[----:B------:R-:W-:Y:S01]  /*35a0*/  IMAD.MOV.U32 R4, RZ, RZ, R10 ;  /* 0x000000ffff047224 */ /* 0x000fe200078e000a */
[----:B------:R0:W-:Y:S01]  /*35b0*/  STL [R1+0x164], R5 ;  /* 0x0001640501007387 */ /* 0x0001e20000100800 */
[----:B------:R-:W-:-:S02]  /*35c0*/  LOP3.LUT R10, R3, 0x96, RZ, 0xfc, !PT ;  /* 0x00000096030a7812 */ /* 0x000fc400078efcff */
[--C-:B------:R-:W-:Y:S01]  /*35d0*/  @!P5 IMAD.IADD R8, R8, 0x1, -R2.reuse ;  /* 0x000000010808d824 */ /* 0x100fe200078e0a02 */
[----:B------:R-:W-:Y:S01]  /*35e0*/  ISETP.GE.AND P6, PT, R21, RZ, PT ;  /* 0x000000ff1500720c */ /* 0x000fe20003fc6270 */
[----:B------:R-:W-:Y:S01]  /*35f0*/  @!P4 IMAD.IADD R19, R19, 0x1, -R2 ;  /* 0x000000011313c824 */ /* 0x000fe200078e0a02 */
[----:B------:R-:W-:Y:S01]  /*3600*/  ISETP.GE.AND P4, PT, R11, RZ, PT ;  /* 0x000000ff0b00720c */ /* 0x000fe20003f86270 */
[----:B------:R-:W-:Y:S01]  /*3610*/  IMAD.HI.U32 R11, R0, R23, RZ ;  /* 0x00000017000b7227 */ /* 0x000fe200078e00ff */
[----:B------:R-:W-:Y:S02]  /*3620*/  ISETP.GT.U32.AND P5, PT, R2, R8, PT ;  /* 0x000000080200720c */ /* 0x000fe40003fa4070 */
[----:B------:R-:W-:Y:S01]  /*3630*/  IABS R22, R10 ;  /* 0x0000000a00167213 */ /* 0x000fe20000000000 */
[----:B0-----:R-:W-:Y:S02]  /*3640*/  IMAD.MOV.U32 R5, RZ, RZ, R18 ;  /* 0x000000ffff057224 */ /* 0x001fe400078e0012 */
[----:B------:R-:W-:-:S04]  /*3650*/  IMAD.HI.U32 R18, R0, R4, RZ ;  /* 0x0000000400127227 */ /* 0x000fc800078e00ff */
[----:B------:R-:W-:Y:S01]  /*3660*/  @!P0 IMAD.MOV R5, RZ, RZ, -R5 ;  /* 0x000000ffff058224 */ /* 0x000fe200078e0a05 */
[C---:B------:R-:W-:Y:S01]  /*3670*/  ISETP.GT.U32.AND P0, PT, R2.reuse, R7, PT ;  /* 0x000000070200720c */ /* 0x040fe20003f04070 */
[----:B------:R-:W-:Y:S02]  /*3680*/  IMAD.MOV R18, RZ, RZ, -R18 ;  /* 0x000000ffff127224 */ /* 0x000fe400078e0a12 */
[----:B------:R-:W-:Y:S01]  /*3690*/  IMAD.MOV R11, RZ, RZ, -R11 ;  /* 0x000000ffff0b7224 */ /* 0x000fe200078e0a0b */
[----:B------:R0:W-:Y:S01]  /*36a0*/  STL [R1+0x158], R5 ;  /* 0x0001580501007387 */ /* 0x0001e20000100800 */
[C---:B------:R-:W-:Y:S02]  /*36b0*/  IMAD R18, R2.reuse, R18, R4 ;  /* 0x0000001202127224 */ /* 0x040fe400078e0204 */
[----:B------:R-:W-:Y:S02]  /*36c0*/  IMAD.MOV.U32 R13, RZ, RZ, R19 ;  /* 0x000000ffff0d7224 */ /* 0x000fe400078e0013 */
[C---:B------:R-:W-:Y:S01]  /*36d0*/  IMAD R23, R2.reuse, R11, R23 ;  /* 0x0000000b02177224 */ /* 0x040fe200078e0217 */
[----:B------:R-:W-:Y:S01]  /*36e0*/  LOP3.LUT R11, R3, 0x92, RZ, 0xfc, !PT ;  /* 0x00000092030b7812 */ /* 0x000fe200078efcff */
[----:B------:R-:W-:Y:S01]  /*36f0*/  @!P3 IMAD.MOV R13, RZ, RZ, -R13 ;  /* 0x000000ffff0db224 */ /* 0x000fe200078e0a0d */
[----:B------:R-:W-:Y:S01]  /*3700*/  ISETP.GT.U32.AND P3, PT, R2, R18, PT ;  /* 0x000000120200720c */ /* 0x000fe20003f64070 */
[--C-:B------:R-:W-:Y:S01]  /*3710*/  @!P0 IMAD.IADD R7, R7, 0x1, -R2.reuse ;  /* 0x0000000107078824 */ /* 0x100fe200078e0a02 */
[----:B------:R-:W-:Y:S01]  /*3720*/  IABS R21, R11 ;  /* 0x0000000b00157213 */ /* 0x000fe20000000000 */
[--C-:B------:R-:W-:Y:S01]  /*3730*/  @!P5 IMAD.IADD R8, R8, 0x1, -R2.reuse ;  /* 0x000000010808d824 */ /* 0x100fe200078e0a02 */
[C---:B------:R-:W-:Y:S01]  /*3740*/  ISETP.GT.U32.AND P5, PT, R2.reuse, R23, PT ;  /* 0x000000170200720c */ /* 0x040fe20003fa4070 */
[----:B------:R-:W-:Y:S01]  /*3750*/  @!P2 IMAD.IADD R9, R9, 0x1, -R2 ;  /* 0x000000010909a824 */ /* 0x000fe200078e0a02 */
[----:B------:R-:W-:Y:S01]  /*3760*/  ISETP.GT.U32.AND P0, PT, R2, R7, PT ;  /* 0x000000070200720c */ /* 0x000fe20003f04070 */
[----:B------:R-:W-:Y:S01]  /*3770*/  IMAD.HI.U32 R4, R0, R22, RZ ;  /* 0x0000001600047227 */ /* 0x000fe200078e00ff */
[----:B------:R1:W-:Y:S01]  /*3780*/  STL [R1+0x154], R13 ;  /* 0x0001540d01007387 */ /* 0x0003e20000100800 */
[----:B------:R-:W-:-:S02]  /*3790*/  ISETP.GE.AND P2, PT, R20, RZ, PT ;  /* 0x000000ff1400720c */ /* 0x000fc40003f46270 */
[----:B0-----:R-:W-:Y:S02]  /*37a0*/  IMAD.MOV.U32 R5, RZ, RZ, R9 ;  /* 0x000000ffff057224 */ /* 0x001fe400078e0009 */
[----:B------:R-:W-:Y:S01]  /*37b0*/  IMAD.MOV R9, RZ, RZ, -R4 ;  /* 0x000000ffff097224 */ /* 0x000fe200078e0a04 */
[----:B------:R-:W-:Y:S01]  /*37c0*/  LOP3.LUT R4, R3, 0x94, RZ, 0xfc, !PT ;  /* 0x0000009403047812 */ /* 0x000fe200078efcff */
[--C-:B------:R-:W-:Y:S02]  /*37d0*/  @!P3 IMAD.IADD R18, R18, 0x1, -R2.reuse ;  /* 0x000000011212b824 */ /* 0x100fe400078e0a02 */
[----:B------:R-:W-:Y:S01]  /*37e0*/  @!P6 IMAD.MOV R5, RZ, RZ, -R5 ;  /* 0x000000ffff05e224 */ /* 0x000fe200078e0a05 */
[----:B------:R-:W-:Y:S01]  /*37f0*/  IABS R19, R4 ;  /* 0x0000000400137213 */ /* 0x000fe20000000000 */
[--C-:B------:R-:W-:Y:S01]  /*3800*/  @!P5 IMAD.IADD R23, R23, 0x1, -R2.reuse ;  /* 0x000000011717d824 */ /* 0x100fe200078e0a02 */
[----:B------:R-:W-:Y:S01]  /*3810*/  ISETP.GT.U32.AND P5, PT, R2, R18, PT ;  /* 0x000000120200720c */ /* 0x000fe20003fa4070 */
[----:B------:R-:W-:Y:S01]  /*3820*/  @!P0 IMAD.IADD R7, R7, 0x1, -R2 ;  /* 0x0000000107078824 */ /* 0x000fe200078e0a02 */
[----:B------:R0:W-:Y:S01]  /*3830*/  STL [R1+0x148], R5 ;  /* 0x0001480501007387 */ /* 0x0001e20000100800 */
[----:B-1----:R-:W-:Y:S01]  /*3840*/  IMAD.MOV.U32 R13, RZ, RZ, R8 ;  /* 0x000000ffff0d7224 */ /* 0x002fe200078e0008 */
[----:B------:R-:W-:Y:S01]  /*3850*/  ISETP.GE.AND P0, PT, R10, RZ, PT ;  /* 0x000000ff0a00720c */ /* 0x000fe20003f06270 */
[----:B------:R-:W-:Y:S01]  /*3860*/  IMAD.HI.U32 R8, R0, R19, RZ ;  /* 0x0000001300087227 */ /* 0x000fe200078e00ff */
[----:B------:R-:W-:-:S02]  /*3870*/  LOP3.LUT R10, R3, 0x90, RZ, 0xfc, !PT ;  /* 0x00000090030a7812 */ /* 0x000fc400078efcff */
[----:B------:R-:W-:Y:S01]  /*3880*/  ISETP.GE.AND P6, PT, R12, RZ, PT ;  /* 0x000000ff0c00720c */ /* 0x000fe20003fc6270 */
[C---:B------:R-:W-:Y:S01]  /*3890*/  IMAD R22, R2.reuse, R9, R22 ;  /* 0x0000000902167224 */ /* 0x040fe200078e0216 */
[----:B------:R-:W-:Y:S01]  /*38a0*/  IABS R9, R10 ;  /* 0x0000000a00097213 */ /* 0x000fe20000000000 */
[----:B------:R-:W-:Y:S01]  /*38b0*/  @!P1 IMAD.MOV R13, RZ, RZ, -R13 ;  /* 0x000000ffff0d9224 */ /* 0x000fe200078e0a0d */
[C---:B------:R-:W-:Y:S01]  /*38c0*/  ISETP.GT.U32.AND P1, PT, R2.reuse, R23, PT ;  /* 0x000000170200720c */ /* 0x040fe20003f24070 */
[----:B0-----:R-:W-:Y:S01]  /*38d0*/  IMAD.MOV.U32 R5, RZ, RZ, R7 ;  /* 0x000000ffff057224 */ /* 0x001fe200078e0007 */
[----:B------:R-:W-:Y:S01]  /*38e0*/  ISETP.GT.U32.AND P3, PT, R2, R22, PT ;  /* 0x000000160200720c */ /* 0x000fe20003f64070 */
[----:B------:R-:W-:Y:S01]  /*38f0*/  IMAD.MOV R7, RZ, RZ, -R8 ;  /* 0x000000ffff077224 */ /* 0x000fe200078e0a08 */
[----:B------:R-:W-:Y:S01]  /*3900*/  STL [R1+0x14c], R13 ;  /* 0x00014c0d01007387 */ /* 0x000fe20000100800 */
[----:B------:R-:W-:Y:S02]  /*3910*/  @!P5 IMAD.IADD R18, R18, 0x1, -R2 ;  /* 0x000000011212d824 */ /* 0x000fe400078e0a02 */
[----:B------:R-:W-:-:S02]  /*3920*/  IMAD R19, R2, R7, R19 ;  /* 0x0000000702137224 */ /* 0x000fc400078e0213 */
[----:B------:R-:W-:Y:S01]  /*3930*/  @!P4 IMAD.MOV R5, RZ, RZ, -R5 ;  /* 0x000000ffff05c224 */ /* 0x000fe200078e0a05 */
[----:B------:R-:W-:Y:S01]  /*3940*/  ISETP.GE.AND P4, PT, R4, RZ, PT ;  /* 0x000000ff0400720c */ /* 0x000fe20003f86270 */
[----:B------:R-:W-:Y:S01]  /*3950*/  IMAD.HI.U32 R4, R0, R21, RZ ;  /* 0x0000001500047227 */ /* 0x000fe200078e00ff */
[----:B------:R-:W-:Y:S02]  /*3960*/  ISETP.GT.U32.AND P5, PT, R2, R19, PT ;  /* 0x000000130200720c */ /* 0x000fe40003fa4070 */
[----:B------:R0:W-:Y:S01]  /*3970*/  STL [R1+0x150], R5 ;  /* 0x0001500501007387 */ /* 0x0001e20000100800 */
[----:B------:R-:W-:Y:S02]  /*3980*/  @!P3 IMAD.IADD R22, R22, 0x1, -R2 ;  /* 0x000000011616b824 */ /* 0x000fe400078e0a02 */
[----:B------:R-:W-:Y:S02]  /*3990*/  VIADD R8, R6, 0x8e ;  /* 0x0000008e06087836 */ /* 0x000fe40000000000 */
[----:B------:R-:W-:Y:S01]  /*39a0*/  IMAD.MOV R4, RZ, RZ, -R4 ;  /* 0x000000ffff047224 */ /* 0x000fe200078e0a04 */
[----:B------:R-:W-:Y:S01]  /*39b0*/  ISETP.GT.U32.AND P3, PT, R2, R22, PT ;  /* 0x000000160200720c */ /* 0x000fe20003f64070 */
[----:B------:R-:W-:-:S04]  /*39c0*/  IMAD.HI.U32 R7, R0, R9, RZ ;  /* 0x0000000900077227 */ /* 0x000fc800078e00ff */
[--C-:B------:R-:W-:Y:S01]  /*39d0*/  @!P1 IMAD.IADD R23, R23, 0x1, -R2.reuse ;  /* 0x0000000117179824 */ /* 0x100fe200078e0a02 */
[----:B------:R-:W-:Y:S01]  /*39e0*/  ISETP.GE.AND P1, PT, R8, RZ, PT ;  /* 0x000000ff0800720c */ /* 0x000fe20003f26270 */
[----:B------:R-:W-:Y:S01]  /*39f0*/  @!P5 IMAD.IADD R19, R19, 0x1, -R2 ;  /* 0x000000011313d824 */ /* 0x000fe200078e0a02 */
[----:B------:R-:W-:Y:S01]  /*3a00*/  IABS R8, R8 ;  /* 0x0000000800087213 */ /* 0x000fe20000000000 */
[----:B0-----:R-:W-:Y:S01]  /*3a10*/  IMAD.MOV.U32 R5, RZ, RZ, R18 ;  /* 0x000000ffff057224 */ /* 0x001fe200078e0012 */
[----:B------:R-:W-:Y:S01]  /*3a20*/  ISETP.GE.AND P5, PT, R11, RZ, PT ;  /* 0x000000ff0b00720c */ /* 0x000fe20003fa6270 */
[C---:B------:R-:W-:Y:S01]  /*3a30*/  IMAD R21, R2.reuse, R4, R21 ;  /* 0x0000000402157224 */ /* 0x040fe200078e0215 */
[C---:B------:R-:W-:Y:S01]  /*3a40*/  LOP3.LUT R4, R3.reuse, 0x8c, RZ, 0xfc, !PT ;  /* 0x0000008c03047812 */ /* 0x040fe200078efcff */
[----:B------:R-:W-:Y:S01]  /*3a50*/  IMAD.MOV R7, RZ, RZ, -R7 ;  /* 0x000000ffff077224 */ /* 0x000fe200078e0a07 */
[----:B------:R-:W-:Y:S01]  /*3a60*/  LOP3.LUT R11, R3, 0x8a, RZ, 0xfc, !PT ;  /* 0x0000008a030b7812 */ /* 0x000fe200078efcff */
[----:B------:R-:W-:Y:S01]  /*3a70*/  @!P2 IMAD.MOV R5, RZ, RZ, -R5 ;  /* 0x000000ffff05a224 */ /* 0x000fe200078e0a05 */
[----:B------:R-:W-:Y:S01]  /*3a80*/  ISETP.GT.U32.AND P2, PT, R2, R19, PT ;  /* 0x000000130200720c */ /* 0x000fe20003f44070 */
[----:B------:R-:W-:Y:S01]  /*3a90*/  IMAD.HI.U32 R20, R0, R8, RZ ;  /* 0x0000000800147227 */ /* 0x000fe200078e00ff */
[----:B------:R-:W-:-:S02]  /*3aa0*/  IABS R12, R4 ;  /* 0x00000004000c7213 */ /* 0x000fc40000000000 */
[----:B------:R0:W-:Y:S01]  /*3ab0*/  STL [R1+0x144], R5 ;  /* 0x0001440501007387 */ /* 0x0001e20000100800 */
[C---:B------:R-:W-:Y:S01]  /*3ac0*/  IMAD R9, R2.reuse, R7, R9 ;  /* 0x0000000702097224 */ /* 0x040fe200078e0209 */
[----:B------:R-:W-:Y:S01]  /*3ad0*/  IABS R7, R11 ;  /* 0x0000000b00077213 */ /* 0x000fe20000000000 */
[----:B------:R-:W-:Y:S01]  /*3ae0*/  IMAD.MOV.U32 R13, RZ, RZ, R23 ;  /* 0x000000ffff0d7224 */ /* 0x000fe200078e0017 */
[C---:B------:R-:W-:Y:S01]  /*3af0*/  LOP3.LUT R23, R3.reuse, 0x88, RZ, 0xfc, !PT ;  /* 0x0000008803177812 */ /* 0x040fe200078efcff */
[----:B------:R-:W-:Y:S02]  /*3b00*/  IMAD.MOV R20, RZ, RZ, -R20 ;  /* 0x000000ffff147224 */ /* 0x000fe400078e0a14 */
[----:B------:R-:W-:Y:S01]  /*3b10*/  @!P6 IMAD.MOV R13, RZ, RZ, -R13 ;  /* 0x000000ffff0de224 */ /* 0x000fe200078e0a0d */
[----:B------:R-:W-:Y:S01]  /*3b20*/  ISETP.GT.U32.AND P6, PT, R2, R9, PT ;  /* 0x000000090200720c */ /* 0x000fe20003fc4070 */
[----:B------:R-:W-:Y:S01]  /*3b30*/  @!P3 IMAD.IADD R22, R22, 0x1, -R2 ;  /* 0x000000011616b824 */ /* 0x000fe200078e0a02 */
[----:B------:R-:W-:Y:S01]  /*3b40*/  ISETP.GT.U32.AND P3, PT, R2, R21, PT ;  /* 0x000000150200720c */ /* 0x000fe20003f64070 */
[----:B------:R-:W-:Y:S01]  /*3b50*/  IMAD.HI.U32 R18, R0, R12, RZ ;  /* 0x0000000c00127227 */ /* 0x000fe200078e00ff */
[----:B------:R-:W-:Y:S03]  /*3b60*/  STL [R1+0x138], R13 ;  /* 0x0001380d01007387 */ /* 0x000fe60000100800 */
[----:B------:R-:W-:Y:S01]  /*3b70*/  IMAD R8, R2, R20, R8 ;  /* 0x0000001402087224 */ /* 0x000fe200078e0208 */
[----:B------:R-:W-:Y:S01]  /*3b80*/  LOP3.LUT R20, R3, 0x86, RZ, 0xfc, !PT ;  /* 0x0000008603147812 */ /* 0x000fe200078efcff */
[----:B------:R-:W-:-:S02]  /*3b90*/  IMAD.MOV R18, RZ, RZ, -R18 ;  /* 0x000000ffff127224 */ /* 0x000fc400078e0a12 */
[----:B------:R-:W-:Y:S01]  /*3ba0*/  @!P2 IMAD.IADD R19, R19, 0x1, -R2 ;  /* 0x000000011313a824 */ /* 0x000fe200078e0a02 */
[C---:B------:R-:W-:Y:S01]  /*3bb0*/  ISETP.GT.U32.AND P2, PT, R2.reuse, R8, PT ;  /* 0x000000080200720c */ /* 0x040fe20003f44070 */
[C---:B------:R-:W-:Y:S01]  /*3bc0*/  IMAD R12, R2.reuse, R18, R12 ;  /* 0x00000012020c7224 */ /* 0x040fe200078e020c */
[----:B------:R-:W-:Y:S01]  /*3bd0*/  IABS R18, R23 ;  /* 0x0000001700127213 */ /* 0x000fe20000000000 */
[--C-:B------:R-:W-:Y:S02]  /*3be0*/  @!P6 IMAD.IADD R9, R9, 0x1, -R2.reuse ;  /* 0x000000010909e824 */ /* 0x100fe400078e0a02 */
[----:B------:R-:W-:Y:S01]  /*3bf0*/  @!P3 IMAD.IADD R21, R21, 0x1, -R2 ;  /* 0x000000011515b824 */ /* 0x000fe200078e0a02 */
[C---:B------:R-:W-:Y:S01]  /*3c00*/  ISETP.GT.U32.AND P6, PT, R2.reuse, R12, PT ;  /* 0x0000000c0200720c */ /* 0x040fe20003fc4070 */
[----:B0-----:R-:W-:Y:S01]  /*3c10*/  IMAD.MOV.U32 R5, RZ, RZ, R22 ;  /* 0x000000ffff057224 */ /* 0x001fe200078e0016 */
[----:B------:R-:W-:Y:S02]  /*3c20*/  IABS R22, R20 ;  /* 0x0000001400167213 */ /* 0x000fe40000000000 */
[----:B------:R-:W-:Y:S01]  /*3c30*/  ISETP.GT.U32.AND P3, PT, R2, R21, PT ;  /* 0x000000150200720c */ /* 0x000fe20003f64070 */
[----:B------:R-:W-:Y:S01]  /*3c40*/  @!P0 IMAD.MOV R5, RZ, RZ, -R5 ;  /* 0x000000ffff058224 */ /* 0x000fe200078e0a05 */
[----:B------:R-:W-:Y:S01]  /*3c50*/  ISETP.GE.AND P0, PT, R10, RZ, PT ;  /* 0x000000ff0a00720c */ /* 0x000fe20003f06270 */
[--C-:B------:R-:W-:Y:S01]  /*3c60*/  @!P2 IMAD.IADD R8, R8, 0x1, -R2.reuse ;  /* 0x000000010808a824 */ /* 0x100fe200078e0a02 */
[----:B------:R-:W-:Y:S01]  /*3c70*/  ISETP.GT.U32.AND P2, PT, R2, R9, PT ;  /* 0x000000090200720c */ /* 0x000fe20003f44070 */
[----:B------:R-:W-:Y:S01]  /*3c80*/  IMAD.HI.U32 R10, R0, R7, RZ ;  /* 0x00000007000a7227 */ /* 0x000fe200078e00ff */
[----:B------:R0:W-:Y:S03]  /*3c90*/  STL [R1+0x140], R5 ;  /* 0x0001400501007387 */ /* 0x0001e60000100800 */
        /* <DEDUP_REMOVED lines=8> */
[----:B------:R-:W-:Y:S01]  /*3d20*/  IMAD.HI.U32 R19, R0, R18, RZ ;  /* 0x0000001200137227 */ /* 0x000fe200078e00ff */
[----:B------:R-:W-:-:S03]  /*3d30*/  IABS R10, R4 ;  /* 0x00000004000a7213 */ /* 0x000fc60000000000 */
[----:B------:R-:W-:Y:S01]  /*3d40*/  @!P4 IMAD.MOV R5, RZ, RZ, -R5 ;  /* 0x000000ffff05c224 */ /* 0x000fe200078e0a05 */
[C---:B------:R-:W-:Y:S01]  /*3d50*/  ISETP.GT.U32.AND P4, PT, R2.reuse, R12, PT ;  /* 0x0000000c0200720c */ /* 0x040fe20003f84070 */
[----:B------:R-:W-:Y:S02]  /*3d60*/  IMAD.MOV R19, RZ, RZ, -R19 ;  /* 0x000000ffff137224 */ /* 0x000fe400078e0a13 */
[----:B------:R-:W-:Y:S01]  /*3d70*/  @!P2 IMAD.IADD R9, R9, 0x1, -R2 ;  /* 0x000000010909a824 */ /* 0x000fe200078e0a02 */
[----:B------:R0:W-:Y:S01]  /*3d80*/  STL [R1+0x134], R5 ;  /* 0x0001340501007387 */ /* 0x0001e20000100800 */
[----:B------:R-:W-:Y:S01]  /*3d90*/  ISETP.GE.AND P2, PT, R11, RZ, PT ;  /* 0x000000ff0b00720c */ /* 0x000fe20003f46270 */
[----:B------:R-:W-:Y:S01]  /*3da0*/  IMAD R11, R2, R19, R18 ;  /* 0x00000013020b7224 */ /* 0x000fe200078e0212 */
[----:B------:R-:W-:Y:S01]  /*3db0*/  LOP3.LUT R18, R3, 0x82, RZ, 0xfc, !PT ;  /* 0x0000008203127812 */ /* 0x000fe200078efcff */
[----:B------:R-:W-:Y:S02]  /*3dc0*/  @!P6 IMAD.IADD R8, R8, 0x1, -R2 ;  /* 0x000000010808e824 */ /* 0x000fe400078e0a02 */
[----:B------:R-:W-:Y:S01]  /*3dd0*/  IMAD.MOV.U32 R13, RZ, RZ, R9 ;  /* 0x000000ffff0d7224 */ /* 0x000fe200078e0009 */
[----:B------:R-:W-:Y:S01]  /*3de0*/  ISETP.GT.U32.AND P6, PT, R2, R11, PT ;  /* 0x0000000b0200720c */ /* 0x000fe20003fc4070 */
[----:B------:R-:W-:-:S04]  /*3df0*/  IMAD.HI.U32 R19, R0, R10, RZ ;  /* 0x0000000a00137227 */ /* 0x000fc800078e00ff */
[----:B0-----:R-:W-:Y:S02]  /*3e00*/  IMAD.MOV.U32 R5, RZ, RZ, R21 ;  /* 0x000000ffff057224 */ /* 0x001fe400078e0015 */
[--C-:B------:R-:W-:Y:S01]  /*3e10*/  @!P4 IMAD.IADD R12, R12, 0x1, -R2.reuse ;  /* 0x000000010c0cc824 */ /* 0x100fe200078e0a02 */
[----:B------:R-:W-:Y:S01]  /*3e20*/  ISETP.GE.AND P4, PT, R23, RZ, PT ;  /* 0x000000ff1700720c */ /* 0x000fe20003f86270 */
[----:B------:R-:W-:Y:S01]  /*3e30*/  @!P5 IMAD.MOV R5, RZ, RZ, -R5 ;  /* 0x000000ffff05d224 */ /* 0x000fe200078e0a05 */
[----:B------:R-:W-:Y:S01]  /*3e40*/  ISETP.GT.U32.AND P5, PT, R2, R7, PT ;  /* 0x000000070200720c */ /* 0x000fe20003fa4070 */
[----:B------:R-:W-:Y:S01]  /*3e50*/  @!P0 IMAD.MOV R13, RZ, RZ, -R13 ;  /* 0x000000ffff0d8224 */ /* 0x000fe200078e0a0d */
[----:B------:R-:W-:Y:S01]  /*3e60*/  IABS R23, R18 ;  /* 0x0000001200177213 */ /* 0x000fe20000000000 */
[----:B------:R-:W-:Y:S01]  /*3e70*/  @!P6 IMAD.IADD R11, R11, 0x1, -R2 ;  /* 0x000000010b0be824 */ /* 0x000fe200078e0a02 */
[----:B------:R0:W-:Y:S01]  /*3e80*/  STL [R1+0x130], R5 ;  /* 0x0001300501007387 */ /* 0x0001e20000100800 */
[----:B------:R-:W-:-:S02]  /*3e90*/  IMAD.MOV R19, RZ, RZ, -R19 ;  /* 0x000000ffff137224 */ /* 0x000fc400078e0a13 */
[----:B------:R-:W-:Y:S01]  /*3ea0*/  IMAD.HI.U32 R21, R0, R22, RZ ;  /* 0x0000001600157227 */ /* 0x000fe200078e00ff */
[C---:B------:R-:W-:Y:S01]  /*3eb0*/  ISETP.GT.U32.AND P6, PT, R2.reuse, R11, PT ;  /* 0x0000000b0200720c */ /* 0x040fe20003fc4070 */
[----:B------:R-:W-:Y:S02]  /*3ec0*/  STL [R1+0x120], R13 ;  /* 0x0001200d01007387 */ /* 0x000fe40000100800 */
[----:B------:R-:W-:Y:S01]  /*3ed0*/  IMAD R10, R2, R19, R10 ;  /* 0x00000013020a7224 */ /* 0x000fe200078e020a */
[----:B------:R-:W-:Y:S01]  /*3ee0*/  LOP3.LUT R19, R3, 0x78, RZ, 0xfc, !PT ;  /* 0x0000007803137812 */ /* 0x000fe200078efcff */
[----:B------:R-:W-:Y:S01]  /*3ef0*/  @!P5 IMAD.IADD R7, R7, 0x1, -R2 ;  /* 0x000000010707d824 */ /* 0x000fe200078e0a02 */
[----:B------:R-:W-:Y:S01]  /*3f00*/  ISETP.GE.AND P5, PT, R20, RZ, PT ;  /* 0x000000ff1400720c */ /* 0x000fe20003fa6270 */
[----:B0-----:R-:W-:Y:S02]  /*3f10*/  IMAD.MOV.U32 R5, RZ, RZ, R8 ;  /* 0x000000ffff057224 */ /* 0x001fe400078e0008 */
[----:B------:R-:W-:Y:S01]  /*3f20*/  IMAD.MOV.U32 R20, RZ, RZ, R23 ;  /* 0x000000ffff147224 */ /* 0x000fe200078e0017 */
[----:B------:R-:W-:Y:S01]  /*3f30*/  ISETP.GT.U32.AND P0, PT, R2, R7, PT ;  /* 0x000000070200720c */ /* 0x000fe20003f04070 */
[----:B------:R-:W-:-:S02]  /*3f40*/  @!P1 IMAD.MOV R5, RZ, RZ, -R5 ;  /* 0x000000ffff059224 */ /* 0x000fc400078e0a05 */
[----:B------:R-:W-:-:S03]  /*3f50*/  IMAD.HI.U32 R9, R0, R20, RZ ;  /* 0x0000001400097227 */ /* 0x000fc600078e00ff */
[----:B------:R0:W-:Y:S01]  /*3f60*/  STL [R1+0x124], R5 ;  /* 0x0001240501007387 */ /* 0x0001e20000100800 */
[----:B------:R-:W-:Y:S02]  /*3f70*/  IMAD.MOV R9, RZ, RZ, -R9 ;  /* 0x000000ffff097224 */ /* 0x000fe400078e0a09 */
[----:B------:R-:W-:Y:S02]  /*3f80*/  IMAD.MOV R21, RZ, RZ, -R21 ;  /* 0x000000ffff157224 */ /* 0x000fe400078e0a15 */
[C---:B------:R-:W-:Y:S02]  /*3f90*/  IMAD R20, R2.reuse, R9, R20 ;  /* 0x0000000902147224 */ /* 0x040fe400078e0214 */
[----:B------:R-:W-:Y:S02]  /*3fa0*/  @!P6 IMAD.IADD R11, R11, 0x1, -R2 ;  /* 0x000000010b0be824 */ /* 0x000fe400078e0a02 */
[C---:B------:R-:W-:Y:S01]  /*3fb0*/  IMAD R22, R2.reuse, R21, R22 ;  /* 0x0000001502167224 */ /* 0x040fe200078e0216 */
[C---:B------:R-:W-:Y:S01]  /*3fc0*/  ISETP.GT.U32.AND P6, PT, R2.reuse, R20, PT ;  /* 0x000000140200720c */ /* 0x040fe20003fc4070 */
[----:B0-----:R-:W-:Y:S01]  /*3fd0*/  IMAD.MOV.U32 R5, RZ, RZ, R12 ;  /* 0x000000ffff057224 */ /* 0x001fe200078e000c */
[----:B------:R-:W-:Y:S01]  /*3fe0*/  LOP3.LUT R21, R3, 0x80, RZ, 0xfc, !PT ;  /* 0x0000008003157812 */ /* 0x000fe200078efcff */
[----:B------:R-:W-:Y:S01]  /*3ff0*/  @!P0 IMAD.IADD R7, R7, 0x1, -R2 ;  /* 0x0000000107078824 */ /* 0x000fe200078e0a02 */
[C---:B------:R-:W-:Y:S01]  /*4000*/  ISETP.GT.U32.AND P1, PT, R2.reuse, R22, PT ;  /* 0x000000160200720c */ /* 0x040fe20003f24070 */
[----:B------:R-:W-:Y:S01]  /*4010*/  @!P3 IMAD.MOV R5, RZ, RZ, -R5 ;  /* 0x000000ffff05b224 */ /* 0x000fe200078e0a05 */
[----:B------:R-:W-:Y:S01]  /*4020*/  ISETP.GT.U32.AND P3, PT, R2, R10, PT ;  /* 0x0000000a0200720c */ /* 0x000fe20003f64070 */
[----:B------:R-:W-:Y:S01]  /*4030*/  VIADD R23, R6, 0x7e ;  /* 0x0000007e06177836 */ /* 0x000fe20000000000 */
[----:B------:R-:W-:Y:S01]  /*4040*/  IABS R8, R21 ;  /* 0x0000001500087213 */ /* 0x000fe20000000000 */
[----:B------:R-:W-:Y:S01]  /*4050*/  IMAD.MOV.U32 R13, RZ, RZ, R11 ;  /* 0x000000ffff0d7224 */ /* 0x000fe200078e000b */
[----:B------:R0:W-:Y:S01]  /*4060*/  STL [R1+0x12c], R5 ;  /* 0x00012c0501007387 */ /* 0x0001e20000100800 */
[----:B------:R-:W-:-:S02]  /*4070*/  IABS R12, R19 ;  /* 0x00000013000c7213 */ /* 0x000fc40000000000 */
[----:B------:R-:W-:Y:S01]  /*4080*/  ISETP.GE.AND P0, PT, R23, RZ, PT ;  /* 0x000000ff1700720c */ /* 0x000fe20003f06270 */
[----:B------:R-:W-:Y:S01]  /*4090*/  @!P6 IMAD.IADD R20, R20, 0x1, -R2 ;  /* 0x000000011414e824 */ /* 0x000fe200078e0a02 */
[----:B------:R-:W-:Y:S01]  /*40a0*/  IABS R23, R23 ;  /* 0x0000001700177213 */ /* 0x000fe20000000000 */
[----:B------:R-:W-:-:S03]  /*40b0*/  IMAD.HI.U32 R9, R0, R8, RZ ;  /* 0x0000000800097227 */ /* 0x000fc600078e00ff */
[----:B------:R-:W-:Y:S01]  /*40c0*/  ISETP.GT.U32.AND P6, PT, R2, R20, PT ;  /* 0x000000140200720c */ /* 0x000fe20003fc4070 */
[----:B0-----:R-:W-:Y:S01]  /*40d0*/  IMAD.MOV.U32 R5, RZ, RZ, R7 ;  /* 0x000000ffff057224 */ /* 0x001fe200078e0007 */
[----:B------:R-:W-:Y:S01]  /*40e0*/  LOP3.LUT R7, R3, 0x7c, RZ, 0xfc, !PT ;  /* 0x0000007c03077812 */ /* 0x000fe200078efcff */
[--C-:B------:R-:W-:Y:S02]  /*40f0*/  @!P3 IMAD.IADD R10, R10, 0x1, -R2.reuse ;  /* 0x000000010a0ab824 */ /* 0x100fe400078e0a02 */
[----:B------:R-:W-:Y:S01]  /*4100*/  @!P2 IMAD.MOV R5, RZ, RZ, -R5 ;  /* 0x000000ffff05a224 */ /* 0x000fe200078e0a05 */
[----:B------:R-:W-:Y:S01]  /*4110*/  IABS R24, R7 ;  /* 0x0000000700187213 */ /* 0x000fe20000000000 */
[----:B------:R-:W-:Y:S01]  /*4120*/  @!P1 IMAD.IADD R22, R22, 0x1, -R2 ;  /* 0x0000000116169824 */ /* 0x000fe200078e0a02 */
[----:B------:R-:W-:Y:S01]  /*4130*/  ISETP.GT.U32.AND P2, PT, R2, R10, PT ;  /* 0x0000000a0200720c */ /* 0x000fe20003f44070 */
[----:B------:R-:W-:Y:S01]  /*4140*/  IMAD.HI.U32 R25, R0, R23, RZ ;  /* 0x0000001700197227 */ /* 0x000fe200078e00ff */
[----:B------:R-:W-:Y:S01]  /*4150*/  ISETP.GE.AND P1, PT, R4, RZ, PT ;  /* 0x000000ff0400720c */ /* 0x000fe20003f26270 */
[----:B------:R0:W-:Y:S01]  /*4160*/  STL [R1+0x128], R5 ;  /* 0x0001280501007387 */ /* 0x0001e20000100800 */
[----:B------:R-:W-:Y:S01]  /*4170*/  ISETP.GT.U32.AND P3, PT, R2, R22, PT ;  /* 0x000000160200720c */ /* 0x000fe20003f64070 */
[----:B------:R-:W-:-:S02]  /*4180*/  IMAD.MOV R9, RZ, RZ, -R9 ;  /* 0x000000ffff097224 */ /* 0x000fc400078e0a09 */
[----:B------:R-:W-:Y:S02]  /*4190*/  IMAD.MOV R25, RZ, RZ, -R25 ;  /* 0x000000ffff197224 */ /* 0x000fe400078e0a19 */
[----:B------:R-:W-:Y:S01]  /*41a0*/  IMAD R4, R2, R9, R8 ;  /* 0x0000000902047224 */ /* 0x000fe200078e0208 */
[----:B------:R-:W-:Y:S01]  /*41b0*/  LOP3.LUT R8, R3, 0x7a, RZ, 0xfc, !PT ;  /* 0x0000007a03087812 */ /* 0x000fe200078efcff */
[--C-:B------:R-:W-:Y:S02]  /*41c0*/  @!P6 IMAD.IADD R20, R20, 0x1, -R2.reuse ;  /* 0x000000011414e824 */ /* 0x100fe400078e0a02 */
[----:B------:R-:W-:Y:S01]  /*41d0*/  @!P2 IMAD.IADD R10, R10, 0x1, -R2 ;  /* 0x000000010a0aa824 */ /* 0x000fe200078e0a02 */
[----:B------:R-:W-:Y:S01]  /*41e0*/  ISETP.GE.AND P2, PT, R18, RZ, PT ;  /* 0x000000ff1200720c */ /* 0x000fe20003f46270 */
[----:B------:R-:W-:Y:S01]  /*41f0*/  IMAD R18, R2, R25, R23 ;  /* 0x0000001902127224 */ /* 0x000fe200078e0217 */
[----:B------:R-:W-:Y:S01]  /*4200*/  IABS R9, R8 ;  /* 0x0000000800097213 */ /* 0x000fe20000000000 */
[----:B------:R-:W-:-:S03]  /*4210*/  IMAD.HI.U32 R23, R0, R24, RZ ;  /* 0x0000001800177227 */ /* 0x000fc600078e00ff */
[----:B------:R-:W-:Y:S01]  /*4220*/  ISETP.GT.U32.AND P6, PT, R2, R18, PT ;  /* 0x000000120200720c */ /* 0x000fe20003fc4070 */
[----:B------:R-:W-:Y:S01]  /*4230*/  @!P3 IMAD.IADD R22, R22, 0x1, -R2 ;  /* 0x000000011616b824 */ /* 0x000fe200078e0a02 */
[----:B------:R-:W-:Y:S01]  /*4240*/  ISETP.GT.U32.AND P3, PT, R2, R4, PT ;  /* 0x000000040200720c */ /* 0x000fe20003f64070 */
[----:B------:R-:W-:-:S04]  /*4250*/  IMAD.HI.U32 R26, R0, R9, RZ ;  /* 0x00000009001a7227 */ /* 0x000fc800078e00ff */
[----:B------:R-:W-:Y:S02]  /*4260*/  IMAD.MOV R23, RZ, RZ, -R23 ;  /* 0x000000ffff177224 */ /* 0x000fe400078e0a17 */
[----:B------:R-:W-:Y:S02]  /*4270*/  IMAD.MOV R26, RZ, RZ, -R26 ;  /* 0x000000ffff1a7224 */ /* 0x000fe400078e0a1a */
[C---:B------:R-:W-:Y:S01]  /*4280*/  IMAD R23, R2.reuse, R23, R24 ;  /* 0x0000001702177224 */ /* 0x040fe200078e0218 */
[C---:B------:R-:W-:Y:S01]  /*4290*/  LOP3.LUT R24, R3.reuse, 0x74, RZ, 0xfc, !PT ;  /* 0x0000007403187812 */ /* 0x040fe200078efcff */
[----:B------:R-:W-:Y:S01]  /*42a0*/  IMAD R9, R2, R26, R9 ;  /* 0x0000001a02097224 */ /* 0x000fe200078e0209 */
[----:B------:R-:W-:Y:S01]  /*42b0*/  LOP3.LUT R26, R3, 0x3a, RZ, 0xfc, !PT ;  /* 0x0000003a031a7812 */ /* 0x000fe200078efcff */
[----:B------:R-:W-:Y:S01]  /*42c0*/  @!P6 IMAD.IADD R18, R18, 0x1, -R2 ;  /* 0x000000011212e824 */ /* 0x000fe200078e0a02 */
[C---:B------:R-:W-:Y:S01]  /*42d0*/  ISETP.GT.U32.AND P6, PT, R2.reuse, R23, PT ;  /* 0x000000170200720c */ /* 0x040fe20003fc4070 */
[----:B0-----:R-:W-:Y:S01]  /*42e0*/  IMAD.MOV.U32 R5, RZ, RZ, R22 ;  /* 0x000000ffff057224 */ /* 0x001fe200078e0016 */
[----:B------:R-:W-:Y:S01]  /*42f0*/  IABS R22, R24 ;  /* 0x0000001800167213 */ /* 0x000fe20000000000 */
[----:B------:R-:W-:Y:S01]  /*4300*/  @!P1 IMAD.MOV R10, RZ, RZ, -R10 ;  /* 0x000000ffff0a9224 */ /* 0x000fe200078e0a0a */
[----:B------:R-:W-:Y:S01]  /*4310*/  ISETP.GT.U32.AND P1, PT, R2, R9, PT ;  /* 0x000000090200720c */ /* 0x000fe20003f24070 */
[----:B------:R-:W-:Y:S01]  /*4320*/  @!P3 IMAD.IADD R4, R4, 0x1, -R2 ;  /* 0x000000010404b824 */ /* 0x000fe200078e0a02 */
[----:B------:R-:W-:Y:S01]  /*4330*/  ISETP.GE.AND P3, PT, R21, RZ, PT ;  /* 0x000000ff1500720c */ /* 0x000fe20003f66270 */
[----:B------:R-:W-:Y:S01]  /*4340*/  @!P5 IMAD.MOV R5, RZ, RZ, -R5 ;  /* 0x000000ffff05d224 */ /* 0x000fe200078e0a05 */
[C---:B------:R-:W-:Y:S01]  /*4350*/  ISETP.GT.U32.AND P5, PT, R2.reuse, R18, PT ;  /* 0x000000120200720c */ /* 0x040fe20003fa4070 */
[----:B------:R-:W-:Y:S01]  /*4360*/  @!P4 IMAD.MOV R13, RZ, RZ, -R13 ;  /* 0x000000ffff0dc224 */ /* 0x000fe200078e0a0d */
[----:B------:R-:W-:Y:S01]  /*4370*/  ISETP.GT.U32.AND P4, PT, R2, R4, PT ;  /* 0x000000040200720c */ /* 0x000fe20003f84070 */
[----:B------:R-:W-:Y:S01]  /*4380*/  IMAD.HI.U32 R25, R0, R12, RZ ;  /* 0x0000000c00197227 */ /* 0x000fe200078e00ff */
[----:B------:R-:W-:-:S02]  /*4390*/  LOP3.LUT R21, R3, 0x76, RZ, 0xfc, !PT ;  /* 0x0000007603157812 */ /* 0x000fc400078efcff */
[----:B------:R-:W-:Y:S01]  /*43a0*/  STL [R1+0x11c], R13 ;  /* 0x00011c0d01007387 */ /* 0x000fe20000100800 */
[--C-:B------:R-:W-:Y:S01]  /*43b0*/  @!P6 IMAD.IADD R23, R23, 0x1, -R2.reuse ;  /* 0x000000011717e824 */ /* 0x100fe200078e0a02 */
[----:B------:R-:W-:Y:S01]  /*43c0*/  IABS R11, R21 ;  /* 0x00000015000b7213 */ /* 0x000fe20000000000 */
[----:B------:R-:W-:Y:S01]  /*43d0*/  IMAD.MOV R25, RZ, RZ, -R25 ;  /* 0x000000ffff197224 */ /* 0x000fe200078e0a19 */
[----:B------:R0:W-:Y:S01]  /*43e0*/  STL [R1+0x118], R5 ;  /* 0x0001180501007387 */ /* 0x0001e20000100800 */
[----:B------:R-:W-:Y:S01]  /*43f0*/  @!P1 IMAD.IADD R9, R9, 0x1, -R2 ;  /* 0x0000000109099824 */ /* 0x000fe200078e0a02 */
[C---:B------:R-:W-:Y:S01]  /*4400*/  ISETP.GT.U32.AND P1, PT, R2.reuse, R23, PT ;  /* 0x000000170200720c */ /* 0x040fe20003f24070 */
[----:B------:R-:W-:Y:S01]  /*4410*/  IMAD R12, R2, R25, R12 ;  /* 0x00000019020c7224 */ /* 0x000fe200078e020c */
[----:B------:R1:W-:Y:S01]  /*4420*/  STL [R1+0x114], R10 ;  /* 0x0001140a01007387 */ /* 0x0003e20000100800 */
[--C-:B------:R-:W-:Y:S01]  /*4430*/  @!P5 IMAD.IADD R18, R18, 0x1, -R2.reuse ;  /* 0x000000011212d824 */ /* 0x100fe200078e0a02 */
[----:B------:R-:W-:Y:S01]  /*4440*/  ISETP.GE.AND P5, PT, R8, RZ, PT ;  /* 0x000000ff0800720c */ /* 0x000fe20003fa6270 */
[----:B------:R-:W-:Y:S01]  /*4450*/  @!P4 IMAD.IADD R4, R4, 0x1, -R2 ;  /* 0x000000010404c824 */ /* 0x000fe200078e0a02 */
[----:B------:R-:W-:Y:S01]  /*4460*/  ISETP.GT.U32.AND P4, PT, R2, R12, PT ;  /* 0x0000000c0200720c */ /* 0x000fe20003f84070 */
[----:B0-----:R-:W-:Y:S01]  /*4470*/  IMAD.MOV.U32 R5, RZ, RZ, R20 ;  /* 0x000000ffff057224 */ /* 0x001fe200078e0014 */
[----:B------:R-:W-:Y:S01]  /*4480*/  ISETP.GE.AND P6, PT, R19, RZ, PT ;  /* 0x000000ff1300720c */ /* 0x000fe20003fc6270 */
[----:B------:R-:W-:Y:S01]  /*4490*/  IMAD.MOV.U32 R13, RZ, RZ, R4 ;  /* 0x000000ffff0d7224 */ /* 0x000fe200078e0004 */
[----:B------:R-:W-:Y:S01]  /*44a0*/  LOP3.LUT R4, R3, 0x72, RZ, 0xfc, !PT ;  /* 0x0000007203047812 */ /* 0x000fe200078efcff */
[----:B-1----:R-:W-:-:S04]  /*44b0*/  IMAD.HI.U32 R10, R0, R11, RZ ;  /* 0x0000000b000a7227 */ /* 0x002fc800078e00ff */
[----:B------:R-:W-:Y:S02]  /*44c0*/  IMAD.MOV R8, RZ, RZ, -R10 ;  /* 0x000000ffff087224 */ /* 0x000fe400078e0a0a */
[--C-:B------:R-:W-:Y:S02]  /*44d0*/  @!P1 IMAD.IADD R23, R23, 0x1, -R2.reuse ;  /* 0x0000000117179824 */ /* 0x100fe400078e0a02 */
[----:B------:R-:W-:Y:S01]  /*44e0*/  IMAD R11, R2, R8, R11 ;  /* 0x00000008020b7224 */ /* 0x000fe200078e020b */
[----:B------:R-:W-:Y:S01]  /*44f0*/  IABS R8, R4 ;  /* 0x0000000400087213 */ /* 0x000fe20000000000 */
[----:B------:R-:W-:Y:S01]  /*4500*/  @!P2 IMAD.MOV R5, RZ, RZ, -R5 ;  /* 0x000000ffff05a224 */ /* 0x000fe200078e0a05 */
[----:B------:R-:W-:Y:S01]  /*4510*/  ISETP.GE.AND P2, PT, R7, RZ, PT ;  /* 0x000000ff0700720c */ /* 0x000fe20003f46270 */
[----:B------:R-:W-:Y:S01]  /*4520*/  @!P4 IMAD.IADD R12, R12, 0x1, -R2 ;  /* 0x000000010c0cc824 */ /* 0x000fe200078e0a02 */
[C---:B------:R-:W-:Y:S01]  /*4530*/  ISETP.GT.U32.AND P1, PT, R2.reuse, R11, PT ;  /* 0x0000000b0200720c */ /* 0x040fe20003f24070 */
[----:B------:R-:W-:Y:S01]  /*4540*/  @!P3 IMAD.MOV R13, RZ, RZ, -R13 ;  /* 0x000000ffff0db224 */ /* 0x000fe200078e0a0d */
[----:B------:R-:W-:Y:S01]  /*4550*/  ISETP.GT.U32.AND P3, PT, R2, R9, PT ;  /* 0x000000090200720c */ /* 0x000fe20003f64070 */
[----:B------:R-:W-:Y:S01]  /*4560*/  IMAD.HI.U32 R7, R0, R22, RZ ;  /* 0x0000001600077227 */ /* 0x000fe200078e00ff */
[----:B------:R0:W-:Y:S01]  /*4570*/  STL [R1+0x110], R5 ;  /* 0x0001100501007387 */ /* 0x0001e20000100800 */
[----:B------:R-:W-:-:S02]  /*4580*/  ISETP.GT.U32.AND P4, PT, R2, R12, PT ;  /* 0x0000000c0200720c */ /* 0x000fc40003f84070 */
[----:B------:R-:W-:Y:S01]  /*4590*/  IMAD.MOV R7, RZ, RZ, -R7 ;  /* 0x000000ffff077224 */ /* 0x000fe200078e0a07 */
[----:B------:R-:W-:Y:S01]  /*45a0*/  STL [R1+0x10c], R13 ;  /* 0x00010c0d01007387 */ /* 0x000fe20000100800 */
[----:B------:R-:W-:-:S04]  /*45b0*/  IMAD.HI.U32 R20, R0, R8, RZ ;  /* 0x0000000800147227 */ /* 0x000fc800078e00ff */
[----:B------:R-:W-:Y:S02]  /*45c0*/  @!P1 IMAD.IADD R11, R11, 0x1, -R2 ;  /* 0x000000010b0b9824 */ /* 0x000fe400078e0a02 */
[----:B0-----:R-:W-:Y:S01]  /*45d0*/  IMAD.MOV.U32 R5, RZ, RZ, R18 ;  /* 0x000000ffff057224 */ /* 0x001fe200078e0012 */
[----:B------:R-:W-:Y:S01]  /*45e0*/  LOP3.LUT R18, R3, 0x70, RZ, 0xfc, !PT ;  /* 0x0000007003127812 */ /* 0x000fe200078efcff */
[C---:B------:R-:W-:Y:S01]  /*45f0*/  IMAD R7, R2.reuse, R7, R22 ;  /* 0x0000000702077224 */ /* 0x040fe200078e0216 */
[C---:B------:R-:W-:Y:S01]  /*4600*/  ISETP.GT.U32.AND P1, PT, R2.reuse, R11, PT ;  /* 0x0000000b0200720c */ /* 0x040fe20003f24070 */
[----:B------:R-:W-:Y:S01]  /*4610*/  @!P0 IMAD.MOV R5, RZ, RZ, -R5 ;  /* 0x000000ffff058224 */ /* 0x000fe200078e0a05 */
[----:B------:R-:W-:Y:S01]  /*4620*/  IABS R10, R18 ;  /* 0x00000012000a7213 */ /* 0x000fe20000000000 */
[----:B------:R-:W-:Y:S01]  /*4630*/  IMAD.MOV R22, RZ, RZ, -R20 ;  /* 0x000000ffff167224 */ /* 0x000fe200078e0a14 */
[----:B------:R-:W-:Y:S01]  /*4640*/  ISETP.GE.AND P0, PT, R21, RZ, PT ;  /* 0x000000ff1500720c */ /* 0x000fe20003f06270 */
[----:B------:R-:W-:Y:S01]  /*4650*/  @!P3 IMAD.IADD R9, R9, 0x1, -R2 ;  /* 0x000000010909b824 */ /* 0x000fe200078e0a02 */
[----:B------:R0:W-:Y:S01]  /*4660*/  STL [R1+0x108], R5 ;  /* 0x0001080501007387 */ /* 0x0001e20000100800 */
[----:B------:R-:W-:-:S02]  /*4670*/  IMAD R8, R2, R22, R8 ;  /* 0x0000001602087224 */ /* 0x000fc400078e0208 */
[----:B------:R-:W-:Y:S01]  /*4680*/  @!P4 IMAD.IADD R12, R12, 0x1, -R2 ;  /* 0x000000010c0cc824 */ /* 0x000fe200078e0a02 */
[C---:B------:R-:W-:Y:S01]  /*4690*/  ISETP.GT.U32.AND P4, PT, R2.reuse, R7, PT ;  /* 0x000000070200720c */ /* 0x040fe20003f84070 */
[----:B------:R-:W-:Y:S01]  /*46a0*/  @!P5 IMAD.MOV R9, RZ, RZ, -R9 ;  /* 0x000000ffff09d224 */ /* 0x000fe200078e0a09 */
[----:B------:R-:W-:Y:S01]  /*46b0*/  ISETP.GT.U32.AND P5, PT, R2, R8, PT ;  /* 0x000000080200720c */ /* 0x000fe20003fa4070 */
[----:B------:R-:W-:-:S04]  /*46c0*/  IMAD.HI.U32 R21, R0, R10, RZ ;  /* 0x0000000a00157227 */ /* 0x000fc800078e00ff */
[----:B0-----:R-:W-:Y:S01]  /*46d0*/  IMAD.MOV.U32 R5, RZ, RZ, R23 ;  /* 0x000000ffff057224 */ /* 0x001fe200078e0017 */
[----:B------:R-:W-:Y:S01]  /*46e0*/  LOP3.LUT R23, R3, 0x66, RZ, 0xfc, !PT ;  /* 0x0000006603177812 */ /* 0x000fe200078efcff */
[----:B------:R-:W-:Y:S02]  /*46f0*/  IMAD.MOV R21, RZ, RZ, -R21 ;  /* 0x000000ffff157224 */ /* 0x000fe400078e0a15 */
[----:B------:R-:W-:Y:S01]  /*4700*/  @!P2 IMAD.MOV R5, RZ, RZ, -R5 ;  /* 0x000000ffff05a224 */ /* 0x000fe200078e0a05 */
[----:B------:R-:W-:Y:S01]  /*4710*/  ISETP.GE.AND P2, PT, R24, RZ, PT ;  /* 0x000000ff1800720c */ /* 0x000fe20003f46270 */
[----:B------:R-:W-:Y:S01]  /*4720*/  @!P1 IMAD.IADD R11, R11, 0x1, -R2 ;  /* 0x000000010b0b9824 */ /* 0x000fe200078e0a02 */
[----:B------:R-:W-:Y:S01]  /*4730*/  ISETP.GE.AND P1, PT, R18, RZ, PT ;  /* 0x000000ff1200720c */ /* 0x000fe20003f26270 */
[----:B------:R-:W-:Y:S01]  /*4740*/  VIADD R19, R6, 0x6e ;  /* 0x0000006e06137836 */ /* 0x000fe20000000000 */
[----:B------:R0:W-:Y:S01]  /*4750*/  STL [R1+0x104], R5 ;  /* 0x0001040501007387 */ /* 0x0001e20000100800 */
[----:B------:R-:W-:-:S02]  /*4760*/  IMAD.MOV.U32 R13, RZ, RZ, R11 ;  /* 0x000000ffff0d7224 */ /* 0x000fc400078e000b */
[--C-:B------:R-:W-:Y:S01]  /*4770*/  @!P4 IMAD.IADD R7, R7, 0x1, -R2.reuse ;  /* 0x000000010707c824 */ /* 0x100fe200078e0a02 */
[----:B------:R-:W-:Y:S01]  /*4780*/  ISETP.GE.AND P3, PT, R19, RZ, PT ;  /* 0x000000ff1300720c */ /* 0x000fe20003f66270 */
[----:B------:R-:W-:Y:S01]  /*4790*/  @!P5 IMAD.IADD R8, R8, 0x1, -R2 ;  /* 0x000000010808d824 */ /* 0x000fe200078e0a02 */
[----:B------:R-:W-:Y:S01]  /*47a0*/  IABS R19, R19 ;  /* 0x0000001300137213 */ /* 0x000fe20000000000 */
[----:B------:R-:W-:Y:S01]  /*47b0*/  @!P0 IMAD.MOV R13, RZ, RZ, -R13 ;  /* 0x000000ffff0d8224 */ /* 0x000fe200078e0a0d */
[C---:B------:R-:W-:Y:S01]  /*47c0*/  ISETP.GT.U32.AND P4, PT, R2.reuse, R7, PT ;  /* 0x000000070200720c */ /* 0x040fe20003f84070 */
[----:B------:R1:W-:Y:S01]  /*47d0*/  STL [R1+0xe8], R9 ;  /* 0x0000e80901007387 */ /* 0x0003e20000100800 */
[----:B0-----:R-:W-:Y:S01]  /*47e0*/  IMAD.MOV.U32 R5, RZ, RZ, R12 ;  /* 0x000000ffff057224 */ /* 0x001fe200078e000c */
[----:B------:R-:W-:Y:S01]  /*47f0*/  ISETP.GT.U32.AND P5, PT, R2, R8, PT ;  /* 0x000000080200720c */ /* 0x000fe20003fa4070 */
[----:B------:R-:W-:Y:S01]  /*4800*/  IMAD.HI.U32 R20, R0, R19, RZ ;  /* 0x0000001300147227 */ /* 0x000fe200078e00ff */
[----:B------:R-:W-:-:S03]  /*4810*/  LOP3.LUT R12, R3, 0x68, RZ, 0xfc, !PT ;  /* 0x00000068030c7812 */ /* 0x000fc600078efcff */
[----:B------:R-:W-:Y:S01]  /*4820*/  @!P6 IMAD.MOV R5, RZ, RZ, -R5 ;  /* 0x000000ffff05e224 */ /* 0x000fe200078e0a05 */
[----:B------:R-:W-:Y:S01]  /*4830*/  ISETP.GE.AND P6, PT, R4, RZ, PT ;  /* 0x000000ff0400720c */ /* 0x000fe20003fc6270 */
[C---:B------:R-:W-:Y:S01]  /*4840*/  IMAD R4, R2.reuse, R21, R10 ;  /* 0x0000001502047224 */ /* 0x040fe200078e020a */
[----:B-1----:R-:W-:Y:S01]  /*4850*/  LOP3.LUT R9, R3, 0x6a, RZ, 0xfc, !PT ;  /* 0x0000006a03097812 */ /* 0x002fe200078efcff */
[----:B------:R-:W-:Y:S01]  /*4860*/  IMAD.MOV R20, RZ, RZ, -R20 ;  /* 0x000000ffff147224 */ /* 0x000fe200078e0a14 */
[----:B------:R0:W-:Y:S01]  /*4870*/  STL [R1+0xcc], R5 ;  /* 0x0000cc0501007387 */ /* 0x0001e20000100800 */
[--C-:B------:R-:W-:Y:S01]  /*4880*/  @!P4 IMAD.IADD R7, R7, 0x1, -R2.reuse ;  /* 0x000000010707c824 */ /* 0x100fe200078e0a02 */
[C---:B------:R-:W-:Y:S01]  /*4890*/  ISETP.GT.U32.AND P0, PT, R2.reuse, R4, PT ;  /* 0x000000040200720c */ /* 0x040fe20003f04070 */
[----:B------:R-:W-:Y:S01]  /*48a0*/  IMAD R19, R2, R20, R19 ;  /* 0x0000001402137224 */ /* 0x000fe200078e0213 */
[----:B------:R-:W-:Y:S01]  /*48b0*/  LOP3.LUT R20, R3, 0x6c, RZ, 0xfc, !PT ;  /* 0x0000006c03147812 */ /* 0x000fe200078efcff */
[----:B------:R-:W-:Y:S01]  /*48c0*/  @!P5 IMAD.IADD R8, R8, 0x1, -R2 ;  /* 0x000000010808d824 */ /* 0x000fe200078e0a02 */
[----:B------:R-:W-:Y:S01]  /*48d0*/  IABS R22, R12 ;  /* 0x0000000c00167213 */ /* 0x000fe20000000000 */
[----:B------:R-:W-:Y:S01]  /*48e0*/  STL [R1+0x100], R13 ;  /* 0x0001000d01007387 */ /* 0x000fe20000100800 */
[----:B------:R-:W-:-:S02]  /*48f0*/  ISETP.GT.U32.AND P5, PT, R2, R19, PT ;  /* 0x000000130200720c */ /* 0x000fc40003fa4070 */
[----:B------:R-:W-:Y:S01]  /*4900*/  ISETP.GE.AND P4, PT, R20, RZ, PT ;  /* 0x000000ff1400720c */ /* 0x000fe20003f86270 */
[----:B0-----:R-:W-:Y:S01]  /*4910*/  IMAD.MOV.U32 R5, RZ, RZ, R7 ;  /* 0x000000ffff057224 */ /* 0x001fe200078e0007 */
[----:B------:R-:W-:Y:S01]  /*4920*/  IABS R20, R20 ;  /* 0x0000001400147213 */ /* 0x000fe20000000000 */
[----:B------:R-:W-:Y:S01]  /*4930*/  IMAD.HI.U32 R24, R0, R22, RZ ;  /* 0x0000001600187227 */ /* 0x000fe200078e00ff */
[----:B------:R-:W-:Y:S02]  /*4940*/  IABS R7, R9 ;  /* 0x0000000900077213 */ /* 0x000fe40000000000 */
[----:B------:R-:W-:Y:S01]  /*4950*/  IABS R21, R23 ;  /* 0x0000001700157213 */ /* 0x000fe20000000000 */
[----:B------:R-:W-:Y:S01]  /*4960*/  @!P0 IMAD.IADD R4, R4, 0x1, -R2 ;  /* 0x0000000104048824 */ /* 0x000fe200078e0a02 */
[----:B------:R-:W-:Y:S01]  /*4970*/  LOP3.LUT R10, R3, 0x64, RZ, 0xfc, !PT ;  /* 0x00000064030a7812 */ /* 0x000fe200078efcff */
[----:B------:R-:W-:Y:S01]  /*4980*/  @!P2 IMAD.MOV R5, RZ, RZ, -R5 ;  /* 0x000000ffff05a224 */ /* 0x000fe200078e0a05 */
[----:B------:R-:W-:Y:S01]  /*4990*/  ISETP.GE.AND P2, PT, R9, RZ, PT ;  /* 0x000000ff0900720c */ /* 0x000fe20003f46270 */
[----:B------:R-:W-:Y:S01]  /*49a0*/  IMAD.HI.U32 R9, R0, R20, RZ ;  /* 0x0000001400097227 */ /* 0x000fe200078e00ff */
[----:B------:R-:W-:-:S02]  /*49b0*/  ISETP.GT.U32.AND P0, PT, R2, R4, PT ;  /* 0x000000040200720c */ /* 0x000fc40003f04070 */
[----:B------:R0:W-:Y:S01]  /*49c0*/  STL [R1+0xf8], R5 ;  /* 0x0000f80501007387 */ /* 0x0001e20000100800 */
[----:B------:R-:W-:Y:S01]  /*49d0*/  IMAD.HI.U32 R25, R0, R7, RZ ;  /* 0x0000000700197227 */ /* 0x000fe200078e00ff */
[----:B------:R-:W-:-:S03]  /*49e0*/  IABS R11, R10 ;  /* 0x0000000a000b7213 */ /* 0x000fc60000000000 */
[----:B------:R-:W-:Y:S02]  /*49f0*/  IMAD.MOV R9, RZ, RZ, -R9 ;  /* 0x000000ffff097224 */ /* 0x000fe400078e0a09 */
[----:B------:R-:W-:Y:S02]  /*4a00*/  @!P5 IMAD.IADD R19, R19, 0x1, -R2 ;  /* 0x000000011313d824 */ /* 0x000fe400078e0a02 */
[----:B------:R-:W-:Y:S02]  /*4a10*/  IMAD.MOV R24, RZ, RZ, -R24 ;  /* 0x000000ffff187224 */ /* 0x000fe400078e0a18 */
[----:B------:R-:W-:Y:S01]  /*4a20*/  @!P0 IMAD.IADD R4, R4, 0x1, -R2 ;  /* 0x0000000104048824 */ /* 0x000fe200078e0a02 */
[C---:B------:R-:W-:Y:S01]  /*4a30*/  ISETP.GT.U32.AND P5, PT, R2.reuse, R19, PT ;  /* 0x000000130200720c */ /* 0x040fe20003fa4070 */
[----:B------:R-:W-:Y:S02]  /*4a40*/  IMAD.MOV R25, RZ, RZ, -R25 ;  /* 0x000000ffff197224 */ /* 0x000fe400078e0a19 */
[----:B------:R-:W-:-:S02]  /*4a50*/  IMAD R20, R2, R9, R20 ;  /* 0x0000000902147224 */ /* 0x000fc400078e0214 */
[C---:B------:R-:W-:Y:S02]  /*4a60*/  IMAD R22, R2.reuse, R24, R22 ;  /* 0x0000001802167224 */ /* 0x040fe400078e0216 */
[----:B0-----:R-:W-:Y:S01]  /*4a70*/  IMAD.MOV.U32 R5, RZ, RZ, R4 ;  /* 0x000000ffff057224 */ /* 0x001fe200078e0004 */
[----:B------:R-:W-:Y:S01]  /*4a80*/  ISETP.GT.U32.AND P0, PT, R2, R20, PT ;  /* 0x000000140200720c */ /* 0x000fe20003f04070 */
[----:B------:R-:W-:Y:S01]  /*4a90*/  IMAD.HI.U32 R9, R0, R21, RZ ;  /* 0x0000001500097227 */ /* 0x000fe200078e00ff */
[----:B------:R-:W-:-:S03]  /*4aa0*/  LOP3.LUT R4, R3, 0x62, RZ, 0xfc, !PT ;  /* 0x0000006203047812 */ /* 0x000fc600078efcff */
[C---:B------:R-:W-:Y:S02]  /*4ab0*/  IMAD R7, R2.reuse, R25, R7 ;  /* 0x0000001902077224 */ /* 0x040fe400078e0207 */
[----:B------:R-:W-:Y:S01]  /*4ac0*/  IMAD.MOV.U32 R13, RZ, RZ, R8 ;  /* 0x000000ffff0d7224 */ /* 0x000fe200078e0008 */
[----:B------:R-:W-:Y:S01]  /*4ad0*/  LOP3.LUT R8, R3, 0x60, RZ, 0xfc, !PT ;  /* 0x0000006003087812 */ /* 0x000fe200078efcff */
[----:B------:R-:W-:Y:S01]  /*4ae0*/  @!P1 IMAD.MOV R5, RZ, RZ, -R5 ;  /* 0x000000ffff059224 */ /* 0x000fe200078e0a05 */
[C---:B------:R-:W-:Y:S01]  /*4af0*/  ISETP.GT.U32.AND P1, PT, R2.reuse, R22, PT ;  /* 0x000000160200720c */ /* 0x040fe20003f24070 */
[----:B------:R-:W-:Y:S02]  /*4b00*/  IMAD.MOV R9, RZ, RZ, -R9 ;  /* 0x000000ffff097224 */ /* 0x000fe400078e0a09 */
[----:B------:R-:W-:Y:S01]  /*4b10*/  @!P6 IMAD.MOV R13, RZ, RZ, -R13 ;  /* 0x000000ffff0de224 */ /* 0x000fe200078e0a0d */
[C---:B------:R-:W-:Y:S01]  /*4b20*/  ISETP.GT.U32.AND P6, PT, R2.reuse, R7, PT ;  /* 0x000000070200720c */ /* 0x040fe20003fc4070 */
[----:B------:R-:W-:Y:S01]  /*4b30*/  IMAD R21, R2, R9, R21 ;  /* 0x0000000902157224 */ /* 0x000fe200078e0215 */
[----:B------:R-:W-:Y:S01]  /*4b40*/  IABS R9, R4 ;  /* 0x0000000400097213 */ /* 0x000fe20000000000 */
[--C-:B------:R-:W-:Y:S01]  /*4b50*/  @!P5 IMAD.IADD R19, R19, 0x1, -R2.reuse ;  /* 0x000000011313d824 */ /* 0x100fe200078e0a02 */
[----:B------:R-:W-:Y:S01]  /*4b60*/  STL [R1+0xbc], R13 ;  /* 0x0000bc0d01007387 */ /* 0x000fe20000100800 */
[--C-:B------:R-:W-:Y:S01]  /*4b70*/  @!P0 IMAD.IADD R20, R20, 0x1, -R2.reuse ;  /* 0x0000000114148824 */ /* 0x100fe200078e0a02 */
[----:B------:R-:W-:Y:S01]  /*4b80*/  ISETP.GT.U32.AND P5, PT, R2, R21, PT ;  /* 0x000000150200720c */ /* 0x000fe20003fa4070 */
[----:B------:R-:W-:Y:S01]  /*4b90*/  IMAD.HI.U32 R18, R0, R11, RZ ;  /* 0x0000000b00127227 */ /* 0x000fe200078e00ff */
[----:B------:R0:W-:Y:S03]  /*4ba0*/  STL [R1+0xb8], R5 ;  /* 0x0000b80501007387 */ /* 0x0001e60000100800 */
[----:B------:R-:W-:-:S02]  /*4bb0*/  @!P1 IMAD.IADD R22, R22, 0x1, -R2 ;  /* 0x0000000116169824 */ /* 0x000fc400078e0a02 */
[----:B------:R-:W-:Y:S01]  /*4bc0*/  @!P6 IMAD.IADD R7, R7, 0x1, -R2 ;  /* 0x000000010707e824 */ /* 0x000fe200078e0a02 */
[----:B------:R-:W-:Y:S01]  /*4bd0*/  ISETP.GT.U32.AND P6, PT, R2, R20, PT ;  /* 0x000000140200720c */ /* 0x000fe20003fc4070 */
[----:B------:R-:W-:Y:S02]  /*4be0*/  VIADD R24, R6, 0x5e ;  /* 0x0000005e06187836 */ /* 0x000fe40000000000 */
[----:B------:R-:W-:Y:S01]  /*4bf0*/  IMAD.HI.U32 R25, R0, R9, RZ ;  /* 0x0000000900197227 */ /* 0x000fe200078e00ff */
[----:B------:R-:W-:Y:S02]  /*4c00*/  ISETP.GT.U32.AND P1, PT, R2, R7, PT ;  /* 0x000000070200720c */ /* 0x000fe40003f24070 */
[----:B------:R-:W-:Y:S01]  /*4c10*/  ISETP.GE.AND P0, PT, R24, RZ, PT ;  /* 0x000000ff1800720c */ /* 0x000fe20003f06270 */
[----:B0-----:R-:W-:Y:S01]  /*4c20*/  IMAD.MOV.U32 R5, RZ, RZ, R19 ;  /* 0x000000ffff057224 */ /* 0x001fe200078e0013 */
[----:B------:R-:W-:Y:S01]  /*4c30*/  IABS R19, R24 ;  /* 0x0000001800137213 */ /* 0x000fe20000000000 */
[----:B------:R-:W-:-:S02]  /*4c40*/  IMAD.MOV R18, RZ, RZ, -R18 ;  /* 0x000000ffff127224 */ /* 0x000fc400078e0a12 */
[----:B------:R-:W-:Y:S01]  /*4c50*/  @!P3 IMAD.MOV R5, RZ, RZ, -R5 ;  /* 0x000000ffff05b224 */ /* 0x000fe200078e0a05 */
[C---:B------:R-:W-:Y:S01]  /*4c60*/  ISETP.GT.U32.AND P3, PT, R2.reuse, R22, PT ;  /* 0x000000160200720c */ /* 0x040fe20003f64070 */
[--C-:B------:R-:W-:Y:S02]  /*4c70*/  @!P5 IMAD.IADD R21, R21, 0x1, -R2.reuse ;  /* 0x000000011515d824 */ /* 0x100fe400078e0a02 */
[----:B------:R-:W-:Y:S01]  /*4c80*/  IMAD.MOV R24, RZ, RZ, -R25 ;  /* 0x000000ffff187224 */ /* 0x000fe200078e0a19 */
[----:B------:R0:W-:Y:S01]  /*4c90*/  STL [R1+0xb4], R5 ;  /* 0x0000b40501007387 */ /* 0x0001e20000100800 */
[C---:B------:R-:W-:Y:S01]  /*4ca0*/  IMAD R11, R2.reuse, R18, R11 ;  /* 0x00000012020b7224 */ /* 0x040fe200078e020b */
[C---:B------:R-:W-:Y:S01]  /*4cb0*/  ISETP.GT.U32.AND P5, PT, R2.reuse, R21, PT ;  /* 0x000000150200720c */ /* 0x040fe20003fa4070 */
[----:B------:R-:W-:Y:S01]  /*4cc0*/  IMAD R9, R2, R24, R9 ;  /* 0x0000001802097224 */ /* 0x000fe200078e0209 */
[----:B------:R-:W-:Y:S01]  /*4cd0*/  IABS R18, R8 ;  /* 0x0000000800127213 */ /* 0x000fe20000000000 */
[--C-:B------:R-:W-:Y:S01]  /*4ce0*/  @!P6 IMAD.IADD R20, R20, 0x1, -R2.reuse ;  /* 0x000000011414e824 */ /* 0x100fe200078e0a02 */
[----:B------:R-:W-:Y:S01]  /*4cf0*/  ISETP.GT.U32.AND P6, PT, R2, R11, PT ;  /* 0x0000000b0200720c */ /* 0x000fe20003fc4070 */
[--C-:B------:R-:W-:Y:S01]  /*4d00*/  @!P1 IMAD.IADD R7, R7, 0x1, -R2.reuse ;  /* 0x0000000107079824 */ /* 0x100fe200078e0a02 */
[----:B------:R-:W-:Y:S01]  /*4d10*/  ISETP.GE.AND P1, PT, R12, RZ, PT ;  /* 0x000000ff0c00720c */ /* 0x000fe20003f26270 */
[----:B------:R-:W-:Y:S01]  /*4d20*/  @!P3 IMAD.IADD R22, R22, 0x1, -R2 ;  /* 0x000000011616b824 */ /* 0x000fe200078e0a02 */
[----:B------:R-:W-:Y:S01]  /*4d30*/  ISETP.GT.U32.AND P3, PT, R2, R9, PT ;  /* 0x000000090200720c */ /* 0x000fe20003f64070 */
[----:B------:R-:W-:-:S04]  /*4d40*/  IMAD.HI.U32 R12, R0, R19, RZ ;  /* 0x00000013000c7227 */ /* 0x000fc800078e00ff */
[----:B------:R-:W-:Y:S01]  /*4d50*/  @!P5 IMAD.IADD R21, R21, 0x1, -R2 ;  /* 0x000000011515d824 */ /* 0x000fe200078e0a02 */
[----:B------:R-:W-:Y:S01]  /*4d60*/  ISETP.GE.AND P5, PT, R23, RZ, PT ;  /* 0x000000ff1700720c */ /* 0x000fe20003fa6270 */
[----:B------:R-:W-:Y:S01]  /*4d70*/  IMAD.MOV R23, RZ, RZ, -R12 ;  /* 0x000000ffff177224 */ /* 0x000fe200078e0a0c */
[----:B------:R-:W-:Y:S01]  /*4d80*/  LOP3.LUT R12, R3, 0x5c, RZ, 0xfc, !PT ;  /* 0x0000005c030c7812 */ /* 0x000fe200078efcff */
[----:B------:R-:W-:Y:S01]  /*4d90*/  @!P6 IMAD.IADD R11, R11, 0x1, -R2 ;  /* 0x000000010b0be824 */ /* 0x000fe200078e0a02 */
[----:B------:R-:W-:Y:S01]  /*4da0*/  ISETP.GE.AND P6, PT, R10, RZ, PT ;  /* 0x000000ff0a00720c */ /* 0x000fe20003fc6270 */
[----:B------:R-:W-:Y:S01]  /*4db0*/  IMAD.MOV.U32 R13, RZ, RZ, R20 ;  /* 0x000000ffff0d7224 */ /* 0x000fe200078e0014 */
[----:B------:R-:W-:Y:S01]  /*4dc0*/  LOP3.LUT R10, R3, 0x5a, RZ, 0xfc, !PT ;  /* 0x0000005a030a7812 */ /* 0x000fe200078efcff */
[----:B0-----:R-:W-:Y:S02]  /*4dd0*/  IMAD.MOV.U32 R5, RZ, RZ, R7 ;  /* 0x000000ffff057224 */ /* 0x001fe400078e0007 */
[----:B------:R-:W-:Y:S01]  /*4de0*/  IMAD.HI.U32 R24, R0, R18, RZ ;  /* 0x0000001200187227 */ /* 0x000fe200078e00ff */
[----:B------:R-:W-:-:S03]  /*4df0*/  IABS R20, R10 ;  /* 0x0000000a00147213 */ /* 0x000fc60000000000 */
[----:B------:R-:W-:Y:S01]  /*4e00*/  @!P3 IMAD.IADD R9, R9, 0x1, -R2 ;  /* 0x000000010909b824 */ /* 0x000fe200078e0a02 */
[C---:B------:R-:W-:Y:S01]  /*4e10*/  ISETP.GT.U32.AND P3, PT, R2.reuse, R11, PT ;  /* 0x0000000b0200720c */ /* 0x040fe20003f64070 */
[C---:B------:R-:W-:Y:S01]  /*4e20*/  IMAD R19, R2.reuse, R23, R19 ;  /* 0x0000001702137224 */ /* 0x040fe200078e0213 */
[----:B------:R-:W-:Y:S01]  /*4e30*/  IABS R23, R12 ;  /* 0x0000000c00177213 */ /* 0x000fe20000000000 */
[----:B------:R-:W-:Y:S02]  /*4e40*/  @!P4 IMAD.MOV R13, RZ, RZ, -R13 ;  /* 0x000000ffff0dc224 */ /* 0x000fe400078e0a0d */
[----:B------:R-:W-:Y:S01]  /*4e50*/  @!P2 IMAD.MOV R5, RZ, RZ, -R5 ;  /* 0x000000ffff05a224 */ /* 0x000fe200078e0a05 */
[C---:B------:R-:W-:Y:S01]  /*4e60*/  ISETP.GT.U32.AND P2, PT, R2.reuse, R9, PT ;  /* 0x000000090200720c */ /* 0x040fe20003f44070 */
[----:B------:R-:W-:Y:S01]  /*4e70*/  IMAD.MOV R24, RZ, RZ, -R24 ;  /* 0x000000ffff187224 */ /* 0x000fe200078e0a18 */
[----:B------:R0:W-:Y:S01]  /*4e80*/  STL [R1+0xb0], R13 ;  /* 0x0000b00d01007387 */ /* 0x0001e20000100800 */
[----:B------:R-:W-:Y:S01]  /*4e90*/  IMAD.MOV.U32 R7, RZ, RZ, R23 ;  /* 0x000000ffff077224 */ /* 0x000fe200078e0017 */
[----:B------:R-:W-:Y:S01]  /*4ea0*/  LOP3.LUT R23, R3, 0x40, RZ, 0xfc, !PT ;  /* 0x0000004003177812 */ /* 0x000fe200078efcff */
[----:B------:R-:W-:Y:S01]  /*4eb0*/  IMAD R18, R2, R24, R18 ;  /* 0x0000001802127224 */ /* 0x000fe200078e0212 */
[----:B------:R1:W-:Y:S01]  /*4ec0*/  STL [R1+0x6c], R5 ;  /* 0x00006c0501007387 */ /* 0x0003e20000100800 */
[----:B------:R-:W-:Y:S01]  /*4ed0*/  @!P3 IMAD.IADD R11, R11, 0x1, -R2 ;  /* 0x000000010b0bb824 */ /* 0x000fe200078e0a02 */
[----:B------:R-:W-:-:S02]  /*4ee0*/  ISETP.GE.AND P3, PT, R8, RZ, PT ;  /* 0x000000ff0800720c */ /* 0x000fc40003f66270 */
[----:B------:R-:W-:Y:S01]  /*4ef0*/  ISETP.GT.U32.AND P4, PT, R2, R18, PT ;  /* 0x000000120200720c */ /* 0x000fe20003f84070 */
[----:B0-----:R-:W-:Y:S01]  /*4f00*/  IMAD.MOV.U32 R13, RZ, RZ, R22 ;  /* 0x000000ffff0d7224 */ /* 0x001fe200078e0016 */
[----:B------:R-:W-:Y:S01]  /*4f10*/  LOP3.LUT R8, R3, 0x58, RZ, 0xfc, !PT ;  /* 0x0000005803087812 */ /* 0x000fe200078efcff */
[----:B------:R-:W-:Y:S01]  /*4f20*/  @!P2 IMAD.IADD R9, R9, 0x1, -R2 ;  /* 0x000000010909a824 */ /* 0x000fe200078e0a02 */
[----:B------:R-:W-:Y:S01]  /*4f30*/  ISETP.GE.AND P2, PT, R12, RZ, PT ;  /* 0x000000ff0c00720c */ /* 0x000fe20003f46270 */
[----:B-1----:R-:W-:Y:S01]  /*4f40*/  IMAD.MOV.U32 R5, RZ, RZ, R21 ;  /* 0x000000ffff057224 */ /* 0x002fe200078e0015 */
[----:B------:R-:W-:Y:S01]  /*4f50*/  LOP3.LUT R24, R3, 0x38, RZ, 0xfc, !PT ;  /* 0x0000003803187812 */ /* 0x000fe200078efcff */
[----:B------:R-:W-:-:S04]  /*4f60*/  IMAD.HI.U32 R21, R0, R7, RZ ;  /* 0x0000000700157227 */ /* 0x000fc800078e00ff */
[----:B------:R-:W-:Y:S01]  /*4f70*/  @!P1 IMAD.MOV R13, RZ, RZ, -R13 ;  /* 0x000000ffff0d9224 */ /* 0x000fe200078e0a0d */
[----:B------:R-:W-:Y:S01]  /*4f80*/  ISETP.GE.AND P1, PT, R4, RZ, PT ;  /* 0x000000ff0400720c */ /* 0x000fe20003f26270 */
[----:B------:R-:W-:Y:S01]  /*4f90*/  @!P5 IMAD.MOV R5, RZ, RZ, -R5 ;  /* 0x000000ffff05d224 */ /* 0x000fe200078e0a05 */
[----:B------:R-:W-:Y:S01]  /*4fa0*/  ISETP.GT.U32.AND P5, PT, R2, R19, PT ;  /* 0x000000130200720c */ /* 0x000fe20003fa4070 */
[----:B------:R-:W-:Y:S01]  /*4fb0*/  IMAD.HI.U32 R4, R0, R20, RZ ;  /* 0x0000001400047227 */ /* 0x000fe200078e00ff */
[----:B------:R0:W-:Y:S03]  /*4fc0*/  STL [R1+0x68], R13 ;  /* 0x0000680d01007387 */ /* 0x0001e60000100800 */
[----:B------:R-:W-:Y:S01]  /*4fd0*/  IMAD.MOV R21, RZ, RZ, -R21 ;  /* 0x000000ffff157224 */ /* 0x000fe200078e0a15 */
[----:B------:R1:W-:Y:S01]  /*4fe0*/  STL [R1+0x60], R5 ;  /* 0x0000600501007387 */ /* 0x0003e20000100800 */
[----:B------:R-:W-:-:S02]  /*4ff0*/  IMAD.MOV R4, RZ, RZ, -R4 ;  /* 0x000000ffff047224 */ /* 0x000fc400078e0a04 */
[C---:B------:R-:W-:Y:S01]  /*5000*/  IMAD R7, R2.reuse, R21, R7 ;  /* 0x0000001502077224 */ /* 0x040fe200078e0207 */
[----:B------:R-:W-:Y:S01]  /*5010*/  IABS R21, R8 ;  /* 0x0000000800157213 */ /* 0x000fe20000000000 */
[----:B------:R-:W-:Y:S02]  /*5020*/  IMAD R4, R2, R4, R20 ;  /* 0x0000000402047224 */ /* 0x000fe400078e0214 */
[----:B0-----:R-:W-:Y:S02]  /*5030*/  IMAD.MOV.U32 R13, RZ, RZ, R11 ;  /* 0x000000ffff0d7224 */ /* 0x001fe400078e000b */
[--C-:B------:R-:W-:Y:S02]  /*5040*/  @!P4 IMAD.IADD R18, R18, 0x1, -R2.reuse ;  /* 0x000000011212c824 */ /* 0x100fe400078e0a02 */
[----:B-1----:R-:W-:Y:S01]  /*5050*/  IMAD.MOV.U32 R5, RZ, RZ, R9 ;  /* 0x000000ffff057224 */ /* 0x002fe200078e0009 */
[----:B------:R-:W-:Y:S01]  /*5060*/  LOP3.LUT R9, R3, 0x56, RZ, 0xfc, !PT ;  /* 0x0000005603097812 */ /* 0x000fe200078efcff */
[----:B------:R-:W-:Y:S01]  /*5070*/  @!P6 IMAD.MOV R13, RZ, RZ, -R13 ;  /* 0x000000ffff0de224 */ /* 0x000fe200078e0a0d */
[C---:B------:R-:W-:Y:S01]  /*5080*/  ISETP.GT.U32.AND P6, PT, R2.reuse, R7, PT ;  /* 0x000000070200720c */ /* 0x040fe20003fc4070 */
[----:B------:R-:W-:Y:S01]  /*5090*/  @!P1 IMAD.MOV R5, RZ, RZ, -R5 ;  /* 0x000000ffff059224 */ /* 0x000fe200078e0a05 */
[C---:B------:R-:W-:Y:S01]  /*50a0*/  ISETP.GT.U32.AND P1, PT, R2.reuse, R4, PT ;  /* 0x000000040200720c */ /* 0x040fe20003f24070 */
[----:B------:R-:W-:Y:S01]  /*50b0*/  @!P5 IMAD.IADD R19, R19, 0x1, -R2 ;  /* 0x000000011313d824 */ /* 0x000fe200078e0a02 */
[----:B------:R-:W-:Y:S01]  /*50c0*/  ISETP.GT.U32.AND P4, PT, R2, R18, PT ;  /* 0x000000120200720c */ /* 0x000fe20003f84070 */
[----:B------:R-:W-:Y:S01]  /*50d0*/  IMAD.HI.U32 R11, R0, R21, RZ ;  /* 0x00000015000b7227 */ /* 0x000fe200078e00ff */
[----:B------:R-:W-:Y:S01]  /*50e0*/  IABS R12, R9 ;  /* 0x00000009000c7213 */ /* 0x000fe20000000000 */
[----:B------:R0:W-:Y:S01]  /*50f0*/  STL [R1+0x90], R13 ;  /* 0x0000900d01007387 */ /* 0x0001e20000100800 */
[----:B------:R-:W-:Y:S01]  /*5100*/  ISETP.GT.U32.AND P5, PT, R2, R19, PT ;  /* 0x000000130200720c */ /* 0x000fe20003fa4070 */
[----:B------:R-:W-:-:S02]  /*5110*/  IMAD.MOV R11, RZ, RZ, -R11 ;  /* 0x000000ffff0b7224 */ /* 0x000fc400078e0a0b */
[----:B------:R1:W-:Y:S02]  /*5120*/  STL [R1+0x9c], R5 ;  /* 0x00009c0501007387 */ /* 0x0003e40000100800 */
[--C-:B------:R-:W-:Y:S02]  /*5130*/  @!P6 IMAD.IADD R7, R7, 0x1, -R2.reuse ;  /* 0x000000010707e824 */ /* 0x100fe400078e0a02 */
[--C-:B------:R-:W-:Y:S02]  /*5140*/  @!P1 IMAD.IADD R4, R4, 0x1, -R2.reuse ;  /* 0x0000000104049824 */ /* 0x100fe400078e0a02 */
[--C-:B------:R-:W-:Y:S01]  /*5150*/  @!P4 IMAD.IADD R18, R18, 0x1, -R2.reuse ;  /* 0x000000011212c824 */ /* 0x100fe200078e0a02 */
[C---:B------:R-:W-:Y:S01]  /*5160*/  ISETP.GT.U32.AND P6, PT, R2.reuse, R7, PT ;  /* 0x000000070200720c */ /* 0x040fe20003fc4070 */
[C---:B------:R-:W-:Y:S01]  /*5170*/  IMAD R21, R2.reuse, R11, R21 ;  /* 0x0000000b02157224 */ /* 0x040fe200078e0215 */
[----:B------:R-:W-:Y:S01]  /*5180*/  ISETP.GT.U32.AND P1, PT, R2, R4, PT ;  /* 0x000000040200720c */ /* 0x000fe20003f24070 */
[----:B------:R-:W-:Y:S01]  /*5190*/  @!P5 IMAD.IADD R19, R19, 0x1, -R2 ;  /* 0x000000011313d824 */ /* 0x000fe200078e0a02 */
[----:B------:R-:W-:Y:S01]  /*51a0*/  ISETP.GE.AND P4, PT, R10, RZ, PT ;  /* 0x000000ff0a00720c */ /* 0x000fe20003f86270 */
[----:B------:R-:W-:Y:S01]  /*51b0*/  IMAD.HI.U32 R11, R0, R12, RZ ;  /* 0x0000000c000b7227 */ /* 0x000fe200078e00ff */
[----:B------:R-:W-:-:S02]  /*51c0*/  LOP3.LUT R10, R3, 0x54, RZ, 0xfc, !PT ;  /* 0x00000054030a7812 */ /* 0x000fc400078efcff */
[----:B------:R-:W-:Y:S01]  /*51d0*/  ISETP.GE.AND P5, PT, R8, RZ, PT ;  /* 0x000000ff0800720c */ /* 0x000fe20003fa6270 */
[----:B0-----:R-:W-:Y:S01]  /*51e0*/  IMAD.MOV.U32 R13, RZ, RZ, R18 ;  /* 0x000000ffff0d7224 */ /* 0x001fe200078e0012 */
[----:B------:R-:W-:Y:S01]  /*51f0*/  IABS R8, R10 ;  /* 0x0000000a00087213 */ /* 0x000fe20000000000 */
[----:B-1----:R-:W-:Y:S02]  /*5200*/  IMAD.MOV.U32 R5, RZ, RZ, R19 ;  /* 0x000000ffff057224 */ /* 0x002fe400078e0013 */
[----:B------:R-:W-:Y:S02]  /*5210*/  IMAD.MOV R11, RZ, RZ, -R11 ;  /* 0x000000ffff0b7224 */ /* 0x000fe400078e0a0b */
[----:B------:R-:W-:Y:S01]  /*5220*/  @!P3 IMAD.MOV R13, RZ, RZ, -R13 ;  /* 0x000000ffff0db224 */ /* 0x000fe200078e0a0d */
[----:B------:R-:W-:Y:S01]  /*5230*/  ISETP.GE.AND P3, PT, R9, RZ, PT ;  /* 0x000000ff0900720c */ /* 0x000fe20003f66270 */
[----:B------:R-:W-:Y:S01]  /*5240*/  @!P0 IMAD.MOV R5, RZ, RZ, -R5 ;  /* 0x000000ffff058224 */ /* 0x000fe200078e0a05 */
[C---:B------:R-:W-:Y:S01]  /*5250*/  ISETP.GT.U32.AND P0, PT, R2.reuse, R21, PT ;  /* 0x000000150200720c */ /* 0x040fe20003f04070 */
[----:B------:R-:W-:Y:S01]  /*5260*/  IMAD R12, R2, R11, R12 ;  /* 0x0000000b020c7224 */ /* 0x000fe200078e020c */
[----:B------:R-:W-:Y:S01]  /*5270*/  STL [R1+0xac], R13 ;  /* 0x0000ac0d01007387 */ /* 0x000fe20000100800 */
[--C-:B------:R-:W-:Y:S01]  /*5280*/  @!P6 IMAD.IADD R7, R7, 0x1, -R2.reuse ;  /* 0x000000010707e824 */ /* 0x100fe200078e0a02 */
[----:B------:R-:W-:Y:S01]  /*5290*/  ISETP.GE.AND P6, PT, R10, RZ, PT ;  /* 0x000000ff0a00720c */ /* 0x000fe20003fc6270 */
[----:B------:R-:W-:Y:S01]  /*52a0*/  @!P1 IMAD.IADD R4, R4, 0x1, -R2 ;  /* 0x0000000104049824 */ /* 0x000fe200078e0a02 */
[----:B------:R0:W-:Y:S01]  /*52b0*/  STL [R1+0xa0], R5 ;  /* 0x0000a00501007387 */ /* 0x0001e20000100800 */
[----:B------:R-:W-:Y:S01]  /*52c0*/  ISETP.GT.U32.AND P1, PT, R2, R12, PT ;  /* 0x0000000c0200720c */ /* 0x000fe20003f24070 */
[----:B------:R-:W-:Y:S01]  /*52d0*/  IMAD.HI.U32 R18, R0, R8, RZ ;  /* 0x0000000800127227 */ /* 0x000fe200078e00ff */
[----:B------:R-:W-:-:S02]  /*52e0*/  LOP3.LUT R10, R3, 0x52, RZ, 0xfc, !PT ;  /* 0x00000052030a7812 */ /* 0x000fc400078efcff */
[----:B------:R-:W-:Y:S01]  /*52f0*/  LOP3.LUT R9, R3, 0x50, RZ, 0xfc, !PT ;  /* 0x0000005003097812 */ /* 0x000fe200078efcff */
[----:B------:R-:W-:Y:S01]  /*5300*/  IMAD.MOV R18, RZ, RZ, -R18 ;  /* 0x000000ffff127224 */ /* 0x000fe200078e0a12 */
[----:B------:R-:W-:Y:S01]  /*5310*/  IABS R20, R10 ;  /* 0x0000000a00147213 */ /* 0x000fe20000000000 */
[----:B------:R-:W-:Y:S02]  /*5320*/  @!P0 IMAD.IADD R21, R21, 0x1, -R2 ;  /* 0x0000000115158824 */ /* 0x000fe400078e0a02 */
[----:B0-----:R-:W-:Y:S01]  /*5330*/  IMAD.MOV.U32 R5, RZ, RZ, R7 ;  /* 0x000000ffff057224 */ /* 0x001fe200078e0007 */
[----:B------:R-:W-:Y:S01]  /*5340*/  LOP3.LUT R7, R3, 0x4c, RZ, 0xfc, !PT ;  /* 0x0000004c03077812 */ /* 0x000fe200078efcff */
[C---:B------:R-:W-:Y:S01]  /*5350*/  IMAD R8, R2.reuse, R18, R8 ;  /* 0x0000001202087224 */ /* 0x040fe200078e0208 */
[----:B------:R-:W-:Y:S01]  /*5360*/  ISETP.GT.U32.AND P0, PT, R2, R21, PT ;  /* 0x000000150200720c */ /* 0x000fe20003f04070 */
[----:B------:R-:W-:Y:S01]  /*5370*/  @!P2 IMAD.MOV R5, RZ, RZ, -R5 ;  /* 0x000000ffff05a224 */ /* 0x000fe200078e0a05 */
[----:B------:R-:W-:Y:S01]  /*5380*/  IABS R18, R9 ;  /* 0x0000000900127213 */ /* 0x000fe20000000000 */
[----:B------:R-:W-:-:S02]  /*5390*/  @!P1 IMAD.IADD R12, R12, 0x1, -R2 ;  /* 0x000000010c0c9824 */ /* 0x000fc400078e0a02 */
[----:B------:R-:W-:Y:S01]  /*53a0*/  IMAD.HI.U32 R19, R0, R20, RZ ;  /* 0x0000001400137227 */ /* 0x000fe200078e00ff */
[----:B------:R0:W-:Y:S02]  /*53b0*/  STL [R1+0xa8], R5 ;  /* 0x0000a80501007387 */ /* 0x0001e40000100800 */
[----:B------:R-:W-:Y:S01]  /*53c0*/  ISETP.GT.U32.AND P1, PT, R2, R12, PT ;  /* 0x0000000c0200720c */ /* 0x000fe20003f24070 */
[----:B------:R-:W-:Y:S02]  /*53d0*/  VIADD R11, R6, 0x4e ;  /* 0x0000004e060b7836 */ /* 0x000fe40000000000 */
[----:B------:R-:W-:Y:S02]  /*53e0*/  IMAD.MOV R19, RZ, RZ, -R19 ;  /* 0x000000ffff137224 */ /* 0x000fe400078e0a13 */
[----:B------:R-:W-:Y:S01]  /*53f0*/  @!P0 IMAD.IADD R21, R21, 0x1, -R2 ;  /* 0x0000000115158824 */ /* 0x000fe200078e0a02 */
[----:B------:R-:W-:Y:S01]  /*5400*/  ISETP.GE.AND P2, PT, R11, RZ, PT ;  /* 0x000000ff0b00720c */ /* 0x000fe20003f46270 */
[----:B------:R-:W-:Y:S01]  /*5410*/  IMAD R20, R2, R19, R20 ;  /* 0x0000001302147224 */ /* 0x000fe200078e0214 */
[----:B------:R-:W-:Y:S01]  /*5420*/  IABS R11, R11 ;  /* 0x0000000b000b7213 */ /* 0x000fe20000000000 */
[----:B0-----:R-:W-:Y:S01]  /*5430*/  IMAD.MOV.U32 R5, RZ, RZ, R4 ;  /* 0x000000ffff057224 */ /* 0x001fe200078e0004 */
[----:B------:R-:W-:Y:S01]  /*5440*/  ISETP.GE.AND P0, PT, R10, RZ, PT ;  /* 0x000000ff0a00720c */ /* 0x000fe20003f06270 */
[----:B------:R-:W-:Y:S01]  /*5450*/  IMAD.HI.U32 R4, R0, R18, RZ ;  /* 0x0000001200047227 */ /* 0x000fe200078e00ff */
[----:B------:R-:W-:-:S03]  /*5460*/  LOP3.LUT R19, R3, 0x4a, RZ, 0xfc, !PT ;  /* 0x0000004a03137812 */ /* 0x000fc600078efcff */
[----:B------:R-:W-:Y:S01]  /*5470*/  @!P4 IMAD.MOV R5, RZ, RZ, -R5 ;  /* 0x000000ffff05c224 */ /* 0x000fe200078e0a05 */
[----:B------:R-:W-:Y:S01]  /*5480*/  ISETP.GT.U32.AND P4, PT, R2, R8, PT ;  /* 0x000000080200720c */ /* 0x000fe20003f84070 */
[----:B------:R-:W-:Y:S02]  /*5490*/  IMAD.MOV R4, RZ, RZ, -R4 ;  /* 0x000000ffff047224 */ /* 0x000fe400078e0a04 */
[----:B------:R-:W-:Y:S01]  /*54a0*/  @!P1 IMAD.IADD R12, R12, 0x1, -R2 ;  /* 0x000000010c0c9824 */ /* 0x000fe200078e0a02 */
[C---:B------:R-:W-:Y:S01]  /*54b0*/  ISETP.GT.U32.AND P1, PT, R2.reuse, R20, PT ;  /* 0x000000140200720c */ /* 0x040fe20003f24070 */
[C---:B------:R-:W-:Y:S01]  /*54c0*/  IMAD R18, R2.reuse, R4, R18 ;  /* 0x0000000402127224 */ /* 0x040fe200078e0212 */
[----:B------:R0:W-:Y:S01]  /*54d0*/  STL [R1+0xa4], R5 ;  /* 0x0000a40501007387 */ /* 0x0001e20000100800 */
[----:B------:R-:W-:Y:S02]  /*54e0*/  IMAD.MOV.U32 R13, RZ, RZ, R21 ;  /* 0x000000ffff0d7224 */ /* 0x000fe400078e0015 */
[----:B------:R-:W-:Y:S01]  /*54f0*/  IMAD.MOV.U32 R10, RZ, RZ, R11 ;  /* 0x000000ffff0a7224 */ /* 0x000fe200078e000b */
[----:B------:R-:W-:Y:S01]  /*5500*/  IABS R11, R7 ;  /* 0x00000007000b7213 */ /* 0x000fe20000000000 */
[----:B------:R-:W-:Y:S01]  /*5510*/  @!P5 IMAD.MOV R13, RZ, RZ, -R13 ;  /* 0x000000ffff0dd224 */ /* 0x000fe200078e0a0d */
[----:B------:R-:W-:Y:S01]  /*5520*/  ISETP.GT.U32.AND P5, PT, R2, R18, PT ;  /* 0x000000120200720c */ /* 0x000fe20003fa4070 */
[----:B------:R-:W-:-:S02]  /*5530*/  @!P4 IMAD.IADD R8, R8, 0x1, -R2 ;  /* 0x000000010808c824 */ /* 0x000fc400078e0a02 */
[----:B------:R-:W-:Y:S01]  /*5540*/  IMAD.HI.U32 R22, R0, R10, RZ ;  /* 0x0000000a00167227 */ /* 0x000fe200078e00ff */
[----:B------:R-:W-:Y:S02]  /*5550*/  STL [R1+0x98], R13 ;  /* 0x0000980d01007387 */ /* 0x000fe40000100800 */
[----:B------:R-:W-:Y:S01]  /*5560*/  ISETP.GT.U32.AND P4, PT, R2, R8, PT ;  /* 0x000000080200720c */ /* 0x000fe20003f84070 */
[----:B0-----:R-:W-:Y:S02]  /*5570*/  IMAD.MOV.U32 R5, RZ, RZ, R12 ;  /* 0x000000ffff057224 */ /* 0x001fe400078e000c */
[----:B------:R-:W-:Y:S02]  /*5580*/  IMAD.MOV R22, RZ, RZ, -R22 ;  /* 0x000000ffff167224 */ /* 0x000fe400078e0a16 */
[----:B------:R-:W-:-:S04]  /*5590*/  IMAD.HI.U32 R4, R0, R11, RZ ;  /* 0x0000000b00047227 */ /* 0x000fc800078e00ff */
[----:B------:R-:W-:Y:S01]  /*55a0*/  @!P3 IMAD.MOV R5, RZ, RZ, -R5 ;  /* 0x000000ffff05b224 */ /* 0x000fe200078e0a05 */
[----:B------:R-:W-:Y:S01]  /*55b0*/  ISETP.GE.AND P3, PT, R9, RZ, PT ;  /* 0x000000ff0900720c */ /* 0x000fe20003f66270 */
[----:B------:R-:W-:Y:S01]  /*55c0*/  @!P1 IMAD.IADD R20, R20, 0x1, -R2 ;  /* 0x0000000114149824 */ /* 0x000fe200078e0a02 */
[----:B------:R-:W-:Y:S01]  /*55d0*/  IABS R9, R19 ;  /* 0x0000001300097213 */ /* 0x000fe20000000000 */
[C---:B------:R-:W-:Y:S01]  /*55e0*/  IMAD R10, R2.reuse, R22, R10 ;  /* 0x00000016020a7224 */ /* 0x040fe200078e020a */
[----:B------:R0:W-:Y:S01]  /*55f0*/  STL [R1+0x94], R5 ;  /* 0x0000940501007387 */ /* 0x0001e20000100800 */
[----:B------:R-:W-:Y:S01]  /*5600*/  IMAD.MOV R4, RZ, RZ, -R4 ;  /* 0x000000ffff047224 */ /* 0x000fe200078e0a04 */
[----:B------:R-:W-:Y:S01]  /*5610*/  ISETP.GT.U32.AND P1, PT, R2, R20, PT ;  /* 0x000000140200720c */ /* 0x000fe20003f24070 */
[--C-:B------:R-:W-:Y:S01]  /*5620*/  @!P4 IMAD.IADD R8, R8, 0x1, -R2.reuse ;  /* 0x000000010808c824 */ /* 0x100fe200078e0a02 */
[----:B------:R-:W-:Y:S01]  /*5630*/  ISETP.GT.U32.AND P4, PT, R2, R10, PT ;  /* 0x0000000a0200720c */ /* 0x000fe20003f84070 */
[----:B------:R-:W-:Y:S01]  /*5640*/  @!P5 IMAD.IADD R18, R18, 0x1, -R2 ;  /* 0x000000011212d824 */ /* 0x000fe200078e0a02 */
[C---:B------:R-:W-:Y:S01]  /*5650*/  LOP3.LUT R22, R3.reuse, 0x42, RZ, 0xfc, !PT ;  /* 0x0000004203167812 */ /* 0x040fe200078efcff */
[----:B------:R-:W-:Y:S01]  /*5660*/  IMAD R11, R2, R4, R11 ;  /* 0x00000004020b7224 */ /* 0x000fe200078e020b */
[----:B------:R-:W-:Y:S01]  /*5670*/  LOP3.LUT R4, R3, 0x48, RZ, 0xfc, !PT ;  /* 0x0000004803047812 */ /* 0x000fe200078efcff */
[----:B------:R-:W-:Y:S01]  /*5680*/  IMAD.HI.U32 R12, R0, R9, RZ ;  /* 0x00000009000c7227 */ /* 0x000fe200078e00ff */
[----:B------:R-:W-:-:S03]  /*5690*/  ISETP.GT.U32.AND P5, PT, R2, R18, PT ;  /* 0x000000120200720c */ /* 0x000fc60003fa4070 */
[----:B0-----:R-:W-:Y:S01]  /*56a0*/  IMAD.MOV.U32 R5, RZ, RZ, R8 ;  /* 0x000000ffff057224 */ /* 0x001fe200078e0008 */
[----:B------:R-:W-:Y:S01]  /*56b0*/  IABS R8, R4 ;  /* 0x0000000400087213 */ /* 0x000fe20000000000 */
[----:B------:R-:W-:Y:S02]  /*56c0*/  IMAD.MOV R12, RZ, RZ, -R12 ;  /* 0x000000ffff0c7224 */ /* 0x000fe400078e0a0c */
[----:B------:R-:W-:Y:S01]  /*56d0*/  @!P6 IMAD.MOV R5, RZ, RZ, -R5 ;  /* 0x000000ffff05e224 */ /* 0x000fe200078e0a05 */
[----:B------:R-:W-:Y:S01]  /*56e0*/  ISETP.GT.U32.AND P6, PT, R2, R11, PT ;  /* 0x0000000b0200720c */ /* 0x000fe20003fc4070 */
[--C-:B------:R-:W-:Y:S01]  /*56f0*/  @!P1 IMAD.IADD R20, R20, 0x1, -R2.reuse ;  /* 0x0000000114149824 */ /* 0x100fe200078e0a02 */
[----:B------:R-:W-:Y:S01]  /*5700*/  ISETP.GE.AND P1, PT, R7, RZ, PT ;  /* 0x000000ff0700720c */ /* 0x000fe20003f26270 */
[--C-:B------:R-:W-:Y:S01]  /*5710*/  @!P4 IMAD.IADD R10, R10, 0x1, -R2.reuse ;  /* 0x000000010a0ac824 */ /* 0x100fe200078e0a02 */
[----:B------:R0:W-:Y:S01]  /*5720*/  STL [R1+0x70], R5 ;  /* 0x0000700501007387 */ /* 0x0001e20000100800 */
[----:B------:R-:W-:Y:S01]  /*5730*/  IMAD R9, R2, R12, R9 ;  /* 0x0000000c02097224 */ /* 0x000fe200078e0209 */
[----:B------:R-:W-:Y:S01]  /*5740*/  LOP3.LUT R7, R3, 0x46, RZ, 0xfc, !PT ;  /* 0x0000004603077812 */ /* 0x000fe200078efcff */
[----:B------:R-:W-:Y:S01]  /*5750*/  @!P5 IMAD.IADD R18, R18, 0x1, -R2 ;  /* 0x000000011212d824 */ /* 0x000fe200078e0a02 */
[----:B------:R-:W-:Y:S01]  /*5760*/  ISETP.GT.U32.AND P4, PT, R2, R10, PT ;  /* 0x0000000a0200720c */ /* 0x000fe20003f84070 */
[----:B------:R-:W-:Y:S01]  /*5770*/  IMAD.HI.U32 R12, R0, R8, RZ ;  /* 0x00000008000c7227 */ /* 0x000fe200078e00ff */
[----:B------:R-:W-:-:S03]  /*5780*/  ISETP.GT.U32.AND P5, PT, R2, R9, PT ;  /* 0x000000090200720c */ /* 0x000fc60003fa4070 */
[----:B------:R-:W-:Y:S02]  /*5790*/  @!P6 IMAD.IADD R11, R11, 0x1, -R2 ;  /* 0x000000010b0be824 */ /* 0x000fe400078e0a02 */
[----:B0-----:R-:W-:Y:S01]  /*57a0*/  IMAD.MOV.U32 R5, RZ, RZ, R20 ;  /* 0x000000ffff057224 */ /* 0x001fe200078e0014 */
[----:B------:R-:W-:Y:S01]  /*57b0*/  LOP3.LUT R20, R3, 0x3c, RZ, 0xfc, !PT ;  /* 0x0000003c03147812 */ /* 0x000fe200078efcff */
[----:B------:R-:W-:Y:S01]  /*57c0*/  IMAD.MOV R12, RZ, RZ, -R12 ;  /* 0x000000ffff0c7224 */ /* 0x000fe200078e0a0c */
[----:B------:R-:W-:Y:S01]  /*57d0*/  ISETP.GT.U32.AND P6, PT, R2, R11, PT ;  /* 0x0000000b0200720c */ /* 0x000fe20003fc4070 */
[----:B------:R-:W-:Y:S01]  /*57e0*/  @!P0 IMAD.MOV R5, RZ, RZ, -R5 ;  /* 0x000000ffff058224 */ /* 0x000fe200078e0a05 */
[----:B------:R-:W-:Y:S01]  /*57f0*/  ISETP.GE.AND P0, PT, R19, RZ, PT ;  /* 0x000000ff1300720c */ /* 0x000fe20003f06270 */
[--C-:B------:R-:W-:Y:S01]  /*5800*/  @!P4 IMAD.IADD R10, R10, 0x1, -R2.reuse ;  /* 0x000000010a0ac824 */ /* 0x100fe200078e0a02 */
[----:B------:R-:W-:Y:S01]  /*5810*/  ISETP.GE.AND P4, PT, R7, RZ, PT ;  /* 0x000000ff0700720c */ /* 0x000fe20003f86270 */
[----:B------:R-:W-:Y:S01]  /*5820*/  @!P5 IMAD.IADD R9, R9, 0x1, -R2 ;  /* 0x000000010909d824 */ /* 0x000fe200078e0a02 */
[----:B------:R0:W-:Y:S01]  /*5830*/  STL [R1+0x7c], R5 ;  /* 0x00007c0501007387 */ /* 0x0001e20000100800 */
[----:B------:R-:W-:-:S02]  /*5840*/  IMAD R8, R2, R12, R8 ;  /* 0x0000000c02087224 */ /* 0x000fc400078e0208 */
[----:B------:R-:W-:Y:S01]  /*5850*/  IMAD.MOV.U32 R13, RZ, RZ, R10 ;  /* 0x000000ffff0d7224 */ /* 0x000fe200078e000a */
[----:B------:R-:W-:Y:S01]  /*5860*/  ISETP.GT.U32.AND P5, PT, R2, R9, PT ;  /* 0x000000090200720c */ /* 0x000fe20003fa4070 */
[----:B------:R-:W-:Y:S02]  /*5870*/  VIADD R21, R6, 0x3e ;  /* 0x0000003e06157836 */ /* 0x000fe40000000000 */
[----:B------:R-:W-:Y:S01]  /*5880*/  @!P6 IMAD.IADD R11, R11, 0x1, -R2 ;  /* 0x000000010b0be824 */ /* 0x000fe200078e0a02 */
[----:B------:R-:W-:Y:S01]  /*5890*/  ISETP.GT.U32.AND P6, PT, R2, R8, PT ;  /* 0x000000080200720c */ /* 0x000fe20003fc4070 */
[----:B------:R-:W-:Y:S02]  /*58a0*/  @!P2 IMAD.MOV R13, RZ, RZ, -R13 ;  /* 0x000000ffff0da224 */ /* 0x000fe400078e0a0d */
[----:B0-----:R-:W-:Y:S01]  /*58b0*/  IMAD.MOV.U32 R5, RZ, RZ, R18 ;  /* 0x000000ffff057224 */ /* 0x001fe200078e0012 */
[----:B------:R-:W-:-:S03]  /*58c0*/  IABS R18, R7 ;  /* 0x0000000700127213 */ /* 0x000fc60000000000 */
[----:B------:R-:W-:Y:S01]  /*58d0*/  @!P3 IMAD.MOV R5, RZ, RZ, -R5 ;  /* 0x000000ffff05b224 */ /* 0x000fe200078e0a05 */
[----:B------:R-:W-:Y:S01]  /*58e0*/  ISETP.GE.AND P3, PT, R4, RZ, PT ;  /* 0x000000ff0400720c */ /* 0x000fe20003f66270 */
[----:B------:R-:W-:Y:S01]  /*58f0*/  IMAD.MOV.U32 R7, RZ, RZ, R18 ;  /* 0x000000ffff077224 */ /* 0x000fe200078e0012 */
[----:B------:R-:W-:Y:S01]  /*5900*/  LOP3.LUT R4, R3, 0x44, RZ, 0xfc, !PT ;  /* 0x0000004403047812 */ /* 0x000fe200078efcff */
[----:B------:R-:W-:Y:S01]  /*5910*/  @!P5 IMAD.IADD R9, R9, 0x1, -R2 ;  /* 0x000000010909d824 */ /* 0x000fe200078e0a02 */
[----:B------:R0:W-:Y:S01]  /*5920*/  STL [R1+0x80], R5 ;  /* 0x0000800501007387 */ /* 0x0001e20000100800 */
[----:B------:R-:W-:Y:S01]  /*5930*/  IMAD.HI.U32 R12, R0, R7, RZ ;  /* 0x00000007000c7227 */ /* 0x000fe200078e00ff */
[----:B------:R-:W-:Y:S02]  /*5940*/  ISETP.GE.AND P2, PT, R4, RZ, PT ;  /* 0x000000ff0400720c */ /* 0x000fe40003f46270 */
[----:B------:R-:W-:Y:S01]  /*5950*/  IABS R4, R4 ;  /* 0x0000000400047213 */ /* 0x000fe20000000000 */
[----:B------:R-:W-:Y:S01]  /*5960*/  IMAD.MOV R10, RZ, RZ, -R12 ;  /* 0x000000ffff0a7224 */ /* 0x000fe200078e0a0c */
[----:B------:R-:W-:Y:S01]  /*5970*/  STL [R1+0x84], R13 ;  /* 0x0000840d01007387 */ /* 0x000fe20000100800 */
[----:B------:R-:W-:Y:S01]  /*5980*/  @!P6 IMAD.IADD R8, R8, 0x1, -R2 ;  /* 0x000000010808e824 */ /* 0x000fe200078e0a02 */
[----:B------:R-:W-:Y:S01]  /*5990*/  IABS R12, R26 ;  /* 0x0000001a000c7213 */ /* 0x000fe20000000000 */
[C---:B------:R-:W-:Y:S01]  /*59a0*/  IMAD R7, R2.reuse, R10, R7 ;  /* 0x0000000a02077224 */ /* 0x040fe200078e0207 */
[----:B------:R-:W-:Y:S01]  /*59b0*/  IABS R18, R24 ;  /* 0x0000001800127213 */ /* 0x000fe20000000000 */
[----:B0-----:R-:W-:Y:S01]  /*59c0*/  IMAD.MOV.U32 R5, RZ, RZ, R11 ;  /* 0x000000ffff057224 */ /* 0x001fe200078e000b */
[----:B------:R-:W-:Y:S01]  /*59d0*/  ISETP.GT.U32.AND P6, PT, R2, R8, PT ;  /* 0x000000080200720c */ /* 0x000fe20003fc4070 */
[----:B------:R-:W-:Y:S01]  /*59e0*/  IMAD.HI.U32 R10, R0, R4, RZ ;  /* 0x00000004000a7227 */ /* 0x000fe200078e00ff */
[----:B------:R-:W-:-:S02]  /*59f0*/  ISETP.GT.U32.AND P5, PT, R2, R7, PT ;  /* 0x000000070200720c */ /* 0x000fc40003fa4070 */
[----:B------:R-:W-:Y:S01]  /*5a00*/  LOP3.LUT R11, R3, 0x32, RZ, 0xfc, !PT ;  /* 0x00000032030b7812 */ /* 0x000fe200078efcff */
[----:B------:R-:W-:Y:S01]  /*5a10*/  @!P1 IMAD.MOV R5, RZ, RZ, -R5 ;  /* 0x000000ffff059224 */ /* 0x000fe200078e0a05 */
[----:B------:R-:W-:Y:S01]  /*5a20*/  ISETP.GE.AND P1, PT, R22, RZ, PT ;  /* 0x000000ff1600720c */ /* 0x000fe20003f26270 */
[----:B------:R-:W-:Y:S01]  /*5a30*/  IMAD.MOV R10, RZ, RZ, -R10 ;  /* 0x000000ffff0a7224 */ /* 0x000fe200078e0a0a */
[----:B------:R-:W-:Y:S02]  /*5a40*/  IABS R22, R22 ;  /* 0x0000001600167213 */ /* 0x000fe40000000000 */
[----:B------:R0:W-:Y:S01]  /*5a50*/  STL [R1+0x88], R5 ;  /* 0x0000880501007387 */ /* 0x0001e20000100800 */
[----:B------:R-:W-:Y:S02]  /*5a60*/  IMAD R4, R2, R10, R4 ;  /* 0x0000000a02047224 */ /* 0x000fe400078e0204 */
[--C-:B------:R-:W-:Y:S01]  /*5a70*/  @!P6 IMAD.IADD R8, R8, 0x1, -R2.reuse ;  /* 0x000000010808e824 */ /* 0x100fe200078e0a02 */
[----:B------:R-:W-:Y:S01]  /*5a80*/  ISETP.GE.AND P6, PT, R21, RZ, PT ;  /* 0x000000ff1500720c */ /* 0x000fe20003fc6270 */
[----:B------:R-:W-:Y:S01]  /*5a90*/  @!P5 IMAD.IADD R7, R7, 0x1, -R2 ;  /* 0x000000010707d824 */ /* 0x000fe200078e0a02 */
[----:B------:R-:W-:Y:S01]  /*5aa0*/  IABS R21, R21 ;  /* 0x0000001500157213 */ /* 0x000fe20000000000 */
[----:B------:R-:W-:-:S03]  /*5ab0*/  IMAD.HI.U32 R10, R0, R18, RZ ;  /* 0x00000012000a7227 */ /* 0x000fc600078e00ff */
[----:B------:R-:W-:Y:S01]  /*5ac0*/  ISETP.GT.U32.AND P5, PT, R2, R7, PT ;  /* 0x000000070200720c */ /* 0x000fe20003fa4070 */
[----:B0-----:R-:W-:Y:S02]  /*5ad0*/  IMAD.MOV.U32 R5, RZ, RZ, R9 ;  /* 0x000000ffff057224 */ /* 0x001fe400078e0009 */
[----:B------:R-:W-:-:S04]  /*5ae0*/  IMAD.HI.U32 R9, R0, R22, RZ ;  /* 0x0000001600097227 */ /* 0x000fc800078e00ff */
[----:B------:R-:W-:Y:S01]  /*5af0*/  @!P0 IMAD.MOV R5, RZ, RZ, -R5 ;  /* 0x000000ffff058224 */ /* 0x000fe200078e0a05 */
[----:B------:R-:W-:Y:S01]  /*5b00*/  ISETP.GE.AND P0, PT, R23, RZ, PT ;  /* 0x000000ff1700720c */ /* 0x000fe20003f06270 */
[----:B------:R-:W-:Y:S01]  /*5b10*/  IMAD.MOV R9, RZ, RZ, -R9 ;  /* 0x000000ffff097224 */ /* 0x000fe200078e0a09 */
[----:B------:R-:W-:Y:S01]  /*5b20*/  IABS R23, R23 ;  /* 0x0000001700177213 */ /* 0x000fe20000000000 */
[----:B------:R-:W-:Y:S01]  /*5b30*/  IMAD.MOV R10, RZ, RZ, -R10 ;  /* 0x000000ffff0a7224 */ /* 0x000fe200078e0a0a */
[----:B------:R0:W-:Y:S01]  /*5b40*/  STL [R1+0xfc], R5 ;  /* 0x0000fc0501007387 */ /* 0x0001e20000100800 */
[----:B------:R-:W-:Y:S01]  /*5b50*/  @!P5 IMAD.IADD R7, R7, 0x1, -R2 ;  /* 0x000000010707d824 */ /* 0x000fe200078e0a02 */
[----:B------:R-:W-:Y:S01]  /*5b60*/  ISETP.GE.AND P5, PT, R20, RZ, PT ;  /* 0x000000ff1400720c */ /* 0x000fe20003fa6270 */
[C---:B------:R-:W-:Y:S01]  /*5b70*/  IMAD R22, R2.reuse, R9, R22 ;  /* 0x0000000902167224 */ /* 0x040fe200078e0216 */
[----:B------:R-:W-:Y:S01]  /*5b80*/  IABS R20, R20 ;  /* 0x0000001400147213 */ /* 0x000fe20000000000 */
[----:B------:R-:W-:Y:S01]  /*5b90*/  IMAD R18, R2, R10, R18 ;  /* 0x0000000a02127224 */ /* 0x000fe200078e0212 */
[----:B------:R-:W-:-:S03]  /*5ba0*/  LOP3.LUT R10, R3, 0x30, RZ, 0xfc, !PT ;  /* 0x00000030030a7812 */ /* 0x000fc600078efcff */
[----:B------:R-:W-:-:S04]  /*5bb0*/  IMAD.HI.U32 R9, R0, R20, RZ ;  /* 0x0000001400097227 */ /* 0x000fc800078e00ff */
[----:B0-----:R-:W-:Y:S02]  /*5bc0*/  IMAD.MOV.U32 R5, RZ, RZ, R8 ;  /* 0x000000ffff057224 */ /* 0x001fe400078e0008 */
[----:B------:R-:W-:-:S04]  /*5bd0*/  IMAD.HI.U32 R8, R0, R23, RZ ;  /* 0x0000001700087227 */ /* 0x000fc800078e00ff */
[----:B------:R-:W-:Y:S01]  /*5be0*/  @!P3 IMAD.MOV R5, RZ, RZ, -R5 ;  /* 0x000000ffff05b224 */ /* 0x000fe200078e0a05 */
[C---:B------:R-:W-:Y:S01]  /*5bf0*/  ISETP.GT.U32.AND P3, PT, R2.reuse, R4, PT ;  /* 0x000000040200720c */ /* 0x040fe20003f64070 */
[----:B------:R-:W-:Y:S02]  /*5c00*/  IMAD.MOV R8, RZ, RZ, -R8 ;  /* 0x000000ffff087224 */ /* 0x000fe400078e0a08 */
[----:B------:R-:W-:Y:S01]  /*5c10*/  IMAD.MOV R9, RZ, RZ, -R9 ;  /* 0x000000ffff097224 */ /* 0x000fe200078e0a09 */
[----:B------:R0:W-:Y:S01]  /*5c20*/  STL [R1+0xec], R5 ;  /* 0x0000ec0501007387 */ /* 0x0001e20000100800 */
[----:B------:R-:W-:Y:S02]  /*5c30*/  IMAD R23, R2, R8, R23 ;  /* 0x0000000802177224 */ /* 0x000fe400078e0217 */
[----:B------:R-:W-:-:S04]  /*5c40*/  IMAD.HI.U32 R8, R0, R12, RZ ;  /* 0x0000000c00087227 */ /* 0x000fc800078e00ff */
[----:B------:R-:W-:Y:S02]  /*5c50*/  IMAD.MOV R8, RZ, RZ, -R8 ;  /* 0x000000ffff087224 */ /* 0x000fe400078e0a08 */
[----:B------:R-:W-:Y:S02]  /*5c60*/  @!P3 IMAD.IADD R4, R4, 0x1, -R2 ;  /* 0x000000010404b824 */ /* 0x000fe400078e0a02 */
[----:B0-----:R-:W-:Y:S02]  /*5c70*/  IMAD.MOV.U32 R5, RZ, RZ, R7 ;  /* 0x000000ffff057224 */ /* 0x001fe400078e0007 */
[----:B------:R-:W-:Y:S01]  /*5c80*/  IMAD.HI.U32 R7, R0, R21, RZ ;  /* 0x0000001500077227 */ /* 0x000fe200078e00ff */
[----:B------:R-:W-:-:S03]  /*5c90*/  ISETP.GT.U32.AND P3, PT, R2, R4, PT ;  /* 0x000000040200720c */ /* 0x000fc60003f64070 */
[----:B------:R-:W-:Y:S01]  /*5ca0*/  @!P4 IMAD.MOV R5, RZ, RZ, -R5 ;  /* 0x000000ffff05c224 */ /* 0x000fe200078e0a05 */
[C---:B------:R-:W-:Y:S01]  /*5cb0*/  ISETP.GT.U32.AND P4, PT, R2.reuse, R22, PT ;  /* 0x000000160200720c */ /* 0x040fe20003f84070 */
[----:B------:R-:W-:Y:S02]  /*5cc0*/  IMAD.MOV R7, RZ, RZ, -R7 ;  /* 0x000000ffff077224 */ /* 0x000fe400078e0a07 */
[C---:B------:R-:W-:Y:S01]  /*5cd0*/  IMAD R20, R2.reuse, R9, R20 ;  /* 0x0000000902147224 */ /* 0x040fe200078e0214 */
[----:B------:R0:W-:Y:S01]  /*5ce0*/  STL [R1+0xe0], R5 ;  /* 0x0000e00501007387 */ /* 0x0001e20000100800 */
[C---:B------:R-:W-:Y:S01]  /*5cf0*/  IMAD R21, R2.reuse, R7, R21 ;  /* 0x0000000702157224 */ /* 0x040fe200078e0215 */
[C---:B------:R-:W-:Y:S01]  /*5d00*/  LOP3.LUT R7, R3.reuse, 0x36, RZ, 0xfc, !PT ;  /* 0x0000003603077812 */ /* 0x040fe200078efcff */
[----:B------:R-:W-:Y:S01]  /*5d10*/  IMAD R12, R2, R8, R12 ;  /* 0x00000008020c7224 */ /* 0x000fe200078e020c */
[----:B------:R-:W-:Y:S01]  /*5d20*/  LOP3.LUT R8, R3, 0x34, RZ, 0xfc, !PT ;  /* 0x0000003403087812 */ /* 0x000fe200078efcff */
[----:B------:R-:W-:Y:S01]  /*5d30*/  @!P3 IMAD.IADD R4, R4, 0x1, -R2 ;  /* 0x000000010404b824 */ /* 0x000fe200078e0a02 */
[----:B------:R-:W-:-:S02]  /*5d40*/  ISETP.GT.U32.AND P3, PT, R2, R23, PT ;  /* 0x000000170200720c */ /* 0x000fc40003f64070 */
[----:B------:R-:W-:Y:S01]  /*5d50*/  IABS R19, R7 ;  /* 0x0000000700137213 */ /* 0x000fe20000000000 */
[----:B------:R-:W-:Y:S02]  /*5d60*/  @!P4 IMAD.IADD R22, R22, 0x1, -R2 ;  /* 0x000000011616c824 */ /* 0x000fe400078e0a02 */
[----:B0-----:R-:W-:Y:S01]  /*5d70*/  IMAD.MOV.U32 R5, RZ, RZ, R4 ;  /* 0x000000ffff057224 */ /* 0x001fe200078e0004 */
[----:B------:R-:W-:Y:S01]  /*5d80*/  IABS R4, R8 ;  /* 0x0000000800047213 */ /* 0x000fe20000000000 */
[----:B------:R-:W-:Y:S01]  /*5d90*/  IMAD.HI.U32 R9, R0, R19, RZ ;  /* 0x0000001300097227 */ /* 0x000fe200078e00ff */
[----:B------:R-:W-:-:S03]  /*5da0*/  ISETP.GT.U32.AND P4, PT, R2, R22, PT ;  /* 0x000000160200720c */ /* 0x000fc60003f84070 */
[----:B------:R-:W-:Y:S01]  /*5db0*/  @!P2 IMAD.MOV R5, RZ, RZ, -R5 ;  /* 0x000000ffff05a224 */ /* 0x000fe200078e0a05 */
[C---:B------:R-:W-:Y:S01]  /*5dc0*/  ISETP.GT.U32.AND P2, PT, R2.reuse, R21, PT ;  /* 0x000000150200720c */ /* 0x040fe20003f44070 */
[----:B------:R-:W-:Y:S01]  /*5dd0*/  @!P3 IMAD.IADD R23, R23, 0x1, -R2 ;  /* 0x000000011717b824 */ /* 0x000fe200078e0a02 */
[----:B------:R-:W-:Y:S01]  /*5de0*/  ISETP.GT.U32.AND P3, PT, R2, R12, PT ;  /* 0x0000000c0200720c */ /* 0x000fe20003f64070 */
[----:B------:R-:W-:Y:S01]  /*5df0*/  IMAD.MOV R9, RZ, RZ, -R9 ;  /* 0x000000ffff097224 */ /* 0x000fe200078e0a09 */
[----:B------:R0:W-:Y:S01]  /*5e00*/  STL [R1+0x78], R5 ;  /* 0x0000780501007387 */ /* 0x0001e20000100800 */
[----:B------:R-:W-:-:S04]  /*5e10*/  IMAD.HI.U32 R25, R0, R4, RZ ;  /* 0x0000000400197227 */ /* 0x000fc800078e00ff */
[--C-:B------:R-:W-:Y:S01]  /*5e20*/  @!P4 IMAD.IADD R22, R22, 0x1, -R2.reuse ;  /* 0x000000011616c824 */ /* 0x100fe200078e0a02 */
[C---:B------:R-:W-:Y:S01]  /*5e30*/  ISETP.GT.U32.AND P4, PT, R2.reuse, R20, PT ;  /* 0x000000140200720c */ /* 0x040fe20003f84070 */
[C---:B------:R-:W-:Y:S01]  /*5e40*/  IMAD R19, R2.reuse, R9, R19 ;  /* 0x0000000902137224 */ /* 0x040fe200078e0213 */
[----:B------:R-:W-:Y:S01]  /*5e50*/  IABS R9, R11 ;  /* 0x0000000b00097213 */ /* 0x000fe20000000000 */
[--C-:B------:R-:W-:Y:S01]  /*5e60*/  @!P2 IMAD.IADD R21, R21, 0x1, -R2.reuse ;  /* 0x000000011515a824 */ /* 0x100fe200078e0a02 */
[----:B------:R-:W-:Y:S01]  /*5e70*/  ISETP.GT.U32.AND P2, PT, R2, R23, PT ;  /* 0x000000170200720c */ /* 0x000fe20003f44070 */
[----:B------:R-:W-:Y:S02]  /*5e80*/  @!P3 IMAD.IADD R12, R12, 0x1, -R2 ;  /* 0x000000010c0cb824 */ /* 0x000fe400078e0a02 */
[----:B0-----:R-:W-:Y:S01]  /*5e90*/  IMAD.MOV.U32 R5, RZ, RZ, R22 ;  /* 0x000000ffff057224 */ /* 0x001fe200078e0016 */
[----:B------:R-:W-:Y:S01]  /*5ea0*/  IABS R22, R10 ;  /* 0x0000000a00167213 */ /* 0x000fe20000000000 */
[----:B------:R-:W-:Y:S01]  /*5eb0*/  IMAD.MOV R25, RZ, RZ, -R25 ;  /* 0x000000ffff197224 */ /* 0x000fe200078e0a19 */
[----:B------:R-:W-:Y:S01]  /*5ec0*/  ISETP.GT.U32.AND P3, PT, R2, R12, PT ;  /* 0x0000000c0200720c */ /* 0x000fe20003f64070 */
[----:B------:R-:W-:-:S02]  /*5ed0*/  @!P1 IMAD.MOV R5, RZ, RZ, -R5 ;  /* 0x000000ffff059224 */ /* 0x000fc400078e0a05 */
[----:B------:R-:W-:Y:S01]  /*5ee0*/  @!P4 IMAD.IADD R20, R20, 0x1, -R2 ;  /* 0x000000011414c824 */ /* 0x000fe200078e0a02 */
[C---:B------:R-:W-:Y:S01]  /*5ef0*/  ISETP.GT.U32.AND P4, PT, R2.reuse, R21, PT ;  /* 0x000000150200720c */ /* 0x040fe20003f84070 */
[C---:B------:R-:W-:Y:S01]  /*5f00*/  IMAD R4, R2.reuse, R25, R4 ;  /* 0x0000001902047224 */ /* 0x040fe200078e0204 */
[----:B------:R0:W-:Y:S01]  /*5f10*/  STL [R1+0x74], R5 ;  /* 0x0000740501007387 */ /* 0x0001e20000100800 */
[----:B------:R-:W-:Y:S01]  /*5f20*/  @!P2 IMAD.IADD R23, R23, 0x1, -R2 ;  /* 0x000000011717a824 */ /* 0x000fe200078e0a02 */
[----:B------:R-:W-:Y:S01]  /*5f30*/  ISETP.GT.U32.AND P1, PT, R2, R20, PT ;  /* 0x000000140200720c */ /* 0x000fe20003f24070 */
[----:B------:R-:W-:Y:S01]  /*5f40*/  IMAD.HI.U32 R27, R0, R9, RZ ;  /* 0x00000009001b7227 */ /* 0x000fe200078e00ff */
[----:B------:R-:W-:-:S03]  /*5f50*/  ISETP.GT.U32.AND P2, PT, R2, R18, PT ;  /* 0x000000120200720c */ /* 0x000fc60003f44070 */
[--C-:B------:R-:W-:Y:S01]  /*5f60*/  @!P3 IMAD.IADD R12, R12, 0x1, -R2.reuse ;  /* 0x000000010c0cb824 */ /* 0x100fe200078e0a02 */
[C---:B------:R-:W-:Y:S01]  /*5f70*/  ISETP.GT.U32.AND P3, PT, R2.reuse, R4, PT ;  /* 0x000000040200720c */ /* 0x040fe20003f64070 */
[----:B------:R-:W-:Y:S02]  /*5f80*/  IMAD.MOV.U32 R13, RZ, RZ, R23 ;  /* 0x000000ffff0d7224 */ /* 0x000fe400078e0017 */
[--C-:B------:R-:W-:Y:S01]  /*5f90*/  @!P4 IMAD.IADD R21, R21, 0x1, -R2.reuse ;  /* 0x000000011515c824 */ /* 0x100fe200078e0a02 */
[----:B------:R-:W-:Y:S01]  /*5fa0*/  ISETP.GT.U32.AND P4, PT, R2, R19, PT ;  /* 0x000000130200720c */ /* 0x000fe20003f84070 */
[----:B------:R-:W-:Y:S02]  /*5fb0*/  @!P0 IMAD.MOV R13, RZ, RZ, -R13 ;  /* 0x000000ffff0d8224 */ /* 0x000fe400078e0a0d */
[----:B------:R-:W-:Y:S01]  /*5fc0*/  @!P1 IMAD.IADD R20, R20, 0x1, -R2 ;  /* 0x0000000114149824 */ /* 0x000fe200078e0a02 */
[----:B------:R-:W-:Y:S01]  /*5fd0*/  ISETP.GE.AND P1, PT, R26, RZ, PT ;  /* 0x000000ff1a00720c */ /* 0x000fe20003f26270 */
[----:B0-----:R-:W-:Y:S01]  /*5fe0*/  IMAD.MOV.U32 R5, RZ, RZ, R21 ;  /* 0x000000ffff057224 */ /* 0x001fe200078e0015 */
[----:B------:R0:W-:Y:S01]  /*5ff0*/  STL [R1+0x50], R13 ;  /* 0x0000500d01007387 */ /* 0x0001e20000100800 */
[----:B------:R-:W-:-:S02]  /*6000*/  IMAD.MOV R26, RZ, RZ, -R27 ;  /* 0x000000ffff1a7224 */ /* 0x000fc400078e0a1b */
[--C-:B------:R-:W-:Y:S01]  /*6010*/  @!P2 IMAD.IADD R18, R18, 0x1, -R2.reuse ;  /* 0x000000011212a824 */ /* 0x100fe200078e0a02 */
[----:B------:R-:W-:Y:S01]  /*6020*/  ISETP.GE.AND P2, PT, R24, RZ, PT ;  /* 0x000000ff1800720c */ /* 0x000fe20003f46270 */
[----:B------:R-:W-:Y:S02]  /*6030*/  @!P6 IMAD.MOV R5, RZ, RZ, -R5 ;  /* 0x000000ffff05e224 */ /* 0x000fe400078e0a05 */
[--C-:B------:R-:W-:Y:S01]  /*6040*/  @!P4 IMAD.IADD R19, R19, 0x1, -R2.reuse ;  /* 0x000000011313c824 */ /* 0x100fe200078e0a02 */
[C---:B------:R-:W-:Y:S01]  /*6050*/  ISETP.GT.U32.AND P0, PT, R2.reuse, R18, PT ;  /* 0x000000120200720c */ /* 0x040fe20003f04070 */
[----:B------:R-:W-:Y:S01]  /*6060*/  IMAD R9, R2, R26, R9 ;  /* 0x0000001a02097224 */ /* 0x000fe200078e0209 */
[----:B------:R1:W-:Y:S01]  /*6070*/  STL [R1+0x14], R5 ;  /* 0x0000140501007387 */ /* 0x0003e20000100800 */
[----:B------:R-:W-:Y:S01]  /*6080*/  @!P3 IMAD.IADD R4, R4, 0x1, -R2 ;  /* 0x000000010404b824 */ /* 0x000fe200078e0a02 */
[----:B------:R-:W-:Y:S01]  /*6090*/  ISETP.GT.U32.AND P6, PT, R2, R19, PT ;  /* 0x000000130200720c */ /* 0x000fe20003fc4070 */
[----:B0-----:R-:W-:-:S02]  /*60a0*/  IMAD.MOV.U32 R13, RZ, RZ, R20 ;  /* 0x000000ffff0d7224 */ /* 0x001fc400078e0014 */
[----:B------:R-:W-:Y:S01]  /*60b0*/  IMAD.HI.U32 R25, R0, R22, RZ ;  /* 0x0000001600197227 */ /* 0x000fe200078e00ff */
[----:B------:R-:W-:-:S03]  /*60c0*/  ISETP.GT.U32.AND P3, PT, R2, R4, PT ;  /* 0x000000040200720c */ /* 0x000fc60003f64070 */
[----:B------:R-:W-:Y:S01]  /*60d0*/  @!P5 IMAD.MOV R13, RZ, RZ, -R13 ;  /* 0x000000ffff0dd224 */ /* 0x000fe200078e0a0d */
[----:B------:R-:W-:Y:S01]  /*60e0*/  ISETP.GT.U32.AND P5, PT, R2, R9, PT ;  /* 0x000000090200720c */ /* 0x000fe20003fa4070 */
[----:B-1----:R-:W-:Y:S02]  /*60f0*/  IMAD.MOV.U32 R5, RZ, RZ, R12 ;  /* 0x000000ffff057224 */ /* 0x002fe400078e000c */
[----:B------:R-:W-:Y:S01]  /*6100*/  IMAD.MOV R25, RZ, RZ, -R25 ;  /* 0x000000ffff197224 */ /* 0x000fe200078e0a19 */
[----:B------:R-:W-:Y:S01]  /*6110*/  STL [R1+0x10], R13 ;  /* 0x0000100d01007387 */ /* 0x000fe20000100800 */
[----:B------:R-:W-:Y:S01]  /*6120*/  @!P1 IMAD.MOV R5, RZ, RZ, -R5 ;  /* 0x000000ffff059224 */ /* 0x000fe200078e0a05 */
[----:B------:R-:W-:Y:S01]  /*6130*/  ISETP.GE.AND P1, PT, R7, RZ, PT ;  /* 0x000000ff0700720c */ /* 0x000fe20003f26270 */
[----:B------:R-:W-:Y:S01]  /*6140*/  VIADD R24, R6, 0x2e ;  /* 0x0000002e06187836 */ /* 0x000fe20000000000 */
[----:B------:R-:W-:Y:S01]  /*6150*/  LOP3.LUT R7, R3, 0x2c, RZ, 0xfc, !PT ;  /* 0x0000002c03077812 */ /* 0x000fe200078efcff */
[----:B------:R-:W-:Y:S01]  /*6160*/  IMAD R22, R2, R25, R22 ;  /* 0x0000001902167224 */ /* 0x000fe200078e0216 */
[----:B------:R0:W-:Y:S01]  /*6170*/  STL [R1+0x8], R5 ;  /* 0x0000080501007387 */ /* 0x0001e20000100800 */
[--C-:B------:R-:W-:Y:S01]  /*6180*/  @!P6 IMAD.IADD R19, R19, 0x1, -R2.reuse ;  /* 0x000000011313e824 */ /* 0x100fe200078e0a02 */
[----:B------:R-:W-:Y:S01]  /*6190*/  ISETP.GE.AND P6, PT, R8, RZ, PT ;  /* 0x000000ff0800720c */ /* 0x000fe20003fc6270 */
[--C-:B------:R-:W-:Y:S01]  /*61a0*/  @!P0 IMAD.IADD R18, R18, 0x1, -R2.reuse ;  /* 0x0000000112128824 */ /* 0x100fe200078e0a02 */
[----:B------:R-:W-:Y:S01]  /*61b0*/  IABS R8, R7 ;  /* 0x0000000700087213 */ /* 0x000fe20000000000 */
[--C-:B------:R-:W-:Y:S01]  /*61c0*/  @!P3 IMAD.IADD R4, R4, 0x1, -R2.reuse ;  /* 0x000000010404b824 */ /* 0x100fe200078e0a02 */
[----:B------:R-:W-:Y:S01]  /*61d0*/  ISETP.GE.AND P4, PT, R24, RZ, PT ;  /* 0x000000ff1800720c */ /* 0x000fe20003f86270 */
[----:B------:R-:W-:Y:S01]  /*61e0*/  @!P5 IMAD.IADD R9, R9, 0x1, -R2 ;  /* 0x000000010909d824 */ /* 0x000fe200078e0a02 */
[----:B------:R-:W-:Y:S01]  /*61f0*/  IABS R24, R24 ;  /* 0x0000001800187213 */ /* 0x000fe20000000000 */
[----:B------:R-:W-:Y:S01]  /*6200*/  @!P2 IMAD.MOV R18, RZ, RZ, -R18 ;  /* 0x000000ffff12a224 */ /* 0x000fe200078e0a12 */
[----:B------:R-:W-:Y:S01]  /*6210*/  ISETP.GT.U32.AND P0, PT, R2, R22, PT ;  /* 0x000000160200720c */ /* 0x000fe20003f04070 */
[----:B0-----:R-:W-:Y:S01]  /*6220*/  IMAD.MOV.U32 R5, RZ, RZ, R4 ;  /* 0x000000ffff057224 */ /* 0x001fe200078e0004 */
[----:B------:R-:W-:Y:S01]  /*6230*/  ISETP.GE.AND P3, PT, R11, RZ, PT ;  /* 0x000000ff0b00720c */ /* 0x000fe20003f66270 */
[----:B------:R-:W-:Y:S01]  /*6240*/  IMAD.MOV.U32 R11, RZ, RZ, R8 ;  /* 0x000000ffff0b7224 */ /* 0x000fe200078e0008 */
[----:B------:R-:W-:Y:S01]  /*6250*/  ISETP.GE.AND P5, PT, R10, RZ, PT ;  /* 0x000000ff0a00720c */ /* 0x000fe20003fa6270 */
[----:B------:R-:W-:Y:S01]  /*6260*/  IMAD.HI.U32 R12, R0, R24, RZ ;  /* 0x00000018000c7227 */ /* 0x000fe200078e00ff */
[----:B------:R-:W-:Y:S01]  /*6270*/  ISETP.GT.U32.AND P2, PT, R2, R9, PT ;  /* 0x000000090200720c */ /* 0x000fe20003f44070 */
[----:B------:R-:W-:Y:S01]  /*6280*/  STL [R1+0x8a0], R18 ;  /* 0x0008a01201007387 */ /* 0x000fe20000100800 */
[----:B------:R-:W-:Y:S01]  /*6290*/  LOP3.LUT R4, R3, 0x26, RZ, 0xfc, !PT ;  /* 0x0000002603047812 */ /* 0x000fe200078efcff */
[----:B------:R-:W-:-:S03]  /*62a0*/  IMAD.HI.U32 R10, R0, R11, RZ ;  /* 0x0000000b000a7227 */ /* 0x000fc600078e00ff */
[----:B------:R-:W-:Y:S01]  /*62b0*/  IABS R20, R4 ;  /* 0x0000000400147213 */ /* 0x000fe20000000000 */
[----:B------:R-:W-:Y:S02]  /*62c0*/  IMAD.MOV R12, RZ, RZ, -R12 ;  /* 0x000000ffff0c7224 */ /* 0x000fe400078e0a0c */
[----:B------:R-:W-:Y:S02]  /*62d0*/  IMAD.MOV R10, RZ, RZ, -R10 ;  /* 0x000000ffff0a7224 */ /* 0x000fe400078e0a0a */
[----:B------:R-:W-:Y:S01]  /*62e0*/  IMAD R8, R2, R12, R24 ;  /* 0x0000000c02087224 */ /* 0x000fe200078e0218 */
[----:B------:R-:W-:Y:S01]  /*62f0*/  LOP3.LUT R12, R3, 0x2a, RZ, 0xfc, !PT ;  /* 0x0000002a030c7812 */ /* 0x000fe200078efcff */
[--C-:B------:R-:W-:Y:S02]  /*6300*/  @!P0 IMAD.IADD R22, R22, 0x1, -R2.reuse ;  /* 0x0000000116168824 */ /* 0x100fe400078e0a02 */
[----:B------:R-:W-:Y:S01]  /*6310*/  @!P1 IMAD.MOV R19, RZ, RZ, -R19 ;  /* 0x000000ffff139224 */ /* 0x000fe200078e0a13 */
[----:B------:R-:W-:Y:S01]  /*6320*/  ISETP.GE.AND P1, PT, R7, RZ, PT ;  /* 0x000000ff0700720c */ /* 0x000fe20003f26270 */
[C---:B------:R-:W-:Y:S01]  /*6330*/  IMAD R7, R2.reuse, R10, R11 ;  /* 0x0000000a02077224 */ /* 0x040fe200078e020b */
[C---:B------:R-:W-:Y:S01]  /*6340*/  ISETP.GT.U32.AND P0, PT, R2.reuse, R22, PT ;  /* 0x000000160200720c */ /* 0x040fe20003f04070 */
[----:B------:R-:W-:Y:S01]  /*6350*/  @!P6 IMAD.MOV R5, RZ, RZ, -R5 ;  /* 0x000000ffff05e224 */ /* 0x000fe200078e0a05 */
[C---:B------:R-:W-:Y:S01]  /*6360*/  ISETP.GT.U32.AND P6, PT, R2.reuse, R8, PT ;  /* 0x000000080200720c */ /* 0x040fe20003fc4070 */
[----:B------:R-:W-:Y:S01]  /*6370*/  @!P2 IMAD.IADD R9, R9, 0x1, -R2 ;  /* 0x000000010909a824 */ /* 0x000fe200078e0a02 */
[----:B------:R-:W-:Y:S01]  /*6380*/  ISETP.GT.U32.AND P2, PT, R2, R7, PT ;  /* 0x000000070200720c */ /* 0x000fe20003f44070 */
[----:B------:R0:W-:Y:S01]  /*6390*/  STL [R1+0x8a4], R19 ;  /* 0x0008a41301007387 */ /* 0x0001e20000100800 */
[----:B------:R-:W-:Y:S01]  /*63a0*/  IABS R21, R12 ;  /* 0x0000000c00157213 */ /* 0x000fe20000000000 */
[C---:B------:R-:W-:Y:S01]  /*63b0*/  VIADD R24, R6.reuse, 0x1e ;  /* 0x0000001e06187836 */ /* 0x040fe20000000000 */
[----:B------:R-:W-:Y:S01]  /*63c0*/  LOP3.LUT R10, R3, 0x28, RZ, 0xfc, !PT ;  /* 0x00000028030a7812 */ /* 0x000fe200078efcff */
[----:B------:R1:W-:Y:S01]  /*63d0*/  STL [R1+0x20], R5 ;  /* 0x0000200501007387 */ /* 0x0003e20000100800 */
[----:B------:R-:W-:-:S02]  /*63e0*/  VIADD R6, R6, 0xe ;  /* 0x0000000e06067836 */ /* 0x000fc40000000000 */
[----:B------:R-:W-:Y:S01]  /*63f0*/  IABS R11, R10 ;  /* 0x0000000a000b7213 */ /* 0x000fe20000000000 */
[--C-:B------:R-:W-:Y:S01]  /*6400*/  @!P0 IMAD.IADD R22, R22, 0x1, -R2.reuse ;  /* 0x0000000116168824 */ /* 0x100fe200078e0a02 */
[----:B------:R-:W-:Y:S01]  /*6410*/  ISETP.GE.AND P0, PT, R12, RZ, PT ;  /* 0x000000ff0c00720c */ /* 0x000fe20003f06270 */
[--C-:B------:R-:W-:Y:S01]  /*6420*/  @!P6 IMAD.IADD R8, R8, 0x1, -R2.reuse ;  /* 0x000000010808e824 */ /* 0x100fe200078e0a02 */
[----:B------:R-:W-:Y:S01]  /*6430*/  ISETP.GE.AND P6, PT, R10, RZ, PT ;  /* 0x000000ff0a00720c */ /* 0x000fe20003fc6270 */
[----:B------:R-:W-:Y:S01]  /*6440*/  IMAD.MOV.U32 R12, RZ, RZ, R21 ;  /* 0x000000ffff0c7224 */ /* 0x000fe200078e0015 */
[----:B0-----:R-:W-:Y:S01]  /*6450*/  LOP3.LUT R19, R3, 0x4, RZ, 0xfc, !PT ;  /* 0x0000000403137812 */ /* 0x001fe200078efcff */
[----:B-1----:R-:W-:Y:S02]  /*6460*/  IMAD.MOV.U32 R5, RZ, RZ, R9 ;  /* 0x000000ffff057224 */ /* 0x002fe400078e0009 */
[----:B------:R-:W-:Y:S02]  /*6470*/  @!P2 IMAD.IADD R7, R7, 0x1, -R2 ;  /* 0x000000010707a824 */ /* 0x000fe400078e0a02 */
[----:B------:R-:W-:Y:S01]  /*6480*/  @!P3 IMAD.MOV R5, RZ, RZ, -R5 ;  /* 0x000000ffff05b224 */ /* 0x000fe200078e0a05 */
[----:B------:R-:W-:Y:S01]  /*6490*/  ISETP.GT.U32.AND P3, PT, R2, R8, PT ;  /* 0x000000080200720c */ /* 0x000fe20003f64070 */
[----:B------:R-:W-:Y:S01]  /*64a0*/  IMAD.HI.U32 R21, R0, R12, RZ ;  /* 0x0000000c00157227 */ /* 0x000fe200078e00ff */
[----:B------:R-:W-:-:S02]  /*64b0*/  ISETP.GT.U32.AND P2, PT, R2, R7, PT ;  /* 0x000000070200720c */ /* 0x000fc40003f44070 */
[----:B------:R0:W-:Y:S01]  /*64c0*/  STL [R1+0x30], R5 ;  /* 0x0000300501007387 */ /* 0x0001e20000100800 */
[----:B------:R-:W-:Y:S02]  /*64d0*/  IMAD.MOV R21, RZ, RZ, -R21 ;  /* 0x000000ffff157224 */ /* 0x000fe400078e0a15 */
[----:B------:R-:W-:-:S04]  /*64e0*/  IMAD.HI.U32 R10, R0, R11, RZ ;  /* 0x0000000b000a7227 */ /* 0x000fc800078e00ff */
[----:B------:R-:W-:Y:S02]  /*64f0*/  IMAD.MOV R10, RZ, RZ, -R10 ;  /* 0x000000ffff0a7224 */ /* 0x000fe400078e0a0a */
[----:B------:R-:W-:Y:S02]  /*6500*/  @!P3 IMAD.IADD R8, R8, 0x1, -R2 ;  /* 0x000000010808b824 */ /* 0x000fe400078e0a02 */
[----:B0-----:R-:W-:Y:S02]  /*6510*/  IMAD.MOV.U32 R5, RZ, RZ, R22 ;  /* 0x000000ffff057224 */ /* 0x001fe400078e0016 */
[----:B------:R-:W-:Y:S02]  /*6520*/  @!P2 IMAD.IADD R7, R7, 0x1, -R2 ;  /* 0x000000010707a824 */ /* 0x000fe400078e0a02 */
[----:B------:R-:W-:Y:S01]  /*6530*/  @!P5 IMAD.MOV R5, RZ, RZ, -R5 ;  /* 0x000000ffff05d224 */ /* 0x000fe200078e0a05 */
[----:B------:R-:W-:Y:S01]  /*6540*/  ISETP.GE.AND P5, PT, R4, RZ, PT ;  /* 0x000000ff0400720c */ /* 0x000fe20003fa6270 */
[----:B------:R-:W-:-:S02]  /*6550*/  IMAD R4, R2, R21, R12 ;  /* 0x0000001502047224 */ /* 0x000fc400078e020c */
[----:B------:R-:W-:Y:S01]  /*6560*/  IMAD R11, R2, R10, R11 ;  /* 0x0000000a020b7224 */ /* 0x000fe200078e020b */
[----:B------:R0:W-:Y:S01]  /*6570*/  STL [R1+0x44], R5 ;  /* 0x0000440501007387 */ /* 0x0001e20000100800 */
[----:B------:R-:W-:Y:S01]  /*6580*/  IMAD.HI.U32 R9, R0, R20, RZ ;  /* 0x0000001400097227 */ /* 0x000fe200078e00ff */
[----:B------:R-:W-:-:S03]  /*6590*/  ISETP.GT.U32.AND P3, PT, R2, R4, PT ;  /* 0x000000040200720c */ /* 0x000fc60003f64070 */
[----:B------:R-:W-:Y:S02]  /*65a0*/  IMAD.MOV R9, RZ, RZ, -R9 ;  /* 0x000000ffff097224 */ /* 0x000fe400078e0a09 */
[----:B------:R-:W-:Y:S01]  /*65b0*/  IMAD.MOV.U32 R13, RZ, RZ, R8 ;  /* 0x000000ffff0d7224 */ /* 0x000fe200078e0008 */
[C---:B------:R-:W-:Y:S01]  /*65c0*/  LOP3.LUT R8, R3.reuse, 0x20, RZ, 0xfc, !PT ;  /* 0x0000002003087812 */ /* 0x040fe200078efcff */
[C---:B------:R-:W-:Y:S01]  /*65d0*/  IMAD R20, R2.reuse, R9, R20 ;  /* 0x0000000902147224 */ /* 0x040fe200078e0214 */
[----:B------:R-:W-:Y:S01]  /*65e0*/  LOP3.LUT R9, R3, 0x24, RZ, 0xfc, !PT ;  /* 0x0000002403097812 */ /* 0x000fe200078efcff */
[----:B0-----:R-:W-:Y:S01]  /*65f0*/  IMAD.MOV.U32 R5, RZ, RZ, R7 ;  /* 0x000000ffff057224 */ /* 0x001fe200078e0007 */
[----:B------:R-:W-:Y:S01]  /*6600*/  IABS R23, R8 ;  /* 0x0000000800177213 */ /* 0x000fe20000000000 */
[----:B------:R-:W-:Y:S01]  /*6610*/  @!P4 IMAD.MOV R13, RZ, RZ, -R13 ;  /* 0x000000ffff0dc224 */ /* 0x000fe200078e0a0d */
[----:B------:R-:W-:Y:S01]  /*6620*/  ISETP.GE.AND P2, PT, R9, RZ, PT ;  /* 0x000000ff0900720c */ /* 0x000fe20003f46270 */
[----:B------:R-:W-:Y:S01]  /*6630*/  @!P1 IMAD.MOV R5, RZ, RZ, -R5 ;  /* 0x000000ffff059224 */ /* 0x000fe200078e0a05 */
[----:B------:R-:W-:Y:S01]  /*6640*/  ISETP.GT.U32.AND P1, PT, R2, R11, PT ;  /* 0x0000000b0200720c */ /* 0x000fe20003f24070 */
[----:B------:R-:W-:Y:S01]  /*6650*/  @!P3 IMAD.IADD R4, R4, 0x1, -R2 ;  /* 0x000000010404b824 */ /* 0x000fe200078e0a02 */
[----:B------:R-:W-:Y:S01]  /*6660*/  IABS R21, R9 ;  /* 0x0000000900157213 */ /* 0x000fe20000000000 */
[----:B------:R-:W-:Y:S01]  /*6670*/  STL [R1+0x48], R13 ;  /* 0x0000480d01007387 */ /* 0x000fe20000100800 */
[----:B------:R-:W-:-:S02]  /*6680*/  LOP3.LUT R9, R3, 0x22, RZ, 0xfc, !PT ;  /* 0x0000002203097812 */ /* 0x000fc400078efcff */
[----:B------:R-:W-:Y:S01]  /*6690*/  ISETP.GT.U32.AND P3, PT, R2, R4, PT ;  /* 0x000000040200720c */ /* 0x000fe20003f64070 */
[----:B------:R-:W-:Y:S01]  /*66a0*/  IMAD.HI.U32 R7, R0, R21, RZ ;  /* 0x0000001500077227 */ /* 0x000fe200078e00ff */
[----:B------:R-:W-:Y:S01]  /*66b0*/  IABS R22, R9 ;  /* 0x0000000900167213 */ /* 0x000fe20000000000 */
[----:B------:R0:W-:Y:S01]  /*66c0*/  STL [R1+0x4c], R5 ;  /* 0x00004c0501007387 */ /* 0x0001e20000100800 */
[----:B------:R-:W-:Y:S01]  /*66d0*/  ISETP.GE.AND P4, PT, R24, RZ, PT ;  /* 0x000000ff1800720c */ /* 0x000fe20003f86270 */
[----:B------:R-:W-:Y:S01]  /*66e0*/  IMAD.MOV R7, RZ, RZ, -R7 ;  /* 0x000000ffff077224 */ /* 0x000fe200078e0a07 */
[----:B------:R-:W-:Y:S01]  /*66f0*/  IABS R24, R24 ;  /* 0x0000001800187213 */ /* 0x000fe20000000000 */
[----:B------:R-:W-:Y:S02]  /*6700*/  @!P1 IMAD.IADD R11, R11, 0x1, -R2 ;  /* 0x000000010b0b9824 */ /* 0x000fe400078e0a02 */
[----:B------:R-:W-:-:S03]  /*6710*/  IMAD.HI.U32 R10, R0, R22, RZ ;  /* 0x00000016000a7227 */ /* 0x000fc600078e00ff */
[----:B------:R-:W-:Y:S01]  /*6720*/  ISETP.GT.U32.AND P1, PT, R2, R11, PT ;  /* 0x0000000b0200720c */ /* 0x000fe20003f24070 */
[----:B------:R-:W-:Y:S01]  /*6730*/  @!P3 IMAD.IADD R4, R4, 0x1, -R2 ;  /* 0x000000010404b824 */ /* 0x000fe200078e0a02 */
[C---:B------:R-:W-:Y:S01]  /*6740*/  ISETP.GT.U32.AND P3, PT, R2.reuse, R20, PT ;  /* 0x000000140200720c */ /* 0x040fe20003f64070 */
[----:B------:R-:W-:Y:S02]  /*6750*/  IMAD R21, R2, R7, R21 ;  /* 0x0000000702157224 */ /* 0x000fe400078e0215 */
[----:B------:R-:W-:-:S04]  /*6760*/  IMAD.HI.U32 R7, R0, R23, RZ ;  /* 0x0000001700077227 */ /* 0x000fc800078e00ff */
[----:B------:R-:W-:Y:S02]  /*6770*/  IMAD.MOV R10, RZ, RZ, -R10 ;  /* 0x000000ffff0a7224 */ /* 0x000fe400078e0a0a */
[----:B------:R-:W-:Y:S02]  /*6780*/  IMAD.MOV R7, RZ, RZ, -R7 ;  /* 0x000000ffff077224 */ /* 0x000fe400078e0a07 */
[----:B0-----:R-:W-:Y:S02]  /*6790*/  IMAD.MOV.U32 R5, RZ, RZ, R4 ;  /* 0x000000ffff057224 */ /* 0x001fe400078e0004 */
[C---:B------:R-:W-:Y:S01]  /*67a0*/  IMAD R22, R2.reuse, R10, R22 ;  /* 0x0000000a02167224 */ /* 0x040fe200078e0216 */
[C---:B------:R-:W-:Y:S01]  /*67b0*/  LOP3.LUT R10, R3.reuse, 0x1c, RZ, 0xfc, !PT ;  /* 0x0000001c030a7812 */ /* 0x040fe200078efcff */
[C---:B------:R-:W-:Y:S01]  /*67c0*/  IMAD R23, R2.reuse, R7, R23 ;  /* 0x0000000702177224 */ /* 0x040fe200078e0217 */
[----:B------:R-:W-:Y:S01]  /*67d0*/  LOP3.LUT R7, R3, 0x18, RZ, 0xfc, !PT ;  /* 0x0000001803077812 */ /* 0x000fe200078efcff */
[----:B------:R-:W-:Y:S01]  /*67e0*/  @!P0 IMAD.MOV R5, RZ, RZ, -R5 ;  /* 0x000000ffff058224 */ /* 0x000fe200078e0a05 */
[C---:B------:R-:W-:Y:S01]  /*67f0*/  ISETP.GT.U32.AND P0, PT, R2.reuse, R21, PT ;  /* 0x000000150200720c */ /* 0x040fe20003f04070 */
[--C-:B------:R-:W-:Y:S01]  /*6800*/  @!P1 IMAD.IADD R11, R11, 0x1, -R2.reuse ;  /* 0x000000010b0b9824 */ /* 0x100fe200078e0a02 */
[----:B------:R-:W-:Y:S01]  /*6810*/  ISETP.GT.U32.AND P1, PT, R2, R22, PT ;  /* 0x000000160200720c */ /* 0x000fe20003f24070 */
[----:B------:R-:W-:Y:S01]  /*6820*/  @!P3 IMAD.IADD R20, R20, 0x1, -R2 ;  /* 0x000000011414b824 */ /* 0x000fe200078e0a02 */
[----:B------:R-:W-:Y:S01]  /*6830*/  ISETP.GT.U32.AND P3, PT, R2, R23, PT ;  /* 0x000000170200720c */ /* 0x000fe20003f64070 */
[----:B------:R-:W-:Y:S01]  /*6840*/  IMAD.HI.U32 R12, R0, R24, RZ ;  /* 0x00000018000c7227 */ /* 0x000fe200078e00ff */
[----:B------:R-:W-:Y:S01]  /*6850*/  IABS R25, R10 ;  /* 0x0000000a00197213 */ /* 0x000fe20000000000 */
[----:B------:R0:W-:Y:S01]  /*6860*/  STL [R1+0x34], R5 ;  /* 0x0000340501007387 */ /* 0x0001e20000100800 */
[----:B------:R-:W-:Y:S01]  /*6870*/  IABS R27, R7 ;  /* 0x00000007001b7213 */ /* 0x000fe20000000000 */
[----:B------:R-:W-:-:S04]  /*6880*/  IMAD.MOV R4, RZ, RZ, -R12 ;  /* 0x000000ffff047224 */ /* 0x000fc800078e0a0c */
[--C-:B------:R-:W-:Y:S01]  /*6890*/  @!P0 IMAD.IADD R21, R21, 0x1, -R2.reuse ;  /* 0x0000000115158824 */ /* 0x100fe200078e0a02 */
[----:B------:R-:W-:Y:S01]  /*68a0*/  ISETP.GT.U32.AND P0, PT, R2, R20, PT ;  /* 0x000000140200720c */ /* 0x000fe20003f04070 */
[--C-:B------:R-:W-:Y:S02]  /*68b0*/  @!P1 IMAD.IADD R22, R22, 0x1, -R2.reuse ;  /* 0x0000000116169824 */ /* 0x100fe400078e0a02 */
[----:B------:R-:W-:Y:S01]  /*68c0*/  @!P3 IMAD.IADD R23, R23, 0x1, -R2 ;  /* 0x000000011717b824 */ /* 0x000fe200078e0a02 */
[C---:B------:R-:W-:Y:S01]  /*68d0*/  ISETP.GT.U32.AND P1, PT, R2.reuse, R21, PT ;  /* 0x000000150200720c */ /* 0x040fe20003f24070 */
[----:B0-----:R-:W-:Y:S01]  /*68e0*/  IMAD.MOV.U32 R5, RZ, RZ, R11 ;  /* 0x000000ffff057224 */ /* 0x001fe200078e000b */
[----:B------:R-:W-:Y:S01]  /*68f0*/  ISETP.GT.U32.AND P3, PT, R2, R22, PT ;  /* 0x000000160200720c */ /* 0x000fe20003f64070 */
[----:B------:R-:W-:-:S04]  /*6900*/  IMAD.HI.U32 R11, R0, R25, RZ ;  /* 0x00000019000b7227 */ /* 0x000fc800078e00ff */
[C---:B------:R-:W-:Y:S01]  /*6910*/  IMAD R24, R2.reuse, R4, R24 ;  /* 0x0000000402187224 */ /* 0x040fe200078e0218 */
[----:B------:R-:W-:Y:S01]  /*6920*/  LOP3.LUT R4, R3, 0x1a, RZ, 0xfc, !PT ;  /* 0x0000001a03047812 */ /* 0x000fe200078efcff */
[----:B------:R-:W-:Y:S02]  /*6930*/  IMAD.MOV R11, RZ, RZ, -R11 ;  /* 0x000000ffff0b7224 */ /* 0x000fe400078e0a0b */
[----:B------:R-:W-:Y:S01]  /*6940*/  @!P6 IMAD.MOV R5, RZ, RZ, -R5 ;  /* 0x000000ffff05e224 */ /* 0x000fe200078e0a05 */
[----:B------:R-:W-:Y:S01]  /*6950*/  ISETP.GT.U32.AND P6, PT, R2, R23, PT ;  /* 0x000000170200720c */ /* 0x000fe20003fc4070 */
[--C-:B------:R-:W-:Y:S01]  /*6960*/  @!P0 IMAD.IADD R20, R20, 0x1, -R2.reuse ;  /* 0x0000000114148824 */ /* 0x100fe200078e0a02 */
[C---:B------:R-:W-:Y:S01]  /*6970*/  ISETP.GT.U32.AND P0, PT, R2.reuse, R24, PT ;  /* 0x000000180200720c */ /* 0x040fe20003f04070 */
[----:B------:R-:W-:Y:S01]  /*6980*/  IMAD R25, R2, R11, R25 ;  /* 0x0000000b02197224 */ /* 0x000fe200078e0219 */
[----:B------:R-:W-:Y:S01]  /*6990*/  IABS R26, R4 ;  /* 0x00000004001a7213 */ /* 0x000fe20000000000 */
[--C-:B------:R-:W-:Y:S01]  /*69a0*/  @!P1 IMAD.IADD R21, R21, 0x1, -R2.reuse ;  /* 0x0000000115159824 */ /* 0x100fe200078e0a02 */
[----:B------:R-:W-:Y:S01]  /*69b0*/  ISETP.GE.AND P1, PT, R9, RZ, PT ;  /* 0x000000ff0900720c */ /* 0x000fe20003f26270 */
[----:B------:R-:W-:Y:S01]  /*69c0*/  @!P3 IMAD.IADD R22, R22, 0x1, -R2 ;  /* 0x000000011616b824 */ /* 0x000fe200078e0a02 */
[----:B------:R-:W-:Y:S01]  /*69d0*/  ISETP.GT.U32.AND P3, PT, R2, R25, PT ;  /* 0x000000190200720c */ /* 0x000fe20003f64070 */
[----:B------:R-:W-:Y:S01]  /*69e0*/  IMAD.HI.U32 R9, R0, R27, RZ ;  /* 0x0000001b00097227 */ /* 0x000fe200078e00ff */
[----:B------:R0:W-:Y:S03]  /*69f0*/  STL [R1+0x1c], R5 ;  /* 0x00001c0501007387 */ /* 0x0001e60000100800 */
[----:B------:R-:W-:-:S02]  /*6a00*/  IMAD.MOV R9, RZ, RZ, -R9 ;  /* 0x000000ffff097224 */ /* 0x000fc400078e0a09 */
[--C-:B------:R-:W-:Y:S01]  /*6a10*/  @!P6 IMAD.IADD R23, R23, 0x1, -R2.reuse ;  /* 0x000000011717e824 */ /* 0x100fe200078e0a02 */
[----:B------:R-:W-:Y:S01]  /*6a20*/  ISETP.GE.AND P6, PT, R8, RZ, PT ;  /* 0x000000ff0800720c */ /* 0x000fe20003fc6270 */
[--C-:B------:R-:W-:Y:S01]  /*6a30*/  @!P0 IMAD.IADD R24, R24, 0x1, -R2.reuse ;  /* 0x0000000118188824 */ /* 0x100fe200078e0a02 */
[----:B------:R-:W-:Y:S01]  /*6a40*/  ISETP.GE.AND P0, PT, R10, RZ, PT ;  /* 0x000000ff0a00720c */ /* 0x000fe20003f06270 */
[C---:B------:R-:W-:Y:S01]  /*6a50*/  IMAD R27, R2.reuse, R9, R27 ;  /* 0x00000009021b7224 */ /* 0x040fe200078e021b */
[----:B0-----:R-:W-:Y:S01]  /*6a60*/  LOP3.LUT R5, R3, 0x12, RZ, 0xfc, !PT ;  /* 0x0000001203057812 */ /* 0x001fe200078efcff */
[----:B------:R-:W-:Y:S01]  /*6a70*/  @!P3 IMAD.IADD R25, R25, 0x1, -R2 ;  /* 0x000000011919b824 */ /* 0x000fe200078e0a02 */
[C---:B------:R-:W-:Y:S01]  /*6a80*/  ISETP.GT.U32.AND P3, PT, R2.reuse, R24, PT ;  /* 0x000000180200720c */ /* 0x040fe20003f64070 */
[----:B------:R-:W-:Y:S01]  /*6a90*/  @!P1 IMAD.MOV R22, RZ, RZ, -R22 ;  /* 0x000000ffff169224 */ /* 0x000fe200078e0a16 */
[C---:B------:R-:W-:Y:S01]  /*6aa0*/  ISETP.GT.U32.AND P1, PT, R2.reuse, R27, PT ;  /* 0x0000001b0200720c */ /* 0x040fe20003f24070 */
[----:B------:R-:W-:Y:S01]  /*6ab0*/  @!P5 IMAD.MOV R20, RZ, RZ, -R20 ;  /* 0x000000ffff14d224 */ /* 0x000fe200078e0a14 */
[----:B------:R-:W-:Y:S01]  /*6ac0*/  ISETP.GT.U32.AND P5, PT, R2, R25, PT ;  /* 0x000000190200720c */ /* 0x000fe20003fa4070 */
[----:B------:R-:W-:Y:S01]  /*6ad0*/  IMAD.HI.U32 R11, R0, R26, RZ ;  /* 0x0000001a000b7227 */ /* 0x000fe200078e00ff */
[----:B------:R-:W-:-:S02]  /*6ae0*/  IABS R9, R6 ;  /* 0x0000000600097213 */ /* 0x000fc40000000000 */
[----:B------:R0:W-:Y:S01]  /*6af0*/  STL [R1+0x88c], R20 ;  /* 0x00088c1401007387 */ /* 0x0001e20000100800 */
[----:B------:R-:W-:Y:S01]  /*6b00*/  @!P6 IMAD.MOV R23, RZ, RZ, -R23 ;  /* 0x000000ffff17e224 */ /* 0x000fe200078e0a17 */
[----:B------:R-:W-:Y:S01]  /*6b10*/  ISETP.GE.AND P6, PT, R4, RZ, PT ;  /* 0x000000ff0400720c */ /* 0x000fe20003fc6270 */
[----:B------:R-:W-:Y:S01]  /*6b20*/  IMAD.MOV R11, RZ, RZ, -R11 ;  /* 0x000000ffff0b7224 */ /* 0x000fe200078e0a0b */
[----:B------:R-:W-:Y:S01]  /*6b30*/  LOP3.LUT R4, R3, 0x14, RZ, 0xfc, !PT ;  /* 0x0000001403047812 */ /* 0x000fe200078efcff */
[----:B------:R-:W-:Y:S02]  /*6b40*/  @!P3 IMAD.IADD R24, R24, 0x1, -R2 ;  /* 0x000000011818b824 */ /* 0x000fe400078e0a02 */
[----:B------:R-:W-:Y:S01]  /*6b50*/  IMAD R26, R2, R11, R26 ;  /* 0x0000000b021a7224 */ /* 0x000fe200078e021a */
[----:B------:R-:W-:Y:S01]  /*6b60*/  IABS R12, R4 ;  /* 0x00000004000c7213 */ /* 0x000fe20000000000 */
[----:B------:R-:W-:Y:S01]  /*6b70*/  @!P1 IMAD.IADD R27, R27, 0x1, -R2 ;  /* 0x000000011b1b9824 */ /* 0x000fe200078e0a02 */
[----:B------:R-:W-:Y:S01]  /*6b80*/  IABS R11, R5 ;  /* 0x00000005000b7213 */ /* 0x000fe20000000000 */
[----:B------:R-:W-:Y:S01]  /*6b90*/  IMAD.HI.U32 R8, R0, R28, RZ ;  /* 0x0000001c00087227 */ /* 0x000fe200078e00ff */
[----:B0-----:R-:W-:-:S03]  /*6ba0*/  LOP3.LUT R20, R3, 0x6, RZ, 0xfc, !PT ;  /* 0x0000000603147812 */ /* 0x001fc600078efcff */
[----:B------:R-:W-:Y:S01]  /*6bb0*/  @!P2 IMAD.MOV R21, RZ, RZ, -R21 ;  /* 0x000000ffff15a224 */ /* 0x000fe200078e0a15 */
[C---:B------:R-:W-:Y:S01]  /*6bc0*/  ISETP.GT.U32.AND P2, PT, R2.reuse, R26, PT ;  /* 0x0000001a0200720c */ /* 0x040fe20003f44070 */
[----:B------:R-:W-:Y:S01]  /*6bd0*/  @!P5 IMAD.IADD R25, R25, 0x1, -R2 ;  /* 0x000000011919d824 */ /* 0x000fe200078e0a02 */
[----:B------:R-:W-:Y:S01]  /*6be0*/  ISETP.GE.AND P5, PT, R7, RZ, PT ;  /* 0x000000ff0700720c */ /* 0x000fe20003fa6270 */
[----:B------:R-:W-:Y:S01]  /*6bf0*/  @!P4 IMAD.MOV R24, RZ, RZ, -R24 ;  /* 0x000000ffff18c224 */ /* 0x000fe200078e0a18 */
[----:B------:R-:W-:Y:S01]  /*6c00*/  ISETP.GT.U32.AND P4, PT, R2, R27, PT ;  /* 0x0000001b0200720c */ /* 0x000fe20003f84070 */
[----:B------:R-:W-:Y:S01]  /*6c10*/  IMAD.MOV R8, RZ, RZ, -R8 ;  /* 0x000000ffff087224 */ /* 0x000fe200078e0a08 */
[----:B------:R-:W-:Y:S01]  /*6c20*/  STL [R1+0x890], R21 ;  /* 0x0008901501007387 */ /* 0x000fe20000100800 */
[----:B------:R-:W-:Y:S01]  /*6c30*/  IMAD.HI.U32 R7, R0, R12, RZ ;  /* 0x0000000c00077227 */ /* 0x000fe200078e00ff */
[----:B------:R-:W-:Y:S02]  /*6c40*/  IABS R13, R20 ;  /* 0x00000014000d7213 */ /* 0x000fe40000000000 */
[----:B------:R-:W-:Y:S01]  /*6c50*/  STL [R1+0x894], R22 ;  /* 0x0008941601007387 */ /* 0x000fe20000100800 */
[----:B------:R-:W-:-:S02]  /*6c60*/  IMAD R28, R2, R8, R28 ;  /* 0x00000008021c7224 */ /* 0x000fc400078e021c */
[----:B------:R-:W-:Y:S01]  /*6c70*/  IMAD.MOV R7, RZ, RZ, -R7 ;  /* 0x000000ffff077224 */ /* 0x000fe200078e0a07 */
[----:B------:R0:W-:Y:S01]  /*6c80*/  STL [R1+0x898], R23 ;  /* 0x0008981701007387 */ /* 0x0001e20000100800 */
[----:B------:R-:W-:Y:S01]  /*6c90*/  @!P2 IMAD.IADD R26, R26, 0x1, -R2 ;  /* 0x000000011a1aa824 */ /* 0x000fe200078e0a02 */
[C---:B------:R-:W-:Y:S01]  /*6ca0*/  ISETP.GT.U32.AND P3, PT, R2.reuse, R28, PT ;  /* 0x0000001c0200720c */ /* 0x040fe20003f64070 */
[----:B------:R-:W-:Y:S01]  /*6cb0*/  IMAD R12, R2, R7, R12 ;  /* 0x00000007020c7224 */ /* 0x000fe200078e020c */
[----:B------:R-:W-:Y:S01]  /*6cc0*/  ISETP.GE.AND P2, PT, R6, RZ, PT ;  /* 0x000000ff0600720c */ /* 0x000fe20003f46270 */
[----:B------:R-:W-:Y:S01]  /*6cd0*/  @!P4 IMAD.IADD R27, R27, 0x1, -R2 ;  /* 0x000000011b1bc824 */ /* 0x000fe200078e0a02 */
[----:B------:R1:W-:Y:S01]  /*6ce0*/  STL [R1+0x89c], R24 ;  /* 0x00089c1801007387 */ /* 0x0003e20000100800 */
[----:B------:R-:W-:Y:S01]  /*6cf0*/  IMAD.HI.U32 R6, R0, R11, RZ ;  /* 0x0000000b00067227 */ /* 0x000fe200078e00ff */
[C---:B------:R-:W-:Y:S02]  /*6d00*/  ISETP.GT.U32.AND P4, PT, R2.reuse, R12, PT ;  /* 0x0000000c0200720c */ /* 0x040fe40003f84070 */
[C---:B0-----:R-:W-:Y:S01]  /*6d10*/  LOP3.LUT R23, R3.reuse, 0xc, RZ, 0xfc, !PT ;  /* 0x0000000c03177812 */ /* 0x041fe200078efcff */
[----:B------:R-:W-:Y:S01]  /*6d20*/  IMAD.MOV R6, RZ, RZ, -R6 ;  /* 0x000000ffff067224 */ /* 0x000fe200078e0a06 */
[----:B------:R-:W-:Y:S01]  /*6d30*/  ISETP.GT.U32.AND P1, PT, R2, R26, PT ;  /* 0x0000001a0200720c */ /* 0x000fe20003f24070 */
[----:B------:R-:W-:Y:S01]  /*6d40*/  @!P0 IMAD.MOV R25, RZ, RZ, -R25 ;  /* 0x000000ffff198224 */ /* 0x000fe200078e0a19 */
[C---:B------:R-:W-:Y:S01]  /*6d50*/  LOP3.LUT R22, R3.reuse, 0xa, RZ, 0xfc, !PT ;  /* 0x0000000a03167812 */ /* 0x040fe200078efcff */
[--C-:B------:R-:W-:Y:S01]  /*6d60*/  @!P3 IMAD.IADD R28, R28, 0x1, -R2.reuse ;  /* 0x000000011c1cb824 */ /* 0x100fe200078e0a02 */
[----:B-1----:R-:W-:Y:S01]  /*6d70*/  LOP3.LUT R24, R3, 0x10, RZ, 0xfc, !PT ;  /* 0x0000001003187812 */ /* 0x002fe200078efcff */
[----:B------:R-:W-:Y:S01]  /*6d80*/  IMAD R11, R2, R6, R11 ;  /* 0x00000006020b7224 */ /* 0x000fe200078e020b */
[----:B------:R-:W-:Y:S01]  /*6d90*/  IABS R8, R23 ;  /* 0x0000001700087213 */ /* 0x000fe20000000000 */
[----:B------:R-:W-:Y:S01]  /*6da0*/  @!P5 IMAD.MOV R27, RZ, RZ, -R27 ;  /* 0x000000ffff1bd224 */ /* 0x000fe200078e0a1b */
[----:B------:R-:W-:Y:S01]  /*6db0*/  IABS R10, R24 ;  /* 0x00000018000a7213 */ /* 0x000fe20000000000 */
[----:B------:R-:W-:Y:S01]  /*6dc0*/  @!P4 IMAD.IADD R12, R12, 0x1, -R2 ;  /* 0x000000010c0cc824 */ /* 0x000fe200078e0a02 */
[C---:B------:R-:W-:Y:S01]  /*6dd0*/  ISETP.GT.U32.AND P3, PT, R2.reuse, R28, PT ;  /* 0x0000001c0200720c */ /* 0x040fe20003f64070 */
[----:B------:R-:W-:Y:S01]  /*6de0*/  STL [R1+0x8a8], R25 ;  /* 0x0008a81901007387 */ /* 0x000fe20000100800 */
[----:B------:R-:W-:Y:S01]  /*6df0*/  ISETP.GT.U32.AND P4, PT, R2, R11, PT ;  /* 0x0000000b0200720c */ /* 0x000fe20003f84070 */
[----:B------:R-:W-:Y:S01]  /*6e00*/  IMAD.HI.U32 R6, R0, R10, RZ ;  /* 0x0000000a00067227 */ /* 0x000fe200078e00ff */
[----:B------:R-:W-:-:S02]  /*6e10*/  IABS R7, R22 ;  /* 0x0000001600077213 */ /* 0x000fc40000000000 */
[----:B------:R-:W-:Y:S01]  /*6e20*/  LOP3.LUT R21, R3, 0x8, RZ, 0xfc, !PT ;  /* 0x0000000803157812 */ /* 0x000fe200078efcff */
[----:B------:R-:W-:Y:S01]  /*6e30*/  IMAD.MOV R6, RZ, RZ, -R6 ;  /* 0x000000ffff067224 */ /* 0x000fe200078e0a06 */
[----:B------:R-:W-:Y:S01]  /*6e40*/  ISETP.GT.U32.AND P0, PT, R2, R12, PT ;  /* 0x0000000c0200720c */ /* 0x000fe20003f04070 */
[----:B------:R-:W-:Y:S01]  /*6e50*/  @!P1 IMAD.IADD R26, R26, 0x1, -R2 ;  /* 0x000000011a1a9824 */ /* 0x000fe200078e0a02 */
[----:B------:R-:W-:Y:S01]  /*6e60*/  IABS R18, R21 ;  /* 0x0000001500127213 */ /* 0x000fe20000000000 */
[----:B------:R-:W-:Y:S01]  /*6e70*/  IMAD R10, R2, R6, R10 ;  /* 0x00000006020a7224 */ /* 0x000fe200078e020a */
[----:B------:R-:W-:Y:S01]  /*6e80*/  ISETP.GE.AND P1, PT, R29, RZ, PT ;  /* 0x000000ff1d00720c */ /* 0x000fe20003f26270 */
[--C-:B------:R-:W-:Y:S01]  /*6e90*/  @!P3 IMAD.IADD R28, R28, 0x1, -R2.reuse ;  /* 0x000000011c1cb824 */ /* 0x100fe200078e0a02 */
[----:B------:R-:W-:Y:S01]  /*6ea0*/  ISETP.GE.AND P3, PT, R4, RZ, PT ;  /* 0x000000ff0400720c */ /* 0x000fe20003f66270 */
[----:B------:R-:W-:Y:S01]  /*6eb0*/  @!P4 IMAD.IADD R11, R11, 0x1, -R2 ;  /* 0x000000010b0bc824 */ /* 0x000fe200078e0a02 */
[----:B------:R-:W-:Y:S01]  /*6ec0*/  ISETP.GT.U32.AND P4, PT, R2, R10, PT ;  /* 0x0000000a0200720c */ /* 0x000fe20003f84070 */
[----:B------:R-:W-:-:S04]  /*6ed0*/  IMAD.HI.U32 R4, R0, R9, RZ ;  /* 0x0000000900047227 */ /* 0x000fc800078e00ff */
[----:B------:R-:W-:Y:S02]  /*6ee0*/  IMAD.MOV R4, RZ, RZ, -R4 ;  /* 0x000000ffff047224 */ /* 0x000fe400078e0a04 */
[----:B------:R-:W-:-:S04]  /*6ef0*/  IMAD.HI.U32 R6, R0, R7, RZ ;  /* 0x0000000700067227 */ /* 0x000fc800078e00ff */
[----:B------:R-:W-:Y:S02]  /*6f00*/  IMAD R9, R2, R4, R9 ;  /* 0x0000000402097224 */ /* 0x000fe400078e0209 */
[----:B------:R-:W-:Y:S02]  /*6f10*/  @!P4 IMAD.IADD R10, R10, 0x1, -R2 ;  /* 0x000000010a0ac824 */ /* 0x000fe400078e0a02 */
[----:B------:R-:W-:Y:S01]  /*6f20*/  IMAD.HI.U32 R4, R0, R8, RZ ;  /* 0x0000000800047227 */ /* 0x000fe200078e00ff */
[C---:B------:R-:W-:Y:S02]  /*6f30*/  ISETP.GT.U32.AND P4, PT, R2.reuse, R9, PT ;  /* 0x000000090200720c */ /* 0x040fe40003f84070 */
[----:B------:R-:W-:Y:S01]  /*6f40*/  ISETP.GT.U32.AND P5, PT, R2, R10, PT ;  /* 0x0000000a0200720c */ /* 0x000fe20003fa4070 */
[----:B------:R-:W-:Y:S02]  /*6f50*/  IMAD.MOV R4, RZ, RZ, -R4 ;  /* 0x000000ffff047224 */ /* 0x000fe400078e0a04 */
[----:B------:R-:W-:-:S02]  /*6f60*/  IMAD.MOV R29, RZ, RZ, -R6 ;  /* 0x000000ffff1d7224 */ /* 0x000fc400078e0a06 */
[C---:B------:R-:W-:Y:S02]  /*6f70*/  IMAD R8, R2.reuse, R4, R8 ;  /* 0x0000000402087224 */ /* 0x040fe400078e0208 */
[----:B------:R-:W-:Y:S01]  /*6f80*/  IMAD.MOV.U32 R6, RZ, RZ, R18 ;  /* 0x000000ffff067224 */ /* 0x000fe200078e0012 */
[----:B------:R-:W-:Y:S01]  /*6f90*/  LOP3.LUT R18, R3, 0x2, RZ, 0xfc, !PT ;  /* 0x0000000203127812 */ /* 0x000fe200078efcff */
[----:B------:R-:W-:Y:S01]  /*6fa0*/  IMAD.MOV.U32 R4, RZ, RZ, R13 ;  /* 0x000000ffff047224 */ /* 0x000fe200078e000d */
[----:B------:R-:W-:Y:S01]  /*6fb0*/  IABS R13, R19 ;  /* 0x00000013000d7213 */ /* 0x000fe20000000000 */
[----:B------:R-:W-:Y:S01]  /*6fc0*/  @!P4 IMAD.IADD R9, R9, 0x1, -R2 ;  /* 0x000000010909c824 */ /* 0x000fe200078e0a02 */
[C---:B------:R-:W-:Y:S01]  /*6fd0*/  ISETP.GT.U32.AND P4, PT, R2.reuse, R11, PT ;  /* 0x0000000b0200720c */ /* 0x040fe20003f84070 */
[----:B------:R-:W-:Y:S02]  /*6fe0*/  IMAD R7, R2, R29, R7 ;  /* 0x0000001d02077224 */ /* 0x000fe400078e0207 */
[----:B------:R-:W-:-:S04]  /*6ff0*/  IMAD.HI.U32 R29, R0, R6, RZ ;  /* 0x00000006001d7227 */ /* 0x000fc800078e00ff */
[----:B------:R-:W-:-:S04]  /*7000*/  IMAD.HI.U32 R3, R0, R4, RZ ;  /* 0x0000000400037227 */ /* 0x000fc800078e00ff */
[----:B------:R-:W-:Y:S01]  /*7010*/  @!P6 IMAD.MOV R26, RZ, RZ, -R26 ;  /* 0x000000ffff1ae224 */ /* 0x000fe200078e0a1a */
[----:B------:R-:W-:Y:S01]  /*7020*/  ISETP.GT.U32.AND P6, PT, R2, R9, PT ;  /* 0x000000090200720c */ /* 0x000fe20003fc4070 */
[----:B------:R-:W-:Y:S02]  /*7030*/  IMAD.MOV R29, RZ, RZ, -R29 ;  /* 0x000000ffff1d7224 */ /* 0x000fe400078e0a1d */
[----:B------:R-:W-:Y:S01]  /*7040*/  @!P0 IMAD.IADD R12, R12, 0x1, -R2 ;  /* 0x000000010c0c8824 */ /* 0x000fe200078e0a02 */
[C---:B------:R-:W-:Y:S01]  /*7050*/  ISETP.GT.U32.AND P0, PT, R2.reuse, R7, PT ;  /* 0x000000070200720c */ /* 0x040fe20003f04070 */
[----:B------:R-:W-:Y:S01]  /*7060*/  IMAD.MOV R3, RZ, RZ, -R3 ;  /* 0x000000ffff037224 */ /* 0x000fe200078e0a03 */
[----:B------:R0:W-:Y:S01]  /*7070*/  STL [R1+0x8ac], R26 ;  /* 0x0008ac1a01007387 */ /* 0x0001e20000100800 */
[C---:B------:R-:W-:Y:S01]  /*7080*/  IMAD R6, R2.reuse, R29, R6 ;  /* 0x0000001d02067224 */ /* 0x040fe200078e0206 */
[----:B------:R-:W-:Y:S01]  /*7090*/  IABS R29, R18 ;  /* 0x00000012001d7213 */ /* 0x000fe20000000000 */
[----:B------:R-:W-:Y:S01]  /*70a0*/  @!P1 IMAD.MOV R28, RZ, RZ, -R28 ;  /* 0x000000ffff1c9224 */ /* 0x000fe200078e0a1c */
[C---:B------:R-:W-:Y:S01]  /*70b0*/  ISETP.GT.U32.AND P1, PT, R2.reuse, R8, PT ;  /* 0x000000080200720c */ /* 0x040fe20003f24070 */
[----:B------:R-:W-:Y:S01]  /*70c0*/  IMAD R4, R2, R3, R4 ;  /* 0x0000000302047224 */ /* 0x000fe200078e0204 */
[----:B------:R-:W-:Y:S01]  /*70d0*/  STL [R1+0x8b0], R27 ;  /* 0x0008b01b01007387 */ /* 0x000fe20000100800 */
[----:B------:R-:W-:-:S03]  /*70e0*/  IMAD.HI.U32 R3, R0, R13, RZ ;  /* 0x0000000d00037227 */ /* 0x000fc600078e00ff */
[----:B------:R-:W-:Y:S01]  /*70f0*/  STL [R1+0x8b4], R28 ;  /* 0x0008b41c01007387 */ /* 0x000fe20000100800 */
[----:B------:R-:W-:Y:S01]  /*7100*/  @!P4 IMAD.IADD R11, R11, 0x1, -R2 ;  /* 0x000000010b0bc824 */ /* 0x000fe200078e0a02 */
[----:B------:R-:W-:Y:S01]  /*7110*/  ISETP.GT.U32.AND P4, PT, R2, R6, PT ;  /* 0x000000060200720c */ /* 0x000fe20003f84070 */
[----:B------:R-:W-:Y:S02]  /*7120*/  IMAD.MOV R3, RZ, RZ, -R3 ;  /* 0x000000ffff037224 */ /* 0x000fe400078e0a03 */
[----:B------:R-:W-:-:S04]  /*7130*/  IMAD.HI.U32 R0, R0, R29, RZ ;  /* 0x0000001d00007227 */ /* 0x000fc800078e00ff */
[----:B------:R-:W-:Y:S01]  /*7140*/  @!P6 IMAD.IADD R9, R9, 0x1, -R2 ;  /* 0x000000010909e824 */ /* 0x000fe200078e0a02 */
[----:B------:R-:W-:Y:S01]  /*7150*/  ISETP.GE.AND P6, PT, R5, RZ, PT ;  /* 0x000000ff0500720c */ /* 0x000fe20003fc6270 */
[----:B------:R-:W-:Y:S02]  /*7160*/  IMAD R3, R2, R3, R13 ;  /* 0x0000000302037224 */ /* 0x000fe400078e020d */
[----:B------:R-:W-:Y:S01]  /*7170*/  IMAD.MOV R0, RZ, RZ, -R0 ;  /* 0x000000ffff007224 */ /* 0x000fe200078e0a00 */
[----:B------:R-:W2:Y:S01]  /*7180*/  LDL.LU R13, [R1+0x8fc] ;  /* 0x0008fc00010d7983 */ /* 0x000ea20000300800 */
[--C-:B------:R-:W-:Y:S01]  /*7190*/  @!P0 IMAD.IADD R7, R7, 0x1, -R2.reuse ;  /* 0x0000000107078824 */ /* 0x100fe200078e0a02 */
[----:B------:R-:W-:Y:S01]  /*71a0*/  ISETP.GE.AND P0, PT, R24, RZ, PT ;  /* 0x000000ff1800720c */ /* 0x000fe20003f06270 */
[--C-:B------:R-:W-:Y:S01]  /*71b0*/  @!P5 IMAD.IADD R10, R10, 0x1, -R2.reuse ;  /* 0x000000010a0ad824 */ /* 0x100fe200078e0a02 */
[----:B------:R-:W-:Y:S01]  /*71c0*/  ISETP.GT.U32.AND P5, PT, R2, R4, PT ;  /* 0x000000040200720c */ /* 0x000fe20003fa4070 */
[----:B------:R-:W-:Y:S01]  /*71d0*/  @!P1 IMAD.IADD R8, R8, 0x1, -R2 ;  /* 0x0000000108089824 */ /* 0x000fe200078e0a02 */
[C---:B------:R-:W-:Y:S01]  /*71e0*/  ISETP.GT.U32.AND P1, PT, R2.reuse, R3, PT ;  /* 0x000000030200720c */ /* 0x040fe20003f24070 */
[C---:B------:R-:W-:Y:S01]  /*71f0*/  IMAD R0, R2.reuse, R0, R29 ;  /* 0x0000000002007224 */ /* 0x040fe200078e021d */
[----:B------:R-:W2:Y:S01]  /*7200*/  LDL.LU R5, [R1+0x8f8] ;  /* 0x0008f80001057983 */ /* 0x000ea20000300800 */
[----:B------:R-:W-:Y:S01]  /*7210*/  @!P3 IMAD.MOV R12, RZ, RZ, -R12 ;  /* 0x000000ffff0cb224 */ /* 0x000fe200078e0a0c */
[----:B------:R-:W-:Y:S01]  /*7220*/  ISETP.GT.U32.AND P3, PT, R2, R7, PT ;  /* 0x000000070200720c */ /* 0x000fe20003f64070 */
[----:B------:R-:W-:Y:S01]  /*7230*/  @!P4 IMAD.IADD R6, R6, 0x1, -R2 ;  /* 0x000000010606c824 */ /* 0x000fe200078e0a02 */
[C---:B------:R-:W-:Y:S01]  /*7240*/  ISETP.GT.U32.AND P4, PT, R2.reuse, R0, PT ;  /* 0x000000000200720c */ /* 0x040fe20003f84070 */
[----:B------:R-:W-:Y:S01]  /*7250*/  @!P6 IMAD.MOV R11, RZ, RZ, -R11 ;  /* 0x000000ffff0be224 */ /* 0x000fe200078e0a0b */
[----:B------:R-:W-:Y:S01]  /*7260*/  STL [R1+0x8b8], R12 ;  /* 0x0008b80c01007387 */ /* 0x000fe20000100800 */
[----:B------:R-:W-:Y:S01]  /*7270*/  @!P0 IMAD.MOV R10, RZ, RZ, -R10 ;  /* 0x000000ffff0a8224 */ /* 0x000fe200078e0a0a */
[----:B------:R-:W-:Y:S01]  /*7280*/  ISETP.GT.U32.AND P6, PT, R2, R6, PT ;  /* 0x000000060200720c */ /* 0x000fe20003fc4070 */
[----:B------:R-:W-:Y:S01]  /*7290*/  @!P2 IMAD.MOV R9, RZ, RZ, -R9 ;  /* 0x000000ffff09a224 */ /* 0x000fe200078e0a09 */
[----:B------:R-:W-:Y:S01]  /*72a0*/  STL [R1+0x8bc], R11 ;  /* 0x0008bc0b01007387 */ /* 0x000fe20000100800 */
[--C-:B------:R-:W-:Y:S01]  /*72b0*/  @!P5 IMAD.IADD R4, R4, 0x1, -R2.reuse ;  /* 0x000000010404d824 */ /* 0x100fe200078e0a02 */
[----:B------:R-:W-:Y:S01]  /*72c0*/  ISETP.GE.AND P5, PT, R23, RZ, PT ;  /* 0x000000ff1700720c */ /* 0x000fe20003fa6270 */
[--C-:B------:R-:W-:Y:S01]  /*72d0*/  @!P1 IMAD.IADD R3, R3, 0x1, -R2.reuse ;  /* 0x0000000103039824 */ /* 0x100fe200078e0a02 */
[----:B------:R-:W-:Y:S01]  /*72e0*/  STL [R1+0x8c0], R10 ;  /* 0x0008c00a01007387 */ /* 0x000fe20000100800 */
[--C-:B------:R-:W-:Y:S01]  /*72f0*/  @!P3 IMAD.IADD R7, R7, 0x1, -R2.reuse ;  /* 0x000000010707b824 */ /* 0x100fe200078e0a02 */
[----:B------:R-:W-:Y:S01]  /*7300*/  ISETP.GE.AND P3, PT, R21, RZ, PT ;  /* 0x000000ff1500720c */ /* 0x000fe20003f66270 */
[----:B------:R-:W-:Y:S01]  /*7310*/  @!P4 IMAD.IADD R0, R0, 0x1, -R2 ;  /* 0x000000010000c824 */ /* 0x000fe200078e0a02 */
[----:B------:R-:W-:Y:S01]  /*7320*/  STL [R1+0x8c4], R9 ;  /* 0x0008c40901007387 */ /* 0x000fe20000100800 */
[----:B------:R-:W-:-:S02]  /*7330*/  ISETP.GT.U32.AND P0, PT, R2, R4, PT ;  /* 0x000000040200720c */ /* 0x000fc40003f04070 */
[----:B------:R-:W-:Y:S01]  /*7340*/  ISETP.GT.U32.AND P4, PT, R2, R3, PT ;  /* 0x000000030200720c */ /* 0x000fe20003f84070 */
[----:B------:R-:W3:Y:S01]  /*7350*/  LDL.LU R21, [R1+0x38] ;  /* 0x0000380001157983 */ /* 0x000ee20000300800 */
[--C-:B------:R-:W-:Y:S01]  /*7360*/  @!P6 IMAD.IADD R6, R6, 0x1, -R2.reuse ;  /* 0x000000010606e824 */ /* 0x100fe200078e0a02 */
[----:B------:R-:W-:Y:S02]  /*7370*/  ISETP.GE.AND P6, PT, R20, RZ, PT ;  /* 0x000000ff1400720c */ /* 0x000fe40003fc6270 */
[----:B------:R-:W4:Y:S01]  /*7380*/  LDL.LU R20, [R1+0x58] ;  /* 0x0000580001147983 */ /* 0x000f220000300800 */
[C---:B------:R-:W-:Y:S02]  /*7390*/  ISETP.GT.U32.AND P1, PT, R2.reuse, R8, PT ;  /* 0x000000080200720c */ /* 0x040fe40003f24070 */
[----:B------:R-:W-:Y:S01]  /*73a0*/  ISETP.GT.U32.AND P2, PT, R2, R0, PT ;  /* 0x000000000200720c */ /* 0x000fe20003f44070 */
[----:B0-----:R-:W4:Y:S02]  /*73b0*/  LDL.LU R26, [R1+0x5c] ;  /* 0x00005c00011a7983 */ /* 0x001f240000300800 */
[--C-:B------:R-:W-:Y:S01]  /*73c0*/  @!P0 IMAD.IADD R4, R4, 0x1, -R2.reuse ;  /* 0x0000000104048824 */ /* 0x100fe200078e0a02 */
[----:B------:R-:W-:Y:S01]  /*73d0*/  ISETP.GE.AND P0, PT, R19, RZ, PT ;  /* 0x000000ff1300720c */ /* 0x000fe20003f06270 */
[----:B------:R-:W4:Y:S01]  /*73e0*/  LDL.LU R25, [R1+0x64] ;  /* 0x0000640001197983 */ /* 0x000f220000300800 */
[----:B------:R-:W-:Y:S01]  /*73f0*/  @!P4 IMAD.IADD R3, R3, 0x1, -R2 ;  /* 0x000000010303c824 */ /* 0x000fe200078e0a02 */
[----:B------:R-:W-:-:S02]  /*7400*/  ISETP.GE.AND P4, PT, R18, RZ, PT ;  /* 0x000000ff1200720c */ /* 0x000fc40003f86270 */
[----:B------:R-:W4:Y:S02]  /*7410*/  LDL.LU R24, [R1+0xc0] ;  /* 0x0000c00001187983 */ /* 0x000f240000300800 */
[--C-:B------:R-:W-:Y:S01]  /*7420*/  @!P1 IMAD.IADD R8, R8, 0x1, -R2.reuse ;  /* 0x0000000108089824 */ /* 0x100fe200078e0a02 */
[----:B------:R-:W-:Y:S01]  /*7430*/  ISETP.GE.AND P1, PT, R22, RZ, PT ;  /* 0x000000ff1600720c */ /* 0x000fe20003f26270 */
[----:B------:R-:W5:Y:S04]  /*7440*/  LDL.LU R19, [R1+0xd4] ;  /* 0x0000d40001137983 */ /* 0x000f680000300800 */
[----:B------:R-:W5:Y:S01]  /*7450*/  LDL.LU R18, [R1+0x160] ;  /* 0x0001600001127983 */ /* 0x000f620000300800 */
[----:B------:R-:W-:Y:S02]  /*7460*/  @!P2 IMAD.IADD R0, R0, 0x1, -R2 ;  /* 0x000000010000a824 */ /* 0x000fe400078e0a02 */
[----:B------:R-:W-:-:S02]  /*7470*/  @!P5 IMAD.MOV R8, RZ, RZ, -R8 ;  /* 0x000000ffff08d224 */ /* 0x000fc400078e0a08 */
[----:B------:R-:W-:-:S03]  /*7480*/  @!P3 IMAD.MOV R6, RZ, RZ, -R6 ;  /* 0x000000ffff06b224 */ /* 0x000fc600078e0a06 */
[----:B------:R-:W-:Y:S02]  /*7490*/  @!P1 IMAD.MOV R7, RZ, RZ, -R7 ;  /* 0x000000ffff079224 */ /* 0x000fe400078e0a07 */
[----:B------:R-:W-:Y:S01]  /*74a0*/  @!P6 IMAD.MOV R4, RZ, RZ, -R4 ;  /* 0x000000ffff04e224 */ /* 0x000fe200078e0a04 */
[----:B------:R-:W-:Y:S01]  /*74b0*/  STL [R1+0x8c8], R8 ;  /* 0x0008c80801007387 */ /* 0x000fe20000100800 */
[----:B------:R-:W-:Y:S02]  /*74c0*/  @!P0 IMAD.MOV R3, RZ, RZ, -R3 ;  /* 0x000000ffff038224 */ /* 0x000fe400078e0a03 */
[----:B------:R-:W-:Y:S01]  /*74d0*/  @!P4 IMAD.MOV R0, RZ, RZ, -R0 ;  /* 0x000000ffff00c224 */ /* 0x000fe200078e0a00 */
[----:B------:R-:W-:Y:S04]  /*74e0*/  STL [R1+0x8cc], R7 ;  /* 0x0008cc0701007387 */ /* 0x000fe80000100800 */
[----:B------:R-:W-:Y:S04]  /*74f0*/  STL [R1+0x8d0], R6 ;  /* 0x0008d00601007387 */ /* 0x000fe80000100800 */
[----:B------:R-:W-:Y:S04]  /*7500*/  STL [R1+0x8d4], R4 ;  /* 0x0008d40401007387 */ /* 0x000fe80000100800 */
[----:B------:R4:W-:Y:S04]  /*7510*/  STL [R1+0x8d8], R3 ;  /* 0x0008d80301007387 */ /* 0x0009e80000100800 */
[----:B------:R0:W-:Y:S01]  /*7520*/  STL [R1+0x8dc], R0 ;  /* 0x0008dc0001007387 */ /* 0x0001e20000100800 */
[----:B--2---:R-:W-:-:S02]  /*7530*/  ISETP.NE.AND P2, PT, R5, RZ, PT ;  /* 0x000000ff0500720c */ /* 0x004fc40003f45270 */
[----:B------:R-:W-:-:S04]  /*7540*/  LOP3.LUT R5, RZ, R5, RZ, 0x33, !PT ;  /* 0x00000005ff057212 */ /* 0x000fc800078e33ff */
[C---:B------:R-:W-:Y:S02]  /*7550*/  SEL R13, R5.reuse, R13, !P2 ;  /* 0x0000000d050d7207 */ /* 0x040fe40005000000 */
[C---:B------:R-:W-:Y:S02]  /*7560*/  SEL R14, R5.reuse, R14, !P2 ;  /* 0x0000000e050e7207 */ /* 0x040fe40005000000 */
[C---:B------:R-:W-:Y:S02]  /*7570*/  SEL R15, R5.reuse, R15, !P2 ;  /* 0x0000000f050f7207 */ /* 0x040fe40005000000 */
[C---:B------:R-:W-:Y:S01]  /*7580*/  SEL R16, R5.reuse, R16, !P2 ;  /* 0x0000001005107207 */ /* 0x040fe20005000000 */
[----:B------:R-:W-:Y:S01]  /*7590*/  STL [R1+0x8e0], R13 ;  /* 0x0008e00d01007387 */ /* 0x000fe20000100800 */
[----:B------:R-:W-:-:S03]  /*75a0*/  SEL R17, R5, R17, !P2 ;  /* 0x0000001105117207 */ /* 0x000fc60005000000 */
[----:B------:R-:W-:Y:S01]  /*75b0*/  STL [R1+0x8e4], R14 ;  /* 0x0008e40e01007387 */ /* 0x000fe20000100800 */
[----:B---3--:R-:W-:-:S03]  /*75c0*/  SEL R2, R5, R21, !P2 ;  /* 0x0000001505027207 */ /* 0x008fc60005000000 */
[----:B------:R-:W-:Y:S04]  /*75d0*/  STL [R1+0x8e8], R15 ;  /* 0x0008e80f01007387 */ /* 0x000fe80000100800 */
[----:B------:R-:W-:Y:S04]  /*75e0*/  STL [R1+0x8ec], R16 ;  /* 0x0008ec1001007387 */ /* 0x000fe80000100800 */
[----:B------:R-:W-:Y:S04]  /*75f0*/  STL [R1+0x8f0], R17 ;  /* 0x0008f01101007387 */ /* 0x000fe80000100800 */
[----:B------:R1:W-:Y:S01]  /*7600*/  STL [R1+0x8f4], R2 ;  /* 0x0008f40201007387 */ /* 0x0003e20000100800 */
[----:B----4-:R-:W-:-:S03]  /*7610*/  SEL R3, R5, R26, !P2 ;  /* 0x0000001a05037207 */ /* 0x010fc60005000000 */
[----:B------:R-:W2:Y:S01]  /*7620*/  LDL.LU R23, [R1+0x1c0] ;  /* 0x0001c00001177983 */ /* 0x000ea20000300800 */
[----:B------:R-:W-:-:S03]  /*7630*/  SEL R29, R5, R20, !P2 ;  /* 0x00000014051d7207 */ /* 0x000fc60005000000 */
[----:B------:R-:W3:Y:S01]  /*7640*/  LDL.LU R22, [R1+0x1b8] ;  /* 0x0001b80001167983 */ /* 0x000ee20000300800 */
[----:B0-----:R-:W-:-:S03]  /*7650*/  SEL R0, R5, R25, !P2 ;  /* 0x0000001905007207 */ /* 0x001fc60005000000 */
[----:B------:R-:W4:Y:S01]  /*7660*/  LDL.LU R21, [R1+0x1bc] ;  /* 0x0001bc0001157983 */ /* 0x000f220000300800 */
[----:B-1----:R-:W-:-:S03]  /*7670*/  SEL R2, R5, R24, !P2 ;  /* 0x0000001805027207 */ /* 0x002fc60005000000 */
[----:B------:R-:W4:Y:S04]  /*7680*/  LDL.LU R20, [R1+0x1b0] ;  /* 0x0001b00001147983 */ /* 0x000f280000300800 */
[----:B------:R5:W-:Y:S04]  /*7690*/  STL [R1+0x2c], R3 ;  /* 0x00002c0301007387 */ /* 0x000be80000100800 */
[----:B------:R0:W-:Y:S04]  /*76a0*/  STL [R1+0x38], R0 ;  /* 0x0000380001007387 */ /* 0x0001e80000100800 */
[----:B------:R1:W-:Y:S01]  /*76b0*/  STL [R1+0x3c], R2 ;  /* 0x00003c0201007387 */ /* 0x0003e20000100800 */
[----:B-----5:R-:W-:-:S02]  /*76c0*/  SEL R3, R5, R19, !P2 ;  /* 0x0000001305037207 */ /* 0x020fc40005000000 */
[C---:B0-----:R-:W-:Y:S01]  /*76d0*/  SEL R0, R5.reuse, R18, !P2 ;  /* 0x0000001205007207 */ /* 0x041fe20005000000 */
[----:B-1----:R-:W5:Y:S04]  /*76e0*/  LDL.LU R2, [R1+0xc4] ;  /* 0x0000c40001027983 */ /* 0x002f680000300800 */
[----:B------:R-:W-:Y:S04]  /*76f0*/  STL [R1+0x40], R3 ;  /* 0x0000400301007387 */ /* 0x000fe80000100800 */
[----:B------:R-:W5:Y:S04]  /*7700*/  LDL.LU R17, [R1+0xc8] ;  /* 0x0000c80001117983 */ /* 0x000f680000300800 */
[----:B------:R0:W-:Y:S04]  /*7710*/  STL [R1+0x54], R0 ;  /* 0x0000540001007387 */ /* 0x0001e80000100800 */
[----:B------:R-:W5:Y:S04]  /*7720*/  LDL.LU R16, [R1+0xd0] ;  /* 0x0000d00001107983 */ /* 0x000f680000300800 */
[----:B------:R-:W5:Y:S04]  /*7730*/  LDL.LU R15, [R1+0x8c] ;  /* 0x00008c00010f7983 */ /* 0x000f680000300800 */
[----:B------:R-:W5:Y:S04]  /*7740*/  LDL.LU R14, [R1+0xd8] ;  /* 0x0000d800010e7983 */ /* 0x000f680000300800 */
[----:B------:R-:W5:Y:S04]  /*7750*/  LDL.LU R13, [R1+0xdc] ;  /* 0x0000dc00010d7983 */ /* 0x000f680000300800 */
[----:B0-----:R-:W5:Y:S04]  /*7760*/  LDL.LU R0, [R1+0xe4] ;  /* 0x0000e40001007983 */ /* 0x001f680000300800 */
[----:B------:R-:W5:Y:S04]  /*7770*/  LDL.LU R3, [R1+0xf0] ;  /* 0x0000f00001037983 */ /* 0x000f680000300800 */
        /* <DEDUP_REMOVED lines=13> */
[----:B------:R-:W5:Y:S01]  /*7850*/  LDL.LU R18, [R1+0x184] ;  /* 0x0001840001127983 */ /* 0x000f620000300800 */
[----:B--2---:R-:W-:-:S02]  /*7860*/  SEL R23, R5, R23, !P2 ;  /* 0x0000001705177207 */ /* 0x004fc40005000000 */
[----:B---3--:R-:W-:-:S03]  /*7870*/  SEL R22, R5, R22, !P2 ;  /* 0x0000001605167207 */ /* 0x008fc60005000000 */
[----:B------:R0:W-:Y:S01]  /*7880*/  STL [R1+0x58], R23 ;  /* 0x0000581701007387 */ /* 0x0001e20000100800 */
[----:B----4-:R-:W-:-:S03]  /*7890*/  SEL R21, R5, R21, !P2 ;  /* 0x0000001505157207 */ /* 0x010fc60005000000 */
[----:B------:R1:W-:Y:S01]  /*78a0*/  STL [R1+0x5c], R22 ;  /* 0x00005c1601007387 */ /* 0x0003e20000100800 */
[----:B------:R-:W-:-:S03]  /*78b0*/  SEL R20, R5, R20, !P2 ;  /* 0x0000001405147207 */ /* 0x000fc60005000000 */
[----:B------:R-:W2:Y:S04]  /*78c0*/  LDL.LU R26, [R1+0x188] ;  /* 0x00018800011a7983 */ /* 0x000ea80000300800 */
[----:B------:R3:W-:Y:S04]  /*78d0*/  STL [R1+0x64], R21 ;  /* 0x0000641501007387 */ /* 0x0007e80000100800 */
[----:B0-----:R-:W4:Y:S04]  /*78e0*/  LDL.LU R23, [R1+0x17c] ;  /* 0x00017c0001177983 */ /* 0x001f280000300800 */
[----:B------:R0:W-:Y:S04]  /*78f0*/  STL [R1+0xc0], R20 ;  /* 0x0000c01401007387 */ /* 0x0001e80000100800 */
[----:B-1----:R-:W4:Y:S04]  /*7900*/  LDL.LU R22, [R1+0x178] ;  /* 0x0001780001167983 */ /* 0x002f280000300800 */
[----:B---3--:R-:W3:Y:S01]  /*7910*/  LDL.LU R21, [R1+0x174] ;  /* 0x0001740001157983 */ /* 0x008ee20000300800 */
[----:B-----5:R-:W-:-:S03]  /*7920*/  SEL R2, R5, R2, !P2 ;  /* 0x0000000205027207 */ /* 0x020fc60005000000 */
[----:B0-----:R-:W5:Y:S04]  /*7930*/  LDL.LU R20, [R1+0x170] ;  /* 0x0001700001147983 */ /* 0x001f680000300800 */
[----:B------:R0:W-:Y:S01]  /*7940*/  STL [R1+0xc4], R2 ;  /* 0x0000c40201007387 */ /* 0x0001e20000100800 */
[----:B------:R-:W-:-:S05]  /*7950*/  SEL R17, R5, R17, !P2 ;  /* 0x0000001105117207 */ /* 0x000fca0005000000 */
[----:B------:R-:W-:Y:S01]  /*7960*/  STL [R1+0xc8], R17 ;  /* 0x0000c81101007387 */ /* 0x000fe20000100800 */
[C---:B0-----:R-:W-:Y:S02]  /*7970*/  SEL R2, R5.reuse, R16, !P2 ;  /* 0x0000001005027207 */ /* 0x041fe40005000000 */
[----:B------:R-:W-:-:S03]  /*7980*/  SEL R15, R5, R15, !P2 ;  /* 0x0000000f050f7207 */ /* 0x000fc60005000000 */
[----:B------:R0:W-:Y:S01]  /*7990*/  STL [R1+0xd0], R2 ;  /* 0x0000d00201007387 */ /* 0x0001e20000100800 */
[----:B------:R-:W-:-:S03]  /*79a0*/  SEL R14, R5, R14, !P2 ;  /* 0x0000000e050e7207 */ /* 0x000fc60005000000 */
[----:B------:R-:W-:Y:S01]  /*79b0*/  STL [R1+0xd4], R15 ;  /* 0x0000d40f01007387 */ /* 0x000fe20000100800 */
[C---:B0-----:R-:W-:Y:S02]  /*79c0*/  SEL R2, R5.reuse, R13, !P2 ;  /* 0x0000000d05027207 */ /* 0x041fe40005000000 */
[C---:B------:R-:W-:Y:S01]  /*79d0*/  SEL R0, R5.reuse, R0, !P2 ;  /* 0x0000000005007207 */ /* 0x040fe20005000000 */
[----:B------:R-:W-:Y:S01]  /*79e0*/  STL [R1+0xd8], R14 ;  /* 0x0000d80e01007387 */ /* 0x000fe20000100800 */
[----:B------:R-:W-:-:S03]  /*79f0*/  SEL R3, R5, R3, !P2 ;  /* 0x0000000305037207 */ /* 0x000fc60005000000 */
[----:B------:R0:W-:Y:S04]  /*7a00*/  STL [R1+0xdc], R2 ;  /* 0x0000dc0201007387 */ /* 0x0001e80000100800 */
[----:B------:R1:W-:Y:S01]  /*7a10*/  STL [R1+0xe4], R0 ;  /* 0x0000e40001007387 */ /* 0x0003e20000100800 */
[----:B0-----:R-:W-:-:S03]  /*7a20*/  SEL R2, R5, R4, !P2 ;  /* 0x0000000405027207 */ /* 0x001fc60005000000 */
[----:B------:R0:W-:Y:S01]  /*7a30*/  STL [R1+0xf0], R3 ;  /* 0x0000f00301007387 */ /* 0x0001e20000100800 */
[----:B-1----:R-:W-:-:S03]  /*7a40*/  SEL R0, R5, R6, !P2 ;  /* 0x0000000605007207 */ /* 0x002fc60005000000 */
        /* <DEDUP_REMOVED lines=24> */
[----:B------:R-:W5:Y:S04]  /*7bd0*/  LDL.LU R25, [R1+0x16c] ;  /* 0x00016c0001197983 */ /* 0x000f680000300800 */
[----:B------:R-:W-:Y:S04]  /*7be0*/  STL [R1+0x1a0], R2 ;  /* 0x0001a00201007387 */ /* 0x000fe80000100800 */
[----:B------:R-:W5:Y:S04]  /*7bf0*/  LDL.LU R24, [R1+0x168] ;  /* 0x0001680001187983 */ /* 0x000f680000300800 */
[----:B------:R4:W-:Y:S04]  /*7c00*/  STL [R1+0x19c], R0 ;  /* 0x00019c0001007387 */ /* 0x0009e80000100800 */
[----:B------:R-:W5:Y:S04]  /*7c10*/  LDL.LU R19, [R1+0x164] ;  /* 0x0001640001137983 */ /* 0x000f680000300800 */
[----:B------:R-:W5:Y:S01]  /*7c20*/  LDL.LU R18, [R1+0x158] ;  /* 0x0001580001127983 */ /* 0x000f620000300800 */
[----:B--2---:R-:W-:-:S02]  /*7c30*/  SEL R3, R5, R26, !P2 ;  /* 0x0000001a05037207 */ /* 0x004fc40005000000 */
[----:B----4-:R-:W-:-:S03]  /*7c40*/  SEL R0, R5, R23, !P2 ;  /* 0x0000001705007207 */ /* 0x010fc60005000000 */
[----:B------:R3:W-:Y:S01]  /*7c50*/  STL [R1+0x198], R3 ;  /* 0x0001980301007387 */ /* 0x0007e20000100800 */
[----:B------:R-:W-:-:S03]  /*7c60*/  SEL R2, R5, R22, !P2 ;  /* 0x0000001605027207 */ /* 0x000fc60005000000 */
[----:B------:R5:W-:Y:S01]  /*7c70*/  STL [R1+0x194], R0 ;  /* 0x0001940001007387 */ /* 0x000be20000100800 */
[----:B---3--:R-:W-:-:S03]  /*7c80*/  SEL R3, R5, R21, !P2 ;  /* 0x0000001505037207 */ /* 0x008fc60005000000 */
[----:B------:R0:W-:Y:S01]  /*7c90*/  STL [R1+0x190], R2 ;  /* 0x0001900201007387 */ /* 0x0001e20000100800 */
[----:B-----5:R-:W-:-:S03]  /*7ca0*/  SEL R0, R5, R20, !P2 ;  /* 0x0000001405007207 */ /* 0x020fc60005000000 */
[----:B0-----:R-:W2:Y:S04]  /*7cb0*/  LDL.LU R2, [R1+0x154] ;  /* 0x0001540001027983 */ /* 0x001ea80000300800 */
[----:B------:R-:W-:Y:S04]  /*7cc0*/  STL [R1+0x18c], R3 ;  /* 0x00018c0301007387 */ /* 0x000fe80000100800 */
[----:B------:R-:W3:Y:S04]  /*7cd0*/  LDL.LU R17, [R1+0x148] ;  /* 0x0001480001117983 */ /* 0x000ee80000300800 */
[----:B------:R0:W-:Y:S04]  /*7ce0*/  STL [R1+0x188], R0 ;  /* 0x0001880001007387 */ /* 0x0001e80000100800 */
[----:B------:R-:W4:Y:S04]  /*7cf0*/  LDL.LU R16, [R1+0x14c] ;  /* 0x00014c0001107983 */ /* 0x000f280000300800 */
        /* <DEDUP_REMOVED lines=19> */
[----:B------:R-:W-:-:S02]  /*7e30*/  SEL R25, R5, R25, !P2 ;  /* 0x0000001905197207 */ /* 0x000fc40005000000 */
[----:B------:R-:W-:-:S03]  /*7e40*/  SEL R24, R5, R24, !P2 ;  /* 0x0000001805187207 */ /* 0x000fc60005000000 */
[----:B------:R0:W-:Y:S04]  /*7e50*/  STL [R1+0x184], R25 ;  /* 0x0001841901007387 */ /* 0x0001e80000100800 */
[----:B------:R1:W-:Y:S01]  /*7e60*/  STL [R1+0x180], R24 ;  /* 0x0001801801007387 */ /* 0x0003e20000100800 */
[----:B------:R-:W-:-:S03]  /*7e70*/  SEL R19, R5, R19, !P2 ;  /* 0x0000001305137207 */ /* 0x000fc60005000000 */
[----:B------:R-:W5:Y:S01]  /*7e80*/  LDL.LU R26, [R1+0x100] ;  /* 0x00010000011a7983 */ /* 0x000f620000300800 */
[----:B------:R-:W-:-:S03]  /*7e90*/  SEL R18, R5, R18, !P2 ;  /* 0x0000001205127207 */ /* 0x000fc60005000000 */
[----:B------:R1:W-:Y:S04]  /*7ea0*/  STL [R1+0x17c], R19 ;  /* 0x00017c1301007387 */ /* 0x0003e80000100800 */
[----:B0-----:R-:W5:Y:S04]  /*7eb0*/  LDL.LU R25, [R1+0xf8] ;  /* 0x0000f80001197983 */ /* 0x001f680000300800 */
[----:B------:R0:W-:Y:S04]  /*7ec0*/  STL [R1+0x178], R18 ;  /* 0x0001781201007387 */ /* 0x0001e80000100800 */
[----:B-1----:R-:W5:Y:S04]  /*7ed0*/  LDL.LU R24, [R1+0xbc] ;  /* 0x0000bc0001187983 */ /* 0x002f680000300800 */
[----:B------:R-:W5:Y:S04]  /*7ee0*/  LDL.LU R19, [R1+0xb8] ;  /* 0x0000b80001137983 */ /* 0x000f680000300800 */
[----:B0-----:R-:W5:Y:S01]  /*7ef0*/  LDL.LU R18, [R1+0xb4] ;  /* 0x0000b40001127983 */ /* 0x001f620000300800 */
[----:B--2---:R-:W-:-:S05]  /*7f00*/  SEL R2, R5, R2, !P2 ;  /* 0x0000000205027207 */ /* 0x004fca0005000000 */
[----:B------:R4:W-:Y:S01]  /*7f10*/  STL [R1+0x174], R2 ;  /* 0x0001740201007387 */ /* 0x0009e20000100800 */
[C---:B---3--:R-:W-:Y:S02]  /*7f20*/  SEL R17, R5.reuse, R17, !P2 ;  /* 0x0000001105117207 */ /* 0x048fe40005000000 */
[----:B----4-:R-:W-:-:S03]  /*7f30*/  SEL R2, R5, R16, !P2 ;  /* 0x0000001005027207 */ /* 0x010fc60005000000 */
[----:B------:R-:W-:Y:S01]  /*7f40*/  STL [R1+0x170], R17 ;  /* 0x0001701101007387 */ /* 0x000fe20000100800 */
[----:B-----5:R-:W-:-:S03]  /*7f50*/  SEL R15, R5, R15, !P2 ;  /* 0x0000000f050f7207 */ /* 0x020fc60005000000 */
        /* <DEDUP_REMOVED lines=36> */
[----:B------:R-:W2:Y:S04]  /*81a0*/  LDL.LU R23, [R1+0xb0] ;  /* 0x0000b00001177983 */ /* 0x000ea80000300800 */
[----:B------:R-:W-:Y:S04]  /*81b0*/  STL [R1+0x118], R2 ;  /* 0x0001180201007387 */ /* 0x000fe80000100800 */
[----:B------:R-:W3:Y:S01]  /*81c0*/  LDL.LU R22, [R1+0x6c] ;  /* 0x00006c0001167983 */ /* 0x000ee20000300800 */
[----:B0-----:R-:W-:-:S03]  /*81d0*/  SEL R3, R5, R26, !P2 ;  /* 0x0000001a05037207 */ /* 0x001fc60005000000 */
[----:B------:R0:W-:Y:S04]  /*81e0*/  STL [R1+0x114], R0 ;  /* 0x0001140001007387 */ /* 0x0001e80000100800 */
[----:B------:R-:W4:Y:S04]  /*81f0*/  LDL.LU R21, [R1+0x68] ;  /* 0x0000680001157983 */ /* 0x000f280000300800 */
[----:B------:R-:W5:Y:S01]  /*8200*/  LDL.LU R20, [R1+0x60] ;  /* 0x0000600001147983 */ /* 0x000f620000300800 */
[C---:B0-----:R-:W-:Y:S02]  /*8210*/  SEL R0, R5.reuse, R25, !P2 ;  /* 0x0000001905007207 */ /* 0x041fe40005000000 */
[C---:B------:R-:W-:Y:S01]  /*8220*/  SEL R2, R5.reuse, R24, !P2 ;  /* 0x0000001805027207 */ /* 0x040fe20005000000 */
[----:B------:R0:W-:Y:S04]  /*8230*/  STL [R1+0x110], R3 ;  /* 0x0001100301007387 */ /* 0x0001e80000100800 */
[----:B------:R1:W-:Y:S01]  /*8240*/  STL [R1+0x10c], R0 ;  /* 0x00010c0001007387 */ /* 0x0003e20000100800 */
[----:B0-----:R-:W-:-:S03]  /*8250*/  SEL R3, R5, R19, !P2 ;  /* 0x0000001305037207 */ /* 0x001fc60005000000 */
[----:B------:R0:W-:Y:S01]  /*8260*/  STL [R1+0x108], R2 ;  /* 0x0001080201007387 */ /* 0x0001e20000100800 */
[----:B-1----:R-:W-:-:S03]  /*8270*/  SEL R0, R5, R18, !P2 ;  /* 0x0000001205007207 */ /* 0x002fc60005000000 */
[----:B0-----:R-:W5:Y:S04]  /*8280*/  LDL.LU R2, [R1+0x90] ;  /* 0x0000900001027983 */ /* 0x001f680000300800 */
        /* <DEDUP_REMOVED lines=25> */
[----:B------:R0:W-:Y:S04]  /*8420*/  STL [R1+0xf8], R23 ;  /* 0x0000f81701007387 */ /* 0x0001e80000100800 */
[----:B------:R1:W-:Y:S01]  /*8430*/  STL [R1+0xe8], R22 ;  /* 0x0000e81601007387 */ /* 0x0003e20000100800 */
[----:B----4-:R-:W-:-:S03]  /*8440*/  SEL R21, R5, R21, !P2 ;  /* 0x0000001505157207 */ /* 0x010fc60005000000 */
[----:B------:R-:W2:Y:S01]  /*8450*/  LDL.LU R24, [R1+0x20] ;  /* 0x0000200001187983 */ /* 0x000ea20000300800 */
[----:B-----5:R-:W-:-:S03]  /*8460*/  SEL R20, R5, R20, !P2 ;  /* 0x0000001405147207 */ /* 0x020fc60005000000 */
[----:B------:R3:W-:Y:S04]  /*8470*/  STL [R1+0xcc], R21 ;  /* 0x0000cc1501007387 */ /* 0x0007e80000100800 */
[----:B0-----:R-:W4:Y:S04]  /*8480*/  LDL.LU R23, [R1+0x30] ;  /* 0x0000300001177983 */ /* 0x001f280000300800 */
[----:B------:R0:W-:Y:S04]  /*8490*/  STL [R1+0xbc], R20 ;  /* 0x0000bc1401007387 */ /* 0x0001e80000100800 */
[----:B-1----:R-:W5:Y:S04]  /*84a0*/  LDL.LU R22, [R1+0x44] ;  /* 0x0000440001167983 */ /* 0x002f680000300800 */
[----:B---3--:R-:W3:Y:S04]  /*84b0*/  LDL.LU R21, [R1+0x48] ;  /* 0x0000480001157983 */ /* 0x008ee80000300800 */
[----:B0-----:R-:W2:Y:S01]  /*84c0*/  LDL.LU R20, [R1+0x4c] ;  /* 0x00004c0001147983 */ /* 0x001ea20000300800 */
[----:B------:R-:W-:-:S05]  /*84d0*/  SEL R2, R5, R2, !P2 ;  /* 0x0000000205027207 */ /* 0x000fca0005000000 */
[----:B------:R0:W-:Y:S01]  /*84e0*/  STL [R1+0xb8], R2 ;  /* 0x0000b80201007387 */ /* 0x0001e20000100800 */
[----:B------:R-:W-:-:S03]  /*84f0*/  SEL R17, R5, R17, !P2 ;  /* 0x0000001105117207 */ /* 0x000fc60005000000 */
[----:B0-----:R-:W3:Y:S01]  /*8500*/  LDL.LU R2, [R1+0x8f4] ;  /* 0x0008f40001027983 */ /* 0x001ee20000300800 */
[----:B------:R-:W-:-:S03]  /*8510*/  SEL R16, R5, R16, !P2 ;  /* 0x0000001005107207 */ /* 0x000fc60005000000 */
[----:B------:R0:W-:Y:S01]  /*8520*/  STL [R1+0xb4], R17 ;  /* 0x0000b41101007387 */ /* 0x0001e20000100800 */
[C---:B------:R-:W-:Y:S02]  /*8530*/  SEL R15, R5.reuse, R15, !P2 ;  /* 0x0000000f050f7207 */ /* 0x040fe40005000000 */
[C---:B------:R-:W-:Y:S01]  /*8540*/  SEL R14, R5.reuse, R14, !P2 ;  /* 0x0000000e050e7207 */ /* 0x040fe20005000000 */
[----:B0-----:R-:W3:Y:S01]  /*8550*/  LDL.LU R17, [R1+0x8f0] ;  /* 0x0008f00001117983 */ /* 0x001ee20000300800 */
[----:B------:R-:W-:-:S03]  /*8560*/  SEL R13, R5, R13, !P2 ;  /* 0x0000000d050d7207 */ /* 0x000fc60005000000 */
[----:B------:R0:W-:Y:S01]  /*8570*/  STL [R1+0xb0], R16 ;  /* 0x0000b01001007387 */ /* 0x0001e20000100800 */
[C---:B------:R-:W-:Y:S02]  /*8580*/  SEL R0, R5.reuse, R0, !P2 ;  /* 0x0000000005007207 */ /* 0x040fe40005000000 */
[C---:B------:R-:W-:Y:S01]  /*8590*/  SEL R3, R5.reuse, R3, !P2 ;  /* 0x0000000305037207 */ /* 0x040fe20005000000 */
[----:B0-----:R-:W3:Y:S04]  /*85a0*/  LDL.LU R16, [R1+0x8ec] ;  /* 0x0008ec0001107983 */ /* 0x001ee80000300800 */
[----:B------:R0:W-:Y:S01]  /*85b0*/  STL [R1+0xac], R15 ;  /* 0x0000ac0f01007387 */ /* 0x0001e20000100800 */
[C---:B------:R-:W-:Y:S02]  /*85c0*/  SEL R4, R5.reuse, R4, !P2 ;  /* 0x0000000405047207 */ /* 0x040fe40005000000 */
[C---:B------:R-:W-:Y:S01]  /*85d0*/  SEL R6, R5.reuse, R6, !P2 ;  /* 0x0000000605067207 */ /* 0x040fe20005000000 */
[----:B0-----:R-:W3:Y:S04]  /*85e0*/  LDL.LU R15, [R1+0x8e8] ;  /* 0x0008e800010f7983 */ /* 0x001ee80000300800 */
[----:B------:R0:W-:Y:S01]  /*85f0*/  STL [R1+0xa8], R14 ;  /* 0x0000a80e01007387 */ /* 0x0001e20000100800 */
[----:B------:R-:W-:-:S03]  /*8600*/  SEL R7, R5, R7, !P2 ;  /* 0x0000000705077207 */ /* 0x000fc60005000000 */
        /* <DEDUP_REMOVED lines=34> */
[----:B------:R0:W-:Y:S04]  /*8830*/  STL [R1+0x78], R28 ;  /* 0x0000781c01007387 */ /* 0x0001e80000100800 */
        /* <DEDUP_REMOVED lines=10> */
[----:B0-----:R-:W3:Y:S01]  /*88e0*/  LDL.LU R18, [R1+0x8a0] ;  /* 0x0008a00001127983 */ /* 0x001ee20000300800 */
[----:B--2---:R-:W-:-:S02]  /*88f0*/  SEL R24, R5, R24, !P2 ;  /* 0x0000001805187207 */ /* 0x004fc40005000000 */
[C---:B----4-:R-:W-:Y:S02]  /*8900*/  SEL R23, R5.reuse, R23, !P2 ;  /* 0x0000001705177207 */ /* 0x050fe40005000000 */
[C---:B-----5:R-:W-:Y:S02]  /*8910*/  SEL R22, R5.reuse, R22, !P2 ;  /* 0x0000001605167207 */ /* 0x060fe40005000000 */
[C---:B---3--:R-:W-:Y:S02]  /*8920*/  SEL R21, R5.reuse, R21, !P2 ;  /* 0x0000001505157207 */ /* 0x048fe40005000000 */
[C---:B------:R-:W-:Y:S02]  /*8930*/  SEL R20, R5.reuse, R20, !P2 ;  /* 0x0000001405147207 */ /* 0x040fe40005000000 */
[C---:B------:R-:W-:Y:S02]  /*8940*/  SEL R19, R5.reuse, R19, !P2 ;  /* 0x0000001305137207 */ /* 0x040fe40005000000 */
[----:B------:R-:W-:-:S05]  /*8950*/  SEL R18, R5, R18, !P2 ;  /* 0x0000001205127207 */ /* 0x000fca0005000000 */
[----:B------:R0:W-:Y:S04]  /*8960*/  STL [R1+0x50], R18 ;  /* 0x0000501201007387 */ /* 0x0001e80000100800 */
[----:B0-----:R-:W2:Y:S04]  /*8970*/  LDL.LU R18, [R1+0x1c] ;  /* 0x00001c0001127983 */ /* 0x001ea80000300800 */
[----:B------:R0:W-:Y:S04]  /*8980*/  STL [R1+0x28], R19 ;  /* 0x0000281301007387 */ /* 0x0001e80000100800 */
[----:B0-----:R-:W3:Y:S04]  /*8990*/  LDL.LU R19, [R1+0x34] ;  /* 0x0000340001137983 */ /* 0x001ee80000300800 */
[----:B------:R0:W-:Y:S04]  /*89a0*/  STL [R1+0x24], R24 ;  /* 0x0000241801007387 */ /* 0x0001e80000100800 */
[----:B0-----:R-:W4:Y:S04]  /*89b0*/  LDL.LU R24, [R1+0x89c] ;  /* 0x00089c0001187983 */ /* 0x001f280000300800 */
[----:B------:R0:W-:Y:S04]  /*89c0*/  STL [R1+0x20], R23 ;  /* 0x0000201701007387 */ /* 0x0001e80000100800 */
[----:B0-----:R-:W5:Y:S04]  /*89d0*/  LDL.LU R23, [R1+0x898] ;  /* 0x0008980001177983 */ /* 0x001f680000300800 */
[----:B------:R0:W-:Y:S04]  /*89e0*/  STL [R1+0x18], R22 ;  /* 0x0000181601007387 */ /* 0x0001e80000100800 */
[----:B0-----:R-:W5:Y:S04]  /*89f0*/  LDL.LU R22, [R1+0x894] ;  /* 0x0008940001167983 */ /* 0x001f680000300800 */
[----:B------:R0:W-:Y:S04]  /*8a00*/  STL [R1+0x14], R21 ;  /* 0x0000141501007387 */ /* 0x0001e80000100800 */
[----:B0-----:R-:W5:Y:S04]  /*8a10*/  LDL.LU R21, [R1+0x890] ;  /* 0x0008900001157983 */ /* 0x001f680000300800 */
[----:B------:R0:W-:Y:S04]  /*8a20*/  STL [R1+0x10], R20 ;  /* 0x0000101401007387 */ /* 0x0001e80000100800 */
[----:B0-----:R-:W5:Y:S01]  /*8a30*/  LDL.LU R20, [R1+0x88c] ;  /* 0x00088c0001147983 */ /* 0x001f620000300800 */
[----:B------:R-:W-:-:S02]  /*8a40*/  SEL R25, R5, R25, !P2 ;  /* 0x0000001905197207 */ /* 0x000fc40005000000 */
[C---:B------:R-:W-:Y:S02]  /*8a50*/  SEL R26, R5.reuse, R26, !P2 ;  /* 0x0000001a051a7207 */ /* 0x040fe40005000000 */
[C---:B------:R-:W-:Y:S02]  /*8a60*/  SEL R27, R5.reuse, R27, !P2 ;  /* 0x0000001b051b7207 */ /* 0x040fe40005000000 */
[C---:B------:R-:W-:Y:S02]  /*8a70*/  SEL R28, R5.reuse, R28, !P2 ;  /* 0x0000001c051c7207 */ /* 0x040fe40005000000 */
[C---:B------:R-:W-:Y:S02]  /*8a80*/  SEL R12, R5.reuse, R12, !P2 ;  /* 0x0000000c050c7207 */ /* 0x040fe40005000000 */
[C---:B------:R-:W-:Y:S02]  /*8a90*/  SEL R11, R5.reuse, R11, !P2 ;  /* 0x0000000b050b7207 */ /* 0x040fe40005000000 */
[----:B------:R-:W-:-:S02]  /*8aa0*/  SEL R10, R5, R10, !P2 ;  /* 0x0000000a050a7207 */ /* 0x000fc40005000000 */
[----:B---3--:R-:W-:-:S05]  /*8ab0*/  SEL R19, R5, R19, !P2 ;  /* 0x0000001305137207 */ /* 0x008fca0005000000 */
[----:B------:R2:W-:Y:S02]  /*8ac0*/  STL [R1+0xc], R19 ;  /* 0x00000c1301007387 */ /* 0x0005e40000100800 */
[----:B--2---:R-:W-:-:S05]  /*8ad0*/  SEL R19, R5, R18, !P2 ;  /* 0x0000001205137207 */ /* 0x004fca0005000000 */
[----:B------:R0:W-:Y:S01]  /*8ae0*/  STL [R1+0x8], R19 ;  /* 0x0000081301007387 */ /* 0x0001e20000100800 */
[C---:B----4-:R-:W-:Y:S02]  /*8af0*/  SEL R24, R5.reuse, R24, !P2 ;  /* 0x0000001805187207 */ /* 0x050fe40005000000 */
[C---:B-----5:R-:W-:Y:S01]  /*8b00*/  SEL R23, R5.reuse, R23, !P2 ;  /* 0x0000001705177207 */ /* 0x060fe20005000000 */
[----:B0-----:R-:W2:Y:S01]  /*8b10*/  LDL.LU R19, [R1+0x1b4] ;  /* 0x0001b40001137983 */ /* 0x001ea20000300800 */
[C---:B------:R-:W-:Y:S02]  /*8b20*/  SEL R22, R5.reuse, R22, !P2 ;  /* 0x0000001605167207 */ /* 0x040fe40005000000 */
[C---:B------:R-:W-:Y:S02]  /*8b30*/  SEL R18, R5.reuse, R21, !P2 ;  /* 0x0000001505127207 */ /* 0x040fe40005000000 */
[----:B------:R-:W-:-:S05]  /*8b40*/  SEL R20, R5, R20, !P2 ;  /* 0x0000001405147207 */ /* 0x000fca0005000000 */
[----:B------:R-:W-:Y:S04]  /*8b50*/  STL [R1+0x4], R20 ;  /* 0x0000041401007387 */ /* 0x000fe80000100800 */
[----:B------:R-:W3:Y:S04]  /*8b60*/  LDL.LU R21, [R1+0x54] ;  /* 0x0000540001157983 */ /* 0x000ee80000300800 */
[----:B------:R-:W-:Y:S04]  /*8b70*/  STL [R1], R18 ;  /* 0x0000001201007387 */ /* 0x000fe80000100800 */
[----:B------:R0:W-:Y:S04]  /*8b80*/  STL [R1+0x800], R22 ;  /* 0x0008001601007387 */ /* 0x0001e80000100800 */
[----:B0-----:R-:W4:Y:S04]  /*8b90*/  LDL.LU R22, [R1+0xc8] ;  /* 0x0000c80001167983 */ /* 0x001f280000300800 */
[----:B------:R0:W-:Y:S04]  /*8ba0*/  STL [R1+0x804], R23 ;  /* 0x0008041701007387 */ /* 0x0001e80000100800 */
[----:B0-----:R-:W5:Y:S04]  /*8bb0*/  LDL.LU R23, [R1+0xc4] ;  /* 0x0000c40001177983 */ /* 0x001f680000300800 */
        /* <DEDUP_REMOVED lines=19> */
[C---:B------:R-:W-:Y:S01]  /*8cf0*/  SEL R6, R5.reuse, R6, !P2 ;  /* 0x0000000605067207 */ /* 0x040fe20005000000 */
[----:B------:R-:W-:Y:S01]  /*8d00*/  STL [R1+0x828], R9 ;  /* 0x0008280901007387 */ /* 0x000fe20000100800 */
[C---:B------:R-:W-:Y:S02]  /*8d10*/  SEL R4, R5.reuse, R4, !P2 ;  /* 0x0000000405047207 */ /* 0x040fe40005000000 */
[C---:B------:R-:W-:Y:S01]  /*8d20*/  SEL R3, R5.reuse, R3, !P2 ;  /* 0x0000000305037207 */ /* 0x040fe20005000000 */
[----:B------:R-:W-:Y:S01]  /*8d30*/  STL [R1+0x82c], R8 ;  /* 0x00082c0801007387 */ /* 0x000fe20000100800 */
[----:B------:R-:W-:-:S03]  /*8d40*/  SEL R18, R5, R0, !P2 ;  /* 0x0000000005127207 */ /* 0x000fc60005000000 */
[----:B------:R-:W-:Y:S04]  /*8d50*/  STL [R1+0x830], R7 ;  /* 0x0008300701007387 */ /* 0x000fe80000100800 */
[----:B------:R-:W-:Y:S04]  /*8d60*/  STL [R1+0x834], R6 ;  /* 0x0008340601007387 */ /* 0x000fe80000100800 */
[----:B------:R-:W-:Y:S04]  /*8d70*/  STL [R1+0x838], R4 ;  /* 0x0008380401007387 */ /* 0x000fe80000100800 */
[----:B------:R0:W-:Y:S01]  /*8d80*/  STL [R1+0x83c], R3 ;  /* 0x00083c0301007387 */ /* 0x0001e20000100800 */
[----:B------:R-:W-:-:S02]  /*8d90*/  IMAD R20, R15, UR7, RZ ;  /* 0x000000070f147c24 */ /* 0x000fc4000f8e02ff */
[----:B------:R-:W-:Y:S01]  /*8da0*/  IMAD R16, R16, UR7, RZ ;  /* 0x0000000710107c24 */ /* 0x000fe2000f8e02ff */
[----:B------:R-:W-:Y:S01]  /*8db0*/  STL [R1+0x840], R18 ;  /* 0x0008401201007387 */ /* 0x000fe20000100800 */
[----:B------:R-:W-:Y:S02]  /*8dc0*/  IMAD R17, R17, UR7, RZ ;  /* 0x0000000711117c24 */ /* 0x000fe4000f8e02ff */
[----:B0-----:R-:W-:Y:S02]  /*8dd0*/  IMAD R3, R13, UR7, RZ ;  /* 0x000000070d037c24 */ /* 0x001fe4000f8e02ff */
[----:B------:R-:W-:-:S03]  /*8de0*/  IMAD R15, R2, UR7, RZ ;  /* 0x00000007020f7c24 */ /* 0x000fc6000f8e02ff */
[----:B------:R4:W-:Y:S01]  /*8df0*/  STL [R1+0x1cc], R3 ;  /* 0x0001cc0301007387 */ /* 0x0009e20000100800 */
[----:B--2---:R-:W-:Y:S02]  /*8e00*/  IMAD R0, R19, UR8, RZ ;  /* 0x0000000813007c24 */ /* 0x004fe4000f8e02ff */
[----:B------:R-:W-:Y:S02]  /*8e10*/  IMAD R19, R14, UR7, RZ ;  /* 0x000000070e137c24 */ /* 0x000fe4000f8e02ff */
[----:B------:R-:W-:-:S03]  /*8e20*/  IMAD R14, R29, UR7, RZ ;  /* 0x000000071d0e7c24 */ /* 0x000fc6000f8e02ff */
[----:B------:R-:W-:Y:S04]  /*8e30*/  STL [R1+0x844], R19 ;  /* 0x0008441301007387 */ /* 0x000fe80000100800 */
[----:B------:R0:W-:Y:S04]  /*8e40*/  STL [R1+0x1b4], R0 ;  /* 0x0001b40001007387 */ /* 0x0001e80000100800 */
[----:B------:R-:W-:Y:S04]  /*8e50*/  STL [R1+0x848], R20 ;  /* 0x0008481401007387 */ /* 0x000fe80000100800 */
[----:B------:R-:W-:Y:S04]  /*8e60*/  STL [R1+0x84c], R16 ;  /* 0x00084c1001007387 */ /* 0x000fe80000100800 */
[----:B------:R-:W-:Y:S04]  /*8e70*/  STL [R1+0x850], R17 ;  /* 0x0008501101007387 */ /* 0x000fe80000100800 */
[----:B------:R-:W-:Y:S04]  /*8e80*/  STL [R1+0x854], R15 ;  /* 0x0008540f01007387 */ /* 0x000fe80000100800 */
[----:B------:R-:W-:Y:S01]  /*8e90*/  STL [R1+0x858], R14 ;  /* 0x0008580e01007387 */ /* 0x000fe20000100800 */
[----:B---3--:R-:W-:-:S02]  /*8ea0*/  IMAD R21, R21, UR7, RZ ;  /* 0x0000000715157c24 */ /* 0x008fc4000f8e02ff */
[----:B----4-:R-:W-:Y:S02]  /*8eb0*/  IMAD R3, R24, UR7, RZ ;  /* 0x0000000718037c24 */ /* 0x010fe4000f8e02ff */
[----:B-----5:R-:W-:Y:S02]  /*8ec0*/  IMAD R29, R27, UR7, RZ ;  /* 0x000000071b1d7c24 */ /* 0x020fe4000f8e02ff */
[----:B0-----:R-:W-:Y:S02]  /*8ed0*/  IMAD R0, R28, UR7, RZ ;  /* 0x000000071c007c24 */ /* 0x001fe4000f8e02ff */
[----:B------:R-:W-:Y:S02]  /*8ee0*/  IMAD R2, R12, UR7, RZ ;  /* 0x000000070c027c24 */ /* 0x000fe4000f8e02ff */
[----:B------:R-:W-:Y:S02]  /*8ef0*/  IMAD R5, R11, UR7, RZ ;  /* 0x000000070b057c24 */ /* 0x000fe4000f8e02ff */
[----:B------:R-:W-:-:S05]  /*8f00*/  IMAD R13, R10, UR7, RZ ;  /* 0x000000070a0d7c24 */ /* 0x000fca000f8e02ff */
[----:B------:R-:W-:Y:S04]  /*8f10*/  STL [R1+0x85c], R13 ;  /* 0x00085c0d01007387 */ /* 0x000fe80000100800 */
[----:B------:R-:W-:Y:S04]  /*8f20*/  STL [R1+0x860], R5 ;  /* 0x0008600501007387 */ /* 0x000fe80000100800 */
[----:B------:R0:W-:Y:S04]  /*8f30*/  STL [R1+0x864], R2 ;  /* 0x0008640201007387 */ /* 0x0001e80000100800 */
[----:B------:R1:W-:Y:S01]  /*8f40*/  STL [R1+0x868], R0 ;  /* 0x0008680001007387 */ /* 0x0003e20000100800 */
[----:B0-----:R-:W-:-:S03]  /*8f50*/  IMAD R2, R26, UR7, RZ ;  /* 0x000000071a027c24 */ /* 0x001fc6000f8e02ff */
[----:B------:R-:W-:Y:S01]  /*8f60*/  STL [R1+0x86c], R21 ;  /* 0x00086c1501007387 */ /* 0x000fe20000100800 */
[----:B-1----:R-:W-:-:S03]  /*8f70*/  IMAD R0, R25, UR7, RZ ;  /* 0x0000000719007c24 */ /* 0x002fc6000f8e02ff */
[----:B------:R0:W-:Y:S04]  /*8f80*/  STL [R1+0x870], R29 ;  /* 0x0008701d01007387 */ /* 0x0001e80000100800 */
[----:B------:R1:W-:Y:S04]  /*8f90*/  STL [R1+0x1c], R2 ;  /* 0x00001c0201007387 */ /* 0x0003e80000100800 */
[----:B------:R2:W-:Y:S04]  /*8fa0*/  STL [R1+0x2c], R0 ;  /* 0x00002c0001007387 */ /* 0x0005e80000100800 */
[----:B------:R-:W-:Y:S04]  /*8fb0*/  STL [R1+0x30], R3 ;  /* 0x0000300301007387 */ /* 0x000fe80000100800 */
[----:B0-----:R-:W3:Y:S01]  /*8fc0*/  LDL.LU R29, [R1+0xd8] ;  /* 0x0000d800011d7983 */ /* 0x001ee20000300800 */
[----:B-1----:R-:W-:-:S02]  /*8fd0*/  IMAD R2, R23, UR7, RZ ;  /* 0x0000000717027c24 */ /* 0x002fc4000f8e02ff */
[----:B--2---:R-:W-:-:S03]  /*8fe0*/  IMAD R0, R22, UR7, RZ ;  /* 0x0000000716007c24 */ /* 0x004fc6000f8e02ff */
[----:B------:R-:W-:Y:S04]  /*8ff0*/  STL [R1+0x34], R2 ;  /* 0x0000340201007387 */ /* 0x000fe80000100800 */
[----:B---3--:R0:W-:Y:S04]  /*9000*/  STL [R1+0x884], R29 ;  /* 0x0008841d01007387 */ /* 0x0081e80000100800 */
[----:B------:R-:W-:Y:S04]  /*9010*/  STL [R1+0x38], R0 ;  /* 0x0000380001007387 */ /* 0x000fe80000100800 */
[----:B0-----:R-:W2:Y:S04]  /*9020*/  LDL.LU R29, [R1+0xd4] ;  /* 0x0000d400011d7983 */ /* 0x001ea80000300800 */
[----:B--2---:R0:W-:Y:S04]  /*9030*/  STL [R1+0x888], R29 ;  /* 0x0008881d01007387 */ /* 0x0041e80000100800 */
[----:B0-----:R-:W2:Y:S04]  /*9040*/  LDL.LU R29, [R1+0xd0] ;  /* 0x0000d000011d7983 */ /* 0x001ea80000300800 */
[----:B------:R-:W3:Y:S04]  /*9050*/  LDL.LU R21, [R1+0xdc] ;  /* 0x0000dc0001157983 */ /* 0x000ee80000300800 */
[----:B------:R-:W4:Y:S04]  /*9060*/  LDL.LU R0, [R1+0xe4] ;  /* 0x0000e40001007983 */ /* 0x000f280000300800 */
[----:B------:R-:W5:Y:S04]  /*9070*/  LDL.LU R2, [R1+0xf0] ;  /* 0x0000f00001027983 */ /* 0x000f680000300800 */
[----:B------:R-:W3:Y:S04]  /*9080*/  LDL.LU R5, [R1+0xf4] ;  /* 0x0000f40001057983 */ /* 0x000ee80000300800 */
        /* <DEDUP_REMOVED lines=23> */
[----:B------:R-:W3:Y:S01]  /*9200*/  LDL.LU R22, [R1+0x170] ;  /* 0x0001700001167983 */ /* 0x000ee20000300800 */
[----:B--2---:R-:W-:-:S05]  /*9210*/  IMAD R29, R29, UR7, RZ ;  /* 0x000000071d1d7c24 */ /* 0x004fca000f8e02ff */
[----:B------:R0:W-:Y:S04]  /*9220*/  STL [R1+0x3c], R29 ;  /* 0x00003c1d01007387 */ /* 0x0001e80000100800 */
[----:B0-----:R-:W2:Y:S02]  /*9230*/  LDL.LU R29, [R1+0x888] ;  /* 0x00088800011d7983 */ /* 0x001ea40000300800 */
[----:B--2---:R-:W-:-:S05]  /*9240*/  IMAD R29, R29, UR7, RZ ;  /* 0x000000071d1d7c24 */ /* 0x004fca000f8e02ff */
[----:B------:R0:W-:Y:S04]  /*9250*/  STL [R1+0x40], R29 ;  /* 0x0000401d01007387 */ /* 0x0001e80000100800 */
[----:B0-----:R-:W2:Y:S01]  /*9260*/  LDL.LU R29, [R1+0x884] ;  /* 0x00088400011d7983 */ /* 0x001ea20000300800 */
[----:B-----5:R-:W-:Y:S02]  /*9270*/  IMAD R2, R2, UR7, RZ ;  /* 0x0000000702027c24 */ /* 0x020fe4000f8e02ff */
[----:B--2---:R-:W-:-:S05]  /*9280*/  IMAD R29, R29, UR7, RZ ;  /* 0x000000071d1d7c24 */ /* 0x004fca000f8e02ff */
[----:B------:R3:W-:Y:S02]  /*9290*/  STL [R1+0x44], R29 ;  /* 0x0000441d01007387 */ /* 0x0007e40000100800 */
[----:B---3--:R-:W-:Y:S02]  /*92a0*/  IMAD R29, R21, UR7, RZ ;  /* 0x00000007151d7c24 */ /* 0x008fe4000f8e02ff */
[----:B----4-:R-:W-:Y:S02]  /*92b0*/  IMAD R21, R0, UR7, RZ ;  /* 0x0000000700157c24 */ /* 0x010fe4000f8e02ff */
[----:B------:R-:W-:Y:S01]  /*92c0*/  IMAD R0, R5, UR7, RZ ;  /* 0x0000000705007c24 */ /* 0x000fe2000f8e02ff */
[----:B------:R-:W-:Y:S01]  /*92d0*/  STL [R1+0x48], R29 ;  /* 0x0000481d01007387 */ /* 0x000fe20000100800 */
[----:B------:R-:W-:-:S03]  /*92e0*/  IMAD R5, R13, UR7, RZ ;  /* 0x000000070d057c24 */ /* 0x000fc6000f8e02ff */
[----:B------:R-:W-:Y:S04]  /*92f0*/  STL [R1+0x4c], R21 ;  /* 0x00004c1501007387 */ /* 0x000fe80000100800 */
[----:B------:R0:W-:Y:S04]  /*9300*/  STL [R1+0x54], R2 ;  /* 0x0000540201007387 */ /* 0x0001e80000100800 */
[----:B------:R1:W-:Y:S01]  /*9310*/  STL [R1+0x58], R0 ;  /* 0x0000580001007387 */ /* 0x0003e20000100800 */
[----:B0-----:R-:W-:-:S03]  /*9320*/  IMAD R2, R14, UR7, RZ ;  /* 0x000000070e027c24 */ /* 0x001fc6000f8e02ff */
[----:B------:R0:W-:Y:S01]  /*9330*/  STL [R1+0x5c], R5 ;  /* 0x00005c0501007387 */ /* 0x0001e20000100800 */
[----:B-1----:R-:W-:-:S03]  /*9340*/  IMAD R0, R15, UR7, RZ ;  /* 0x000000070f007c24 */ /* 0x002fc6000f8e02ff */
[----:B------:R1:W-:Y:S04]  /*9350*/  STL [R1+0x64], R2 ;  /* 0x0000640201007387 */ /* 0x0003e80000100800 */
[----:B------:R2:W-:Y:S01]  /*9360*/  STL [R1+0xc0], R0 ;  /* 0x0000c00001007387 */ /* 0x0005e20000100800 */
[----:B0-----:R-:W-:Y:S02]  /*9370*/  IMAD R5, R17, UR7, RZ ;  /* 0x0000000711057c24 */ /* 0x001fe4000f8e02ff */
[----:B-1----:R-:W-:-:S03]  /*9380*/  IMAD R2, R16, UR7, RZ ;  /* 0x0000000710027c24 */ /* 0x002fc6000f8e02ff */
[----:B------:R0:W-:Y:S01]  /*9390*/  STL [R1+0xc4], R5 ;  /* 0x0000c40501007387 */ /* 0x0001e20000100800 */
[----:B--2---:R-:W-:-:S03]  /*93a0*/  IMAD R0, R20, UR7, RZ ;  /* 0x0000000714007c24 */ /* 0x004fc6000f8e02ff */
[----:B------:R1:W-:Y:S04]  /*93b0*/  STL [R1+0xc8], R2 ;  /* 0x0000c80201007387 */ /* 0x0003e80000100800 */
[----:B------:R2:W-:Y:S01]  /*93c0*/  STL [R1+0xd0], R0 ;  /* 0x0000d00001007387 */ /* 0x0005e20000100800 */
[----:B0-----:R-:W-:Y:S02]  /*93d0*/  IMAD R5, R19, UR7, RZ ;  /* 0x0000000713057c24 */ /* 0x001fe4000f8e02ff */
[----:B-1----:R-:W-:-:S03]  /*93e0*/  IMAD R2, R18, UR7, RZ ;  /* 0x0000000712027c24 */ /* 0x002fc6000f8e02ff */
[----:B------:R-:W-:Y:S01]  /*93f0*/  STL [R1+0xd4], R5 ;  /* 0x0000d40501007387 */ /* 0x000fe20000100800 */
[----:B--2---:R-:W-:Y:S02]  /*9400*/  IMAD R0, R3, UR7, RZ ;  /* 0x0000000703007c24 */ /* 0x004fe4000f8e02ff */
[----:B------:R-:W-:Y:S01]  /*9410*/  IMAD R3, R4, UR7, RZ ;  /* 0x0000000704037c24 */ /* 0x000fe2000f8e02ff */
[----:B------:R0:W-:Y:S04]  /*9420*/  STL [R1+0xd8], R2 ;  /* 0x0000d80201007387 */ /* 0x0001e80000100800 */
[----:B------:R1:W-:Y:S04]  /*9430*/  STL [R1+0xdc], R0 ;  /* 0x0000dc0001007387 */ /* 0x0003e80000100800 */
[----:B------:R2:W-:Y:S01]  /*9440*/  STL [R1+0xe0], R3 ;  /* 0x0000e00301007387 */ /* 0x0005e20000100800 */
[----:B0-----:R-:W-:-:S02]  /*9450*/  IMAD R2, R6, UR7, RZ ;  /* 0x0000000706027c24 */ /* 0x001fc4000f8e02ff */
[----:B-1----:R-:W-:-:S03]  /*9460*/  IMAD R0, R7, UR7, RZ ;  /* 0x0000000707007c24 */ /* 0x002fc6000f8e02ff */
[----:B------:R0:W-:Y:S01]  /*9470*/  STL [R1+0xe4], R2 ;  /* 0x0000e40201007387 */ /* 0x0001e20000100800 */
[----:B--2---:R-:W-:-:S03]  /*9480*/  IMAD R3, R8, UR7, RZ ;  /* 0x0000000708037c24 */ /* 0x004fc6000f8e02ff */
        /* <DEDUP_REMOVED lines=19> */
[----:B------:R-:W-:Y:S04]  /*95c0*/  STL [R1+0x178], R3 ;  /* 0x0001780301007387 */ /* 0x000fe80000100800 */
[----:B------:R-:W2:Y:S01]  /*95d0*/  LDL.LU R29, [R1+0x164] ;  /* 0x00016400011d7983 */ /* 0x000ea20000300800 */
[----:B0-----:R-:W-:Y:S02]  /*95e0*/  IMAD R2, R23, UR7, RZ ;  /* 0x0000000717027c24 */ /* 0x001fe4000f8e02ff */
[----:B-1----:R-:W-:-:S03]  /*95f0*/  IMAD R0, R22, UR7, RZ ;  /* 0x0000000716007c24 */ /* 0x002fc6000f8e02ff */
[----:B------:R-:W-:Y:S04]  /*9600*/  STL [R1+0x174], R2 ;  /* 0x0001740201007387 */ /* 0x000fe80000100800 */
[----:B--2---:R0:W-:Y:S04]  /*9610*/  STL [R1+0x87c], R29 ;  /* 0x00087c1d01007387 */ /* 0x0041e80000100800 */
        /* <DEDUP_REMOVED lines=128> */
[----:B------:R-:W3:Y:S01]  /*9e20*/  LDL.LU R22, [R1] ;  /* 0x0000000001167983 */ /* 0x000ee20000300800 */
[----:B--2---:R-:W-:-:S05]  /*9e30*/  IMAD R29, R29, UR7, RZ ;  /* 0x000000071d1d7c24 */ /* 0x004fca000f8e02ff */
[----:B------:R0:W-:Y:S04]  /*9e40*/  STL [R1+0xb0], R29 ;  /* 0x0000b01d01007387 */ /* 0x0001e80000100800 */
[----:B0-----:R-:W2:Y:S02]  /*9e50*/  LDL.LU R29, [R1+0x878] ;  /* 0x00087800011d7983 */ /* 0x001ea40000300800 */
[----:B--2---:R-:W-:-:S05]  /*9e60*/  IMAD R29, R29, UR7, RZ ;  /* 0x000000071d1d7c24 */ /* 0x004fca000f8e02ff */
[----:B------:R0:W-:Y:S04]  /*9e70*/  STL [R1+0xac], R29 ;  /* 0x0000ac1d01007387 */ /* 0x0001e80000100800 */
[----:B0-----:R-:W2:Y:S01]  /*9e80*/  LDL.LU R29, [R1+0x874] ;  /* 0x00087400011d7983 */ /* 0x001ea20000300800 */
[----:B---3--:R-:W-:Y:S02]  /*9e90*/  IMAD R21, R21, UR7, RZ ;  /* 0x0000000715157c24 */ /* 0x008fe4000f8e02ff */
[----:B----4-:R-:W-:Y:S02]  /*9ea0*/  IMAD R0, R0, UR7, RZ ;  /* 0x0000000700007c24 */ /* 0x010fe4000f8e02ff */
[----:B-----5:R-:W-:Y:S02]  /*9eb0*/  IMAD R2, R2, UR7, RZ ;  /* 0x0000000702027c24 */ /* 0x020fe4000f8e02ff */
[----:B------:R-:W-:-:S02]  /*9ec0*/  IMAD R5, R5, UR7, RZ ;  /* 0x0000000705057c24 */ /* 0x000fc4000f8e02ff */
[----:B------:R-:W-:Y:S02]  /*9ed0*/  IMAD R13, R13, UR7, RZ ;  /* 0x000000070d0d7c24 */ /* 0x000fe4000f8e02ff */
[----:B------:R-:W-:Y:S02]  /*9ee0*/  IMAD R14, R14, UR7, RZ ;  /* 0x000000070e0e7c24 */ /* 0x000fe4000f8e02ff */
[----:B------:R-:W-:Y:S02]  /*9ef0*/  IMAD R15, R15, UR7, RZ ;  /* 0x000000070f0f7c24 */ /* 0x000fe4000f8e02ff */
[----:B------:R-:W-:Y:S02]  /*9f00*/  IMAD R17, R17, UR7, RZ ;  /* 0x0000000711117c24 */ /* 0x000fe4000f8e02ff */
[----:B------:R-:W-:Y:S02]  /*9f10*/  IMAD R16, R16, UR7, RZ ;  /* 0x0000000710107c24 */ /* 0x000fe4000f8e02ff */
        /* <DEDUP_REMOVED lines=11> */
[----:B--2---:R-:W-:-:S05]  /*9fd0*/  IMAD R29, R29, UR7, RZ ;  /* 0x000000071d1d7c24 */ /* 0x004fca000f8e02ff */
        /* <DEDUP_REMOVED lines=9> */
[----:B0-----:R-:W2:Y:S04]  /*a070*/  LDL.LU R5, [R1+0x860] ;  /* 0x0008600001057983 */ /* 0x001ea80000300800 */
        /* <DEDUP_REMOVED lines=31> */
[----:B0-----:R-:W2:Y:S01]  /*a270*/  LDL.LU R11, [R1+0x820] ;  /* 0x00082000010b7983 */ /* 0x001ea20000300800 */
[----:B------:R-:W-:-:S02]  /*a280*/  IMAD R12, R12, UR7, RZ ;  /* 0x000000070c0c7c24 */ /* 0x000fc4000f8e02ff */
[----:B------:R-:W-:Y:S02]  /*a290*/  IMAD R28, R28, UR7, RZ ;  /* 0x000000071c1c7c24 */ /* 0x000fe4000f8e02ff */
[----:B------:R-:W-:Y:S01]  /*a2a0*/  IMAD R27, R27, UR7, RZ ;  /* 0x000000071b1b7c24 */ /* 0x000fe2000f8e02ff */
[----:B------:R0:W-:Y:S01]  /*a2b0*/  STL [R1+0x20], R12 ;  /* 0x0000200c01007387 */ /* 0x0001e20000100800 */
[----:B------:R-:W-:Y:S02]  /*a2c0*/  IMAD R26, R26, UR7, RZ ;  /* 0x000000071a1a7c24 */ /* 0x000fe4000f8e02ff */
[----:B------:R-:W-:Y:S02]  /*a2d0*/  IMAD R25, R25, UR7, RZ ;  /* 0x0000000719197c24 */ /* 0x000fe4000f8e02ff */
[----:B------:R-:W-:Y:S01]  /*a2e0*/  IMAD R24, R24, UR7, RZ ;  /* 0x0000000718187c24 */ /* 0x000fe2000f8e02ff */
[----:B0-----:R-:W3:Y:S04]  /*a2f0*/  LDL.LU R12, [R1+0x81c] ;  /* 0x00081c00010c7983 */ /* 0x001ee80000300800 */
[----:B------:R0:W-:Y:S01]  /*a300*/  STL [R1+0x18], R28 ;  /* 0x0000181c01007387 */ /* 0x0001e20000100800 */
[----:B------:R-:W-:-:S02]  /*a310*/  IMAD R23, R23, UR7, RZ ;  /* 0x0000000717177c24 */ /* 0x000fc4000f8e02ff */
[----:B------:R-:W-:Y:S01]  /*a320*/  IMAD R22, R22, UR7, RZ ;  /* 0x0000000716167c24 */ /* 0x000fe2000f8e02ff */
        /* <DEDUP_REMOVED lines=11> */
[----:B------:R0:W-:Y:S04]  /*a3e0*/  STL [R1], R22 ;  /* 0x0000001601007387 */ /* 0x0001e80000100800 */
[----:B0-----:R-:W3:Y:S01]  /*a3f0*/  LDL.LU R22, [R1+0x800] ;  /* 0x0008000001167983 */ /* 0x001ee20000300800 */
[----:B--2---:R-:W-:-:S05]  /*a400*/  IMAD R11, R11, UR7, RZ ;  /* 0x000000070b0b7c24 */ /* 0x004fca000f8e02ff */
[----:B------:R0:W-:Y:S02]  /*a410*/  STL [R1+0x188], R11 ;  /* 0x0001880b01007387 */ /* 0x0001e40000100800 */
[----:B0-----:R-:W-:Y:S02]  /*a420*/  IMAD R11, R10, UR7, RZ ;  /* 0x000000070a0b7c24 */ /* 0x001fe4000f8e02ff */
[----:B------:R-:W-:Y:S02]  /*a430*/  IMAD R10, R9, UR7, RZ ;  /* 0x00000007090a7c24 */ /* 0x000fe4000f8e02ff */
[----:B------:R-:W-:Y:S02]  /*a440*/  IMAD R9, R8, UR7, RZ ;  /* 0x0000000708097c24 */ /* 0x000fe4000f8e02ff */
[----:B------:R-:W-:Y:S01]  /*a450*/  IMAD R8, R7, UR7, RZ ;  /* 0x0000000707087c24 */ /* 0x000fe2000f8e02ff */
[----:B------:R-:W-:Y:S01]  /*a460*/  STL [R1+0x18c], R11 ;  /* 0x00018c0b01007387 */ /* 0x000fe20000100800 */
[----:B------:R-:W-:-:S02]  /*a470*/  IMAD R7, R6, UR7, RZ ;  /* 0x0000000706077c24 */ /* 0x000fc4000f8e02ff */
[----:B------:R-:W-:Y:S01]  /*a480*/  IMAD R6, R4, UR7, RZ ;  /* 0x0000000704067c24 */ /* 0x000fe2000f8e02ff */
[----:B------:R-:W-:Y:S01]  /*a490*/  STL [R1+0x190], R10 ;  /* 0x0001900a01007387 */ /* 0x000fe20000100800 */
[----:B------:R-:W-:-:S03]  /*a4a0*/  IMAD R4, R3, UR7, RZ ;  /* 0x0000000703047c24 */ /* 0x000fc6000f8e02ff */
[----:B------:R-:W-:Y:S04]  /*a4b0*/  STL [R1+0x1a8], R9 ;  /* 0x0001a80901007387 */ /* 0x000fe80000100800 */
[----:B------:R-:W-:Y:S04]  /*a4c0*/  STL [R1+0x1a0], R8 ;  /* 0x0001a00801007387 */ /* 0x000fe80000100800 */
[----:B------:R-:W-:Y:S04]  /*a4d0*/  STL [R1+0x19c], R7 ;  /* 0x00019c0701007387 */ /* 0x000fe80000100800 */
[----:B------:R0:W-:Y:S04]  /*a4e0*/  STL [R1+0x198], R6 ;  /* 0x0001980601007387 */ /* 0x0001e80000100800 */
[----:B------:R1:W-:Y:S01]  /*a4f0*/  STL [R1+0x194], R4 ;  /* 0x0001940401007387 */ /* 0x0003e20000100800 */
[----:B0-----:R-:W-:-:S02]  /*a500*/  IADD3 R6, P3, PT, R20, UR14, RZ ;  /* 0x0000000e14067c10 */ /* 0x001fc4000ff7e0ff */
[----:B-1----:R-:W-:-:S05]  /*a510*/  IADD3 R4, P2, PT, R19, UR14, RZ ;  /* 0x0000000e13047c10 */ /* 0x002fca000ff5e0ff */
[----:B------:R0:W-:Y:S04]  /*a520*/  STL [R1+0x774], R4 ;  /* 0x0007740401007387 */ /* 0x0001e80000100800 */
[----:B------:R1:W-:Y:S01]  /*a530*/  STL [R1+0x360], R6 ;  /* 0x0003600601007387 */ /* 0x0003e20000100800 */
[----:B0-----:R-:W-:Y:S02]  /*a540*/  IADD3 R4, P4, PT, R16, UR14, RZ ;  /* 0x0000000e10047c10 */ /* 0x001fe4000ff9e0ff */
[----:B-1----:R-:W-:-:S03]  /*a550*/  IADD3 R6, P5, PT, R17, UR14, RZ ;  /* 0x0000000e11067c10 */ /* 0x002fc6000ffbe0ff */
[----:B------:R0:W-:Y:S01]  /*a560*/  STL [R1+0x368], R4 ;  /* 0x0003680401007387 */ /* 0x0001e20000100800 */
[----:B------:R-:W-:-:S03]  /*a570*/  SHF.R.S32.HI R8, RZ, 0x1f, R15 ;  /* 0x0000001fff087819 */ /* 0x000fc6000001140f */
[----:B------:R-:W-:Y:S01]  /*a580*/  STL [R1+0x370], R6 ;  /* 0x0003700601007387 */ /* 0x000fe20000100800 */
[----:B0-----:R-:W-:-:S03]  /*a590*/  IADD3 R4, P6, PT, R15, UR14, RZ ;  /* 0x0000000e0f047c10 */ /* 0x001fc6000ffde0ff */
[----:B------:R-:W2:Y:S01]  /*a5a0*/  LDL.LU R15, [R1+0x2c] ;  /* 0x00002c00010f7983 */ /* 0x000ea20000300800 */
[----:B------:R-:W-:-:S03]  /*a5b0*/  SHF.R.S32.HI R7, RZ, 0x1f, R14 ;  /* 0x0000001fff077819 */ /* 0x000fc6000001140e */
[----:B------:R0:W-:Y:S02]  /*a5c0*/  STL [R1+0x378], R4 ;  /* 0x0003780401007387 */ /* 0x0001e40000100800 */
[----:B0-----:R-:W-:Y:S02]  /*a5d0*/  IADD3 R4, P0, PT, R14, UR14, RZ ;  /* 0x0000000e0e047c10 */ /* 0x001fe4000ff1e0ff */
[----:B------:R-:W2:Y:S01]  /*a5e0*/  LDL.LU R14, [R1+0x1c] ;  /* 0x00001c00010e7983 */ /* 0x000ea20000300800 */
[----:B------:R-:W-:Y:S02]  /*a5f0*/  SHF.R.S32.HI R6, RZ, 0x1f, R13 ;  /* 0x0000001fff067819 */ /* 0x000fe4000001140d */
[----:B------:R-:W-:Y:S02]  /*a600*/  IADD3 R13, P1, PT, R13, UR14, RZ ;  /* 0x0000000e0d0d7c10 */ /* 0x000fe4000ff3e0ff */
[----:B------:R-:W-:Y:S02]  /*a610*/  SHF.R.S32.HI R3, RZ, 0x1f, R19 ;  /* 0x0000001fff037819 */ /* 0x000fe40000011413 */
[----:B------:R-:W-:-:S02]  /*a620*/  SHF.R.S32.HI R9, RZ, 0x1f, R17 ;  /* 0x0000001fff097819 */ /* 0x000fc40000011411 */
[----:B------:R-:W2:Y:S01]  /*a630*/  LDL.LU R17, [R1+0x30] ;  /* 0x0000300001117983 */ /* 0x000ea20000300800 */
[----:B------:R-:W-:Y:S02]  /*a640*/  SHF.R.S32.HI R11, RZ, 0x1f, R20 ;  /* 0x0000001fff0b7819 */ /* 0x000fe40000011414 */
[----:B------:R-:W-:Y:S01]  /*a650*/  SHF.R.S32.HI R10, RZ, 0x1f, R16 ;  /* 0x0000001fff0a7819 */ /* 0x000fe20000011410 */
[----:B------:R0:W-:Y:S01]  /*a660*/  STL [R1+0x380], R4 ;  /* 0x0003800401007387 */ /* 0x0001e20000100800 */
[----:B------:R-:W-:-:S03]  /*a670*/  IADD3.X R16, PT, PT, R3, UR15, RZ, P2, !PT ;  /* 0x0000000f03107c10 */ /* 0x000fc600097fe4ff */
[----:B------:R1:W-:Y:S01]  /*a680*/  STL [R1+0x388], R13 ;  /* 0x0003880d01007387 */ /* 0x0003e20000100800 */
[----:B0-----:R-:W-:Y:S02]  /*a690*/  SHF.R.S32.HI R4, RZ, 0x1f, R5 ;  /* 0x0000001fff047819 */ /* 0x001fe40000011405 */
[----:B-1----:R-:W-:Y:S02]  /*a6a0*/  IADD3 R13, P2, PT, R5, UR14, RZ ;  /* 0x0000000e050d7c10 */ /* 0x002fe4000ff5e0ff */
[----:B------:R-:W-:Y:S01]  /*a6b0*/  IADD3.X R5, PT, PT, R11, UR15, RZ, P3, !PT ;  /* 0x0000000f0b057c10 */ /* 0x000fe20009ffe4ff */
[----:B------:R0:W-:Y:S01]  /*a6c0*/  STL [R1+0x358], R16 ;  /* 0x0003581001007387 */ /* 0x0001e20000100800 */
[----:B-----5:R-:W-:-:S03]  /*a6d0*/  IADD3 R11, P3, PT, R2, UR14, RZ ;  /* 0x0000000e020b7c10 */ /* 0x020fc6000ff7e0ff */
[----:B------:R-:W-:Y:S04]  /*a6e0*/  STL [R1+0x390], R13 ;  /* 0x0003900d01007387 */ /* 0x000fe80000100800 */
[----:B0-----:R-:W5:Y:S04]  /*a6f0*/  LDL.LU R16, [R1+0x38] ;  /* 0x0000380001107983 */ /* 0x001f680000300800 */
[----:B------:R0:W-:Y:S04]  /*a700*/  STL [R1+0x35c], R5 ;  /* 0x00035c0501007387 */ /* 0x0001e80000100800 */
[----:B------:R4:W-:Y:S01]  /*a710*/  STL [R1+0x398], R11 ;  /* 0x0003980b01007387 */ /* 0x0009e20000100800 */
[----:B0-----:R-:W-:-:S03]  /*a720*/  IADD3.X R5, PT, PT, R10, UR15, RZ, P4, !PT ;  /* 0x0000000f0a057c10 */ /* 0x001fc6000a7fe4ff */
[----:B------:R-:W5:Y:S04]  /*a730*/  LDL.LU R10, [R1+0x34] ;  /* 0x00003400010a7983 */ /* 0x000f680000300800 */
[----:B------:R-:W5:Y:S01]  /*a740*/  LDL.LU R20, [R1+0x3c] ;  /* 0x00003c0001147983 */ /* 0x000f620000300800 */
[----:B----4-:R-:W-:-:S03]  /*a750*/  IADD3 R11, P4, PT, R0, UR14, RZ ;  /* 0x0000000e000b7c10 */ /* 0x010fc6000ff9e0ff */
[----:B------:R0:W-:Y:S04]  /*a760*/  STL [R1+0x364], R5 ;  /* 0x0003640501007387 */ /* 0x0001e80000100800 */
[----:B------:R1:W-:Y:S04]  /*a770*/  STL [R1+0x3a0], R11 ;  /* 0x0003a00b01007387 */ /* 0x0003e80000100800 */
[----:B------:R-:W4:Y:S01]  /*a780*/  LDL.LU R19, [R1+0x40] ;  /* 0x0000400001137983 */ /* 0x000f220000300800 */
[----:B0-----:R-:W-:Y:S02]  /*a790*/  IADD3.X R5, PT, PT, R9, UR15, RZ, P5, !PT ;  /* 0x0000000f09057c10 */ /* 0x001fe4000affe4ff */
[----:B---3--:R-:W-:-:S03]  /*a7a0*/  IADD3 R9, P5, PT, R21, UR14, RZ ;  /* 0x0000000e15097c10 */ /* 0x008fc6000ffbe0ff */
[----:B------:R-:W-:Y:S01]  /*a7b0*/  STL [R1+0x36c], R5 ;  /* 0x00036c0501007387 */ /* 0x000fe20000100800 */
[----:B------:R-:W-:-:S03]  /*a7c0*/  IADD3.X R8, PT, PT, R8, UR15, RZ, P6, !PT ;  /* 0x0000000f08087c10 */ /* 0x000fc6000b7fe4ff */
[----:B------:R0:W-:Y:S04]  /*a7d0*/  STL [R1+0x3a8], R9 ;  /* 0x0003a80901007387 */ /* 0x0001e80000100800 */
[----:B-1----:R-:W3:Y:S01]  /*a7e0*/  LDL.LU R11, [R1+0x44] ;  /* 0x00004400010b7983 */ /* 0x002ee20000300800 */
[----:B------:R-:W-:Y:S02]  /*a7f0*/  IADD3.X R7, PT, PT, R7, UR15, RZ, P0, !PT ;  /* 0x0000000f07077c10 */ /* 0x000fe400087fe4ff */
[----:B0-----:R-:W-:Y:S01]  /*a800*/  IADD3 R9, P6, PT, R29, UR14, RZ ;  /* 0x0000000e1d097c10 */ /* 0x001fe2000ffde0ff */
[----:B------:R-:W-:Y:S04]  /*a810*/  STL [R1+0x374], R8 ;  /* 0x0003740801007387 */ /* 0x000fe80000100800 */
[----:B------:R-:W-:Y:S04]  /*a820*/  STL [R1+0x3b0], R9 ;  /* 0x0003b00901007387 */ /* 0x000fe80000100800 */
[----:B------:R-:W3:Y:S01]  /*a830*/  LDL.LU R13, [R1+0x48] ;  /* 0x00004800010d7983 */ /* 0x000ee20000300800 */
[----:B------:R-:W-:-:S03]  /*a840*/  IADD3.X R6, PT, PT, R6, UR15, RZ, P1, !PT ;  /* 0x0000000f06067c10 */ /* 0x000fc60008ffe4ff */
[----:B------:R2:W-:Y:S01]  /*a850*/  STL [R1+0x37c], R7 ;  /* 0x00037c0701007387 */ /* 0x0005e20000100800 */
[----:B------:R-:W-:Y:S02]  /*a860*/  IADD3.X R4, PT, PT, R4, UR15, RZ, P2, !PT ;  /* 0x0000000f04047c10 */ /* 0x000fe400097fe4ff */
[----:B------:R-:W-:-:S04]  /*a870*/  SHF.R.S32.HI R3, RZ, 0x1f, R2 ;  /* 0x0000001fff037819 */ /* 0x000fc80000011402 */
[----:B------:R-:W-:Y:S02]  /*a880*/  IADD3.X R3, PT, PT, R3, UR15, RZ, P3, !PT ;  /* 0x0000000f03037c10 */ /* 0x000fe40009ffe4ff */
[----:B------:R-:W-:-:S04]  /*a890*/  SHF.R.S32.HI R2, RZ, 0x1f, R0 ;  /* 0x0000001fff027819 */ /* 0x000fc80000011400 */
[----:B------:R-:W-:Y:S02]  /*a8a0*/  IADD3.X R2, PT, PT, R2, UR15, RZ, P4, !PT ;  /* 0x0000000f02027c10 */ /* 0x000fe4000a7fe4ff */
[----:B------:R-:W-:-:S04]  /*a8b0*/  SHF.R.S32.HI R0, RZ, 0x1f, R21 ;  /* 0x0000001fff007819 */ /* 0x000fc80000011415 */
[----:B------:R-:W-:Y:S02]  /*a8c0*/  IADD3.X R0, PT, PT, R0, UR15, RZ, P5, !PT ;  /* 0x0000000f00007c10 */ /* 0x000fe4000affe4ff */
[----:B------:R-:W-:-:S04]  /*a8d0*/  SHF.R.S32.HI R5, RZ, 0x1f, R29 ;  /* 0x0000001fff057819 */ /* 0x000fc8000001141d */
[----:B------:R-:W-:Y:S02]  /*a8e0*/  IADD3.X R5, PT, PT, R5, UR15, RZ, P6, !PT ;  /* 0x0000000f05057c10 */ /* 0x000fe4000b7fe4ff */
[----:B--2---:R-:W-:Y:S02]  /*a8f0*/  SHF.R.S32.HI R7, RZ, 0x1f, R15 ;  /* 0x0000001fff077819 */ /* 0x004fe4000001140f */
[----:B------:R-:W-:Y:S02]  /*a900*/  IADD3 R9, P0, PT, R14, UR14, RZ ;  /* 0x0000000e0e097c10 */ /* 0x000fe4000ff1e0ff */
[----:B------:R-:W-:-:S03]  /*a910*/  SHF.R.S32.HI R8, RZ, 0x1f, R14 ;  /* 0x0000001fff087819 */ /* 0x000fc6000001140e */
[----:B------:R0:W-:Y:S04]  /*a920*/  STL [R1+0x3b8], R9 ;  /* 0x0003b80901007387 */ /* 0x0001e80000100800 */
[----:B------:R-:W2:Y:S04]  /*a930*/  LDL.LU R14, [R1+0x4c] ;  /* 0x00004c00010e7983 */ /* 0x000ea80000300800 */
[----:B------:R1:W-:Y:S01]  /*a940*/  STL [R1+0x384], R6 ;  /* 0x0003840601007387 */ /* 0x0003e20000100800 */
[----:B0-----:R-:W-:-:S03]  /*a950*/  IADD3 R9, P1, PT, R15, UR14, RZ ;  /* 0x0000000e0f097c10 */ /* 0x001fc6000ff3e0ff */
[----:B------:R-:W2:Y:S04]  /*a960*/  LDL.LU R15, [R1+0x54] ;  /* 0x00005400010f7983 */ /* 0x000ea80000300800 */
[----:B------:R0:W-:Y:S01]  /*a970*/  STL [R1+0x3c0], R9 ;  /* 0x0003c00901007387 */ /* 0x0001e20000100800 */
[----:B-1----:R-:W-:Y:S02]  /*a980*/  SHF.R.S32.HI R6, RZ, 0x1f, R17 ;  /* 0x0000001fff067819 */ /* 0x002fe40000011411 */
[----:B0-----:R-:W-:Y:S02]  /*a990*/  IADD3 R9, P2, PT, R17, UR14, RZ ;  /* 0x0000000e11097c10 */ /* 0x001fe4000ff5e0ff */
[----:B------:R-:W2:Y:S04]  /*a9a0*/  LDL.LU R17, [R1+0x58] ;  /* 0x0000580001117983 */ /* 0x000ea80000300800 */
[----:B------:R5:W-:Y:S04]  /*a9b0*/  STL [R1+0x38c], R4 ;  /* 0x00038c0401007387 */ /* 0x000be80000100800 */
[----:B------:R0:W-:Y:S01]  /*a9c0*/  STL [R1+0x3c8], R9 ;  /* 0x0003c80901007387 */ /* 0x0001e20000100800 */
[----:B-----5:R-:W-:-:S02]  /*a9d0*/  SHF.R.S32.HI R4, RZ, 0x1f, R10 ;  /* 0x0000001fff047819 */ /* 0x020fc4000001140a */
[----:B0-----:R-:W-:Y:S02]  /*a9e0*/  IADD3 R9, P3, PT, R10, UR14, RZ ;  /* 0x0000000e0a097c10 */ /* 0x001fe4000ff7e0ff */
[----:B------:R-:W5:Y:S04]  /*a9f0*/  LDL.LU R10, [R1+0x5c] ;  /* 0x00005c00010a7983 */ /* 0x000f680000300800 */
[----:B------:R0:W-:Y:S04]  /*aa00*/  STL [R1+0x394], R3 ;  /* 0x0003940301007387 */ /* 0x0001e80000100800 */
[----:B------:R1:W-:Y:S01]  /*aa10*/  STL [R1+0x3d0], R9 ;  /* 0x0003d00901007387 */ /* 0x0003e20000100800 */
[----:B0-----:R-:W-:-:S02]  /*aa20*/  SHF.R.S32.HI R3, RZ, 0x1f, R16 ;  /* 0x0000001fff037819 */ /* 0x001fc40000011410 */
[----:B-1----:R-:W-:Y:S02]  /*aa30*/  IADD3 R9, P4, PT, R16, UR14, RZ ;  /* 0x0000000e10097c10 */ /* 0x002fe4000ff9e0ff */
        /* <DEDUP_REMOVED lines=8> */
[----:B----4-:R-:W-:-:S02]  /*aac0*/  SHF.R.S32.HI R0, RZ, 0x1f, R19 ;  /* 0x0000001fff007819 */ /* 0x010fc40000011413 */
[----:B0-----:R-:W-:Y:S02]  /*aad0*/  IADD3 R9, P6, PT, R19, UR14, RZ ;  /* 0x0000000e13097c10 */ /* 0x001fe4000ffde0ff */
[----:B------:R-:W4:Y:S01]  /*aae0*/  LDL.LU R19, [R1+0xc4] ;  /* 0x0000c40001137983 */ /* 0x000f220000300800 */
[----:B------:R-:W-:-:S03]  /*aaf0*/  IADD3.X R8, PT, PT, R8, UR15, RZ, P0, !PT ;  /* 0x0000000f08087c10 */ /* 0x000fc600087fe4ff */
[----:B------:R3:W-:Y:S04]  /*ab00*/  STL [R1+0x3ac], R5 ;  /* 0x0003ac0501007387 */ /* 0x0007e80000100800 */
[----:B------:R0:W-:Y:S01]  /*ab10*/  STL [R1+0x3e8], R9 ;  /* 0x0003e80901007387 */ /* 0x0001e20000100800 */
[----:B---3--:R-:W-:Y:S02]  /*ab20*/  SHF.R.S32.HI R5, RZ, 0x1f, R11 ;  /* 0x0000001fff057819 */ /* 0x008fe4000001140b */
[----:B0-----:R-:W-:Y:S02]  /*ab30*/  IADD3 R9, P0, PT, R11, UR14, RZ ;  /* 0x0000000e0b097c10 */ /* 0x001fe4000ff1e0ff */
[----:B------:R-:W3:Y:S01]  /*ab40*/  LDL.LU R11, [R1+0xc8] ;  /* 0x0000c800010b7983 */ /* 0x000ee20000300800 */
[----:B------:R-:W-:-:S03]  /*ab50*/  IADD3.X R7, PT, PT, R7, UR15, RZ, P1, !PT ;  /* 0x0000000f07077c10 */ /* 0x000fc60008ffe4ff */
[----:B------:R0:W-:Y:S04]  /*ab60*/  STL [R1+0x3b4], R8 ;  /* 0x0003b40801007387 */ /* 0x0001e80000100800 */
[----:B------:R1:W-:Y:S01]  /*ab70*/  STL [R1+0x3f0], R9 ;  /* 0x0003f00901007387 */ /* 0x0003e20000100800 */
[----:B------:R-:W-:Y:S02]  /*ab80*/  IADD3.X R21, PT, PT, R6, UR15, RZ, P2, !PT ;  /* 0x0000000f06157c10 */ /* 0x000fe400097fe4ff */
[----:B0-----:R-:W-:Y:S02]  /*ab90*/  SHF.R.S32.HI R8, RZ, 0x1f, R13 ;  /* 0x0000001fff087819 */ /* 0x001fe4000001140d */
[----:B-1----:R-:W-:Y:S02]  /*aba0*/  IADD3 R9, P1, PT, R13, UR14, RZ ;  /* 0x0000000e0d097c10 */ /* 0x002fe4000ff3e0ff */
[----:B------:R-:W3:Y:S04]  /*abb0*/  LDL.LU R13, [R1+0xd0] ;  /* 0x0000d000010d7983 */ /* 0x000ee80000300800 */
[----:B------:R-:W-:Y:S04]  /*abc0*/  STL [R1+0x3bc], R7 ;  /* 0x0003bc0701007387 */ /* 0x000fe80000100800 */
[----:B------:R2:W-:Y:S01]  /*abd0*/  STL [R1+0x3f8], R9 ;  /* 0x0003f80901007387 */ /* 0x0005e20000100800 */
[----:B------:R-:W-:-:S03]  /*abe0*/  IADD3.X R4, PT, PT, R4, UR15, RZ, P3, !PT ;  /* 0x0000000f04047c10 */ /* 0x000fc60009ffe4ff */
[----:B------:R-:W-:Y:S01]  /*abf0*/  STL [R1+0x3c4], R21 ;  /* 0x0003c41501007387 */ /* 0x000fe20000100800 */
[----:B------:R-:W-:Y:S02]  /*ac00*/  IADD3.X R3, PT, PT, R3, UR15, RZ, P4, !PT ;  /* 0x0000000f03037c10 */ /* 0x000fe4000a7fe4ff */
[----:B------:R-:W-:Y:S02]  /*ac10*/  IADD3.X R2, PT, PT, R2, UR15, RZ, P5, !PT ;  /* 0x0000000f02027c10 */ /* 0x000fe4000affe4ff */
[----:B------:R-:W-:Y:S02]  /*ac20*/  IADD3.X R0, PT, PT, R0, UR15, RZ, P6, !PT ;  /* 0x0000000f00007c10 */ /* 0x000fe4000b7fe4ff */
[----:B------:R-:W-:Y:S02]  /*ac30*/  IADD3.X R5, PT, PT, R5, UR15, RZ, P0, !PT ;  /* 0x0000000f05057c10 */ /* 0x000fe400087fe4ff */
[----:B------:R-:W-:Y:S02]  /*ac40*/  IADD3.X R8, PT, PT, R8, UR15, RZ, P1, !PT ;  /* 0x0000000f08087c10 */ /* 0x000fe40008ffe4ff */
[----:B--2---:R-:W-:-:S02]  /*ac50*/  IADD3 R9, P2, PT, R14, UR14, RZ ;  /* 0x0000000e0e097c10 */ /* 0x004fc4000ff5e0ff */
[----:B------:R-:W-:-:S03]  /*ac60*/  SHF.R.S32.HI R7, RZ, 0x1f, R14 ;  /* 0x0000001fff077819 */ /* 0x000fc6000001140e */
[----:B------:R0:W-:Y:S04]  /*ac70*/  STL [R1+0x400], R9 ;  /* 0x0004000901007387 */ /* 0x0001e80000100800 */
[----:B------:R-:W2:Y:S01]  /*ac80*/  LDL.LU R14, [R1+0xd4] ;  /* 0x0000d400010e7983 */ /* 0x000ea20000300800 */
[----:B------:R-:W-:Y:S02]  /*ac90*/  SHF.R.S32.HI R6, RZ, 0x1f, R15 ;  /* 0x0000001fff067819 */ /* 0x000fe4000001140f */
[----:B0-----:R-:W-:Y:S01]  /*aca0*/  IADD3 R9, P3, PT, R15, UR14, RZ ;  /* 0x0000000e0f097c10 */ /* 0x001fe2000ff7e0ff */
[----:B------:R-:W-:Y:S04]  /*acb0*/  STL [R1+0x3cc], R4 ;  /* 0x0003cc0401007387 */ /* 0x000fe80000100800 */
[----:B------:R0:W-:Y:S04]  /*acc0*/  STL [R1+0x408], R9 ;  /* 0x0004080901007387 */ /* 0x0001e80000100800 */
[----:B------:R-:W2:Y:S01]  /*acd0*/  LDL.LU R15, [R1+0xd8] ;  /* 0x0000d800010f7983 */ /* 0x000ea20000300800 */
[----:B0-----:R-:W-:-:S03]  /*ace0*/  IADD3 R9, P4, PT, R17, UR14, RZ ;  /* 0x0000000e11097c10 */ /* 0x001fc6000ff9e0ff */
[----:B------:R-:W-:Y:S01]  /*acf0*/  STL [R1+0x3d4], R3 ;  /* 0x0003d40301007387 */ /* 0x000fe20000100800 */
[----:B------:R-:W-:-:S03]  /*ad00*/  SHF.R.S32.HI R4, RZ, 0x1f, R17 ;  /* 0x0000001fff047819 */ /* 0x000fc60000011411 */
[----:B------:R5:W-:Y:S04]  /*ad10*/  STL [R1+0x410], R9 ;  /* 0x0004100901007387 */ /* 0x000be80000100800 */
[----:B------:R-:W2:Y:S04]  /*ad20*/  LDL.LU R17, [R1+0xdc] ;  /* 0x0000dc0001117983 */ /* 0x000ea80000300800 */
[----:B------:R-:W-:Y:S01]  /*ad30*/  STL [R1+0x3dc], R2 ;  /* 0x0003dc0201007387 */ /* 0x000fe20000100800 */
[----:B-----5:R-:W-:Y:S02]  /*ad40*/  IADD3 R9, P5, PT, R10, UR14, RZ ;  /* 0x0000000e0a097c10 */ /* 0x020fe4000ffbe0ff */
[----:B------:R-:W-:-:S03]  /*ad50*/  SHF.R.S32.HI R3, RZ, 0x1f, R10 ;  /* 0x0000001fff037819 */ /* 0x000fc6000001140a */
[----:B------:R0:W-:Y:S04]  /*ad60*/  STL [R1+0x418], R9 ;  /* 0x0004180901007387 */ /* 0x0001e80000100800 */
[----:B------:R-:W5:Y:S04]  /*ad70*/  LDL.LU R10, [R1+0xe0] ;  /* 0x0000e000010a7983 */ /* 0x000f680000300800 */
[----:B------:R-:W-:Y:S01]  /*ad80*/  STL [R1+0x3e4], R0 ;  /* 0x0003e40001007387 */ /* 0x000fe20000100800 */
[----:B0-----:R-:W-:Y:S02]  /*ad90*/  IADD3 R9, P6, PT, R16, UR14, RZ ;  /* 0x0000000e10097c10 */ /* 0x001fe4000ffde0ff */
        /* <DEDUP_REMOVED lines=9> */
[----:B----4-:R-:W-:Y:S02]  /*ae30*/  IADD3 R9, P1, PT, R19, UR14, RZ ;  /* 0x0000000e13097c10 */ /* 0x010fe4000ff3e0ff */
[----:B------:R-:W-:-:S03]  /*ae40*/  SHF.R.S32.HI R5, RZ, 0x1f, R19 ;  /* 0x0000001fff057819 */ /* 0x000fc60000011413 */
[----:B------:R3:W-:Y:S04]  /*ae50*/  STL [R1+0x430], R9 ;  /* 0x0004300901007387 */ /* 0x0007e80000100800 */
[----:B------:R-:W4:Y:S01]  /*ae60*/  LDL.LU R19, [R1+0xf0] ;  /* 0x0000f00001137983 */ /* 0x000f220000300800 */
[----:B------:R-:W-:Y:S02]  /*ae70*/  IADD3.X R7, PT, PT, R7, UR15, RZ, P2, !PT ;  /* 0x0000000f07077c10 */ /* 0x000fe400097fe4ff */
[----:B------:R-:W-:-:S03]  /*ae80*/  IADD3.X R6, PT, PT, R6, UR15, RZ, P3, !PT ;  /* 0x0000000f06067c10 */ /* 0x000fc60009ffe4ff */
[----:B------:R0:W-:Y:S01]  /*ae90*/  STL [R1+0x3fc], R7 ;  /* 0x0003fc0701007387 */ /* 0x0001e20000100800 */
[----:B---3--:R-:W-:Y:S02]  /*aea0*/  IADD3 R9, P2, PT, R11, UR14, RZ ;  /* 0x0000000e0b097c10 */ /* 0x008fe4000ff5e0ff */
[----:B------:R-:W-:-:S03]  /*aeb0*/  SHF.R.S32.HI R8, RZ, 0x1f, R11 ;  /* 0x0000001fff087819 */ /* 0x000fc6000001140b */
[----:B------:R1:W-:Y:S04]  /*aec0*/  STL [R1+0x438], R9 ;  /* 0x0004380901007387 */ /* 0x0003e80000100800 */
[----:B------:R-:W3:Y:S04]  /*aed0*/  LDL.LU R11, [R1+0xf4] ;  /* 0x0000f400010b7983 */ /* 0x000ee80000300800 */
[----:B------:R2:W-:Y:S01]  /*aee0*/  STL [R1+0x404], R6 ;  /* 0x0004040601007387 */ /* 0x0005e20000100800 */
[----:B------:R-:W-:Y:S02]  /*aef0*/  IADD3.X R4, PT, PT, R4, UR15, RZ, P4, !PT ;  /* 0x0000000f04047c10 */ /* 0x000fe4000a7fe4ff */
[----:B0-----:R-:W-:-:S02]  /*af00*/  SHF.R.S32.HI R7, RZ, 0x1f, R13 ;  /* 0x0000001fff077819 */ /* 0x001fc4000001140d */
[----:B-1----:R-:W-:Y:S02]  /*af10*/  IADD3 R9, P3, PT, R13, UR14, RZ ;  /* 0x0000000e0d097c10 */ /* 0x002fe4000ff7e0ff */
[----:B------:R-:W3:Y:S04]  /*af20*/  LDL.LU R13, [R1+0xfc] ;  /* 0x0000fc00010d7983 */ /* 0x000ee80000300800 */
[----:B------:R0:W-:Y:S01]  /*af30*/  STL [R1+0x440], R9 ;  /* 0x0004400901007387 */ /* 0x0001e20000100800 */
[----:B------:R-:W-:Y:S02]  /*af40*/  IADD3.X R3, PT, PT, R3, UR15, RZ, P5, !PT ;  /* 0x0000000f03037c10 */ /* 0x000fe4000affe4ff */
[----:B------:R-:W-:Y:S02]  /*af50*/  IADD3.X R2, PT, PT, R2, UR15, RZ, P6, !PT ;  /* 0x0000000f02027c10 */ /* 0x000fe4000b7fe4ff */
[----:B------:R-:W-:-:S02]  /*af60*/  IADD3.X R0, PT, PT, R0, UR15, RZ, P0, !PT ;  /* 0x0000000f00007c10 */ /* 0x000fc400087fe4ff */
[----:B------:R-:W-:Y:S02]  /*af70*/  IADD3.X R5, PT, PT, R5, UR15, RZ, P1, !PT ;  /* 0x0000000f05057c10 */ /* 0x000fe40008ffe4ff */
[----:B------:R-:W-:Y:S02]  /*af80*/  IADD3.X R8, PT, PT, R8, UR15, RZ, P2, !PT ;  /* 0x0000000f08087c10 */ /* 0x000fe400097fe4ff */
[----:B------:R-:W-:Y:S02]  /*af90*/  IADD3.X R7, PT, PT, R7, UR15, RZ, P3, !PT ;  /* 0x0000000f07077c10 */ /* 0x000fe40009ffe4ff */
[----:B--2---:R-:W-:Y:S02]  /*afa0*/  SHF.R.S32.HI R6, RZ, 0x1f, R14 ;  /* 0x0000001fff067819 */ /* 0x004fe4000001140e */
[----:B0-----:R-:W-:Y:S02]  /*afb0*/  IADD3 R9, P4, PT, R14, UR14, RZ ;  /* 0x0000000e0e097c10 */ /* 0x001fe4000ff9e0ff */
[----:B------:R-:W2:Y:S04]  /*afc0*/  LDL.LU R14, [R1+0x13c] ;  /* 0x00013c00010e7983 */ /* 0x000ea80000300800 */
[----:B------:R0:W-:Y:S04]  /*afd0*/  STL [R1+0x40c], R4 ;  /* 0x00040c0401007387 */ /* 0x0001e80000100800 */
[----:B------:R1:W-:Y:S01]  /*afe0*/  STL [R1+0x448], R9 ;  /* 0x0004480901007387 */ /* 0x0003e20000100800 */
[----:B0-----:R-:W-:-:S02]  /*aff0*/  SHF.R.S32.HI R4, RZ, 0x1f, R15 ;  /* 0x0000001fff047819 */ /* 0x001fc4000001140f */
[----:B-1----:R-:W-:Y:S02]  /*b000*/  IADD3 R9, P5, PT, R15, UR14, RZ ;  /* 0x0000000e0f097c10 */ /* 0x002fe4000ffbe0ff */
        /* <DEDUP_REMOVED lines=27> */
[----:B------:R-:W-:Y:S04]  /*b1c0*/  STL [R1+0x43c], R7 ;  /* 0x00043c0701007387 */ /* 0x000fe80000100800 */
[----:B------:R3:W-:Y:S01]  /*b1d0*/  STL [R1+0x478], R9 ;  /* 0x0004780901007387 */ /* 0x0007e20000100800 */
[----:B------:R-:W-:-:S03]  /*b1e0*/  IADD3.X R4, PT, PT, R4, UR15, RZ, P5, !PT ;  /* 0x0000000f04047c10 */ /* 0x000fc6000affe4ff */
[----:B------:R-:W-:Y:S01]  /*b1f0*/  STL [R1+0x444], R21 ;  /* 0x0004441501007387 */ /* 0x000fe20000100800 */
[----:B---3--:R-:W-:Y:S02]  /*b200*/  IADD3 R9, P4, PT, R11, UR14, RZ ;  /* 0x0000000e0b097c10 */ /* 0x008fe4000ff9e0ff */
[----:B------:R-:W-:-:S03]  /*b210*/  SHF.R.S32.HI R7, RZ, 0x1f, R11 ;  /* 0x0000001fff077819 */ /* 0x000fc6000001140b */
[----:B------:R0:W-:Y:S04]  /*b220*/  STL [R1+0x480], R9 ;  /* 0x0004800901007387 */ /* 0x0001e80000100800 */
[----:B------:R-:W3:Y:S01]  /*b230*/  LDL.LU R11, [R1+0x174] ;  /* 0x00017400010b7983 */ /* 0x000ee20000300800 */
[----:B------:R-:W-:Y:S02]  /*b240*/  SHF.R.S32.HI R6, RZ, 0x1f, R13 ;  /* 0x0000001fff067819 */ /* 0x000fe4000001140d */
[----:B0-----:R-:W-:Y:S01]  /*b250*/  IADD3 R9, P5, PT, R13, UR14, RZ ;  /* 0x0000000e0d097c10 */ /* 0x001fe2000ffbe0ff */
[----:B------:R-:W-:Y:S01]  /*b260*/  STL [R1+0x44c], R4 ;  /* 0x00044c0401007387 */ /* 0x000fe20000100800 */
[----:B------:R-:W-:-:S03]  /*b270*/  IADD3.X R3, PT, PT, R3, UR15, RZ, P6, !PT ;  /* 0x0000000f03037c10 */ /* 0x000fc6000b7fe4ff */
[----:B------:R2:W-:Y:S04]  /*b280*/  STL [R1+0x488], R9 ;  /* 0x0004880901007387 */ /* 0x0005e80000100800 */
[----:B------:R-:W3:Y:S01]  /*b290*/  LDL.LU R13, [R1+0x170] ;  /* 0x00017000010d7983 */ /* 0x000ee20000300800 */
        /* <DEDUP_REMOVED lines=10> */
[----:B------:R-:W2:Y:S04]  /*b340*/  LDL.LU R14, [R1+0x16c] ;  /* 0x00016c00010e7983 */ /* 0x000ea80000300800 */
[----:B------:R-:W-:Y:S01]  /*b350*/  STL [R1+0x45c], R2 ;  /* 0x00045c0201007387 */ /* 0x000fe20000100800 */
[----:B0-----:R-:W-:Y:S02]  /*b360*/  IADD3 R9, P0, PT, R15, UR14, RZ ;  /* 0x0000000e0f097c10 */ /* 0x001fe4000ff1e0ff */
        /* <DEDUP_REMOVED lines=18> */
[----:B------:R4:W-:Y:S01]  /*b490*/  STL [R1+0x47c], R7 ;  /* 0x00047c0701007387 */ /* 0x0009e20000100800 */
[----:B0-----:R-:W-:Y:S02]  /*b4a0*/  IADD3 R9, P4, PT, R20, UR14, RZ ;  /* 0x0000000e14097c10 */ /* 0x001fe4000ff9e0ff */
[----:B------:R-:W-:-:S03]  /*b4b0*/  SHF.R.S32.HI R8, RZ, 0x1f, R20 ;  /* 0x0000001fff087819 */ /* 0x000fc60000011414 */
[----:B------:R0:W-:Y:S04]  /*b4c0*/  STL [R1+0x4b8], R9 ;  /* 0x0004b80901007387 */ /* 0x0001e80000100800 */
[----:B------:R-:W5:Y:S04]  /*b4d0*/  LDL.LU R20, [R1+0x150] ;  /* 0x0001500001147983 */ /* 0x000f680000300800 */
[----:B------:R3:W-:Y:S01]  /*b4e0*/  STL [R1+0x484], R6 ;  /* 0x0004840601007387 */ /* 0x0007e20000100800 */
[----:B----4-:R-:W-:Y:S02]  /*b4f0*/  SHF.R.S32.HI R7, RZ, 0x1f, R19 ;  /* 0x0000001fff077819 */ /* 0x010fe40000011413 */
[----:B0-----:R-:W-:-:S02]  /*b500*/  IADD3 R9, P5, PT, R19, UR14, RZ ;  /* 0x0000000e13097c10 */ /* 0x001fc4000ffbe0ff */
[----:B------:R-:W4:Y:S01]  /*b510*/  LDL.LU R19, [R1+0x14c] ;  /* 0x00014c0001137983 */ /* 0x000f220000300800 */
[----:B------:R-:W-:-:S03]  /*b520*/  IADD3.X R4, PT, PT, R4, UR15, RZ, P6, !PT ;  /* 0x0000000f04047c10 */ /* 0x000fc6000b7fe4ff */
[----:B------:R0:W-:Y:S01]  /*b530*/  STL [R1+0x4c0], R9 ;  /* 0x0004c00901007387 */ /* 0x0001e20000100800 */
[----:B------:R-:W-:Y:S02]  /*b540*/  IADD3.X R3, PT, PT, R3, UR15, RZ, P0, !PT ;  /* 0x0000000f03037c10 */ /* 0x000fe400087fe4ff */
[----:B------:R-:W-:Y:S02]  /*b550*/  IADD3.X R2, PT, PT, R2, UR15, RZ, P1, !PT ;  /* 0x0000000f02027c10 */ /* 0x000fe40008ffe4ff */
[----:B---3--:R-:W-:Y:S02]  /*b560*/  SHF.R.S32.HI R6, RZ, 0x1f, R11 ;  /* 0x0000001fff067819 */ /* 0x008fe4000001140b */
[----:B0-----:R-:W-:Y:S02]  /*b570*/  IADD3 R9, P6, PT, R11, UR14, RZ ;  /* 0x0000000e0b097c10 */ /* 0x001fe4000ffde0ff */
[----:B------:R-:W3:Y:S04]  /*b580*/  LDL.LU R11, [R1+0x148] ;  /* 0x00014800010b7983 */ /* 0x000ee80000300800 */
[----:B------:R0:W-:Y:S04]  /*b590*/  STL [R1+0x48c], R4 ;  /* 0x00048c0401007387 */ /* 0x0001e80000100800 */
[----:B------:R1:W-:Y:S01]  /*b5a0*/  STL [R1+0x4c8], R9 ;  /* 0x0004c80901007387 */ /* 0x0003e20000100800 */
[----:B0-----:R-:W-:-:S02]  /*b5b0*/  SHF.R.S32.HI R4, RZ, 0x1f, R13 ;  /* 0x0000001fff047819 */ /* 0x001fc4000001140d */
[----:B-1----:R-:W-:Y:S02]  /*b5c0*/  IADD3 R9, P0, PT, R13, UR14, RZ ;  /* 0x0000000e0d097c10 */ /* 0x002fe4000ff1e0ff */
[----:B------:R-:W3:Y:S04]  /*b5d0*/  LDL.LU R13, [R1+0x144] ;  /* 0x00014400010d7983 */ /* 0x000ee80000300800 */
[----:B------:R2:W-:Y:S04]  /*b5e0*/  STL [R1+0x494], R3 ;  /* 0x0004940301007387 */ /* 0x0005e80000100800 */
[----:B------:R0:W-:Y:S01]  /*b5f0*/  STL [R1+0x4d0], R9 ;  /* 0x0004d00901007387 */ /* 0x0001e20000100800 */
[----:B------:R-:W-:-:S02]  /*b600*/  IADD3.X R0, PT, PT, R0, UR15, RZ, P2, !PT ;  /* 0x0000000f00007c10 */ /* 0x000fc400097fe4ff */
[----:B------:R-:W-:Y:S02]  /*b610*/  IADD3.X R5, PT, PT, R5, UR15, RZ, P3, !PT ;  /* 0x0000000f05057c10 */ /* 0x000fe40009ffe4ff */
[----:B------:R-:W-:Y:S02]  /*b620*/  IADD3.X R8, PT, PT, R8, UR15, RZ, P4, !PT ;  /* 0x0000000f08087c10 */ /* 0x000fe4000a7fe4ff */
[----:B------:R-:W-:Y:S02]  /*b630*/  IADD3.X R7, PT, PT, R7, UR15, RZ, P5, !PT ;  /* 0x0000000f07077c10 */ /* 0x000fe4000affe4ff */
[----:B------:R-:W-:Y:S02]  /*b640*/  IADD3.X R21, PT, PT, R6, UR15, RZ, P6, !PT ;  /* 0x0000000f06157c10 */ /* 0x000fe4000b7fe4ff */
[----:B------:R-:W-:Y:S02]  /*b650*/  IADD3.X R4, PT, PT, R4, UR15, RZ, P0, !PT ;  /* 0x0000000f04047c10 */ /* 0x000fe400087fe4ff */
[----:B--2---:R-:W-:-:S02]  /*b660*/  SHF.R.S32.HI R3, RZ, 0x1f, R14 ;  /* 0x0000001fff037819 */ /* 0x004fc4000001140e */
        /* <DEDUP_REMOVED lines=22> */
[----:B------:R-:W-:Y:S04]  /*b7d0*/  STL [R1+0x4bc], R7 ;  /* 0x0004bc0701007387 */ /* 0x000fe80000100800 */
[----:B------:R0:W-:Y:S04]  /*b7e0*/  STL [R1+0x4f8], R9 ;  /* 0x0004f80901007387 */ /* 0x0001e80000100800 */
[----:B------:R-:W-:Y:S01]  /*b7f0*/  STL [R1+0x4c4], R21 ;  /* 0x0004c41501007387 */ /* 0x000fe20000100800 */
[----:B0-----:R-:W-:-:S02]  /*b800*/  IADD3 R9, P6, PT, R20, UR14, RZ ;  /* 0x0000000e14097c10 */ /* 0x001fc4000ffde0ff */
[----:B------:R-:W-:-:S03]  /*b810*/  SHF.R.S32.HI R7, RZ, 0x1f, R20 ;  /* 0x0000001fff077819 */ /* 0x000fc60000011414 */
[----:B------:R4:W-:Y:S04]  /*b820*/  STL [R1+0x500], R9 ;  /* 0x0005000901007387 */ /* 0x0009e80000100800 */
[----:B------:R-:W5:Y:S01]  /*b830*/  LDL.LU R20, [R1+0x128] ;  /* 0x0001280001147983 */ /* 0x000f620000300800 */
[----:B----4-:R-:W-:-:S03]  /*b840*/  IADD3 R9, P0, PT, R19, UR14, RZ ;  /* 0x0000000e13097c10 */ /* 0x010fc6000ff1e0ff */
[----:B------:R-:W-:Y:S01]  /*b850*/  STL [R1+0x4cc], R4 ;  /* 0x0004cc0401007387 */ /* 0x000fe20000100800 */
[----:B------:R-:W-:-:S03]  /*b860*/  SHF.R.S32.HI R6, RZ, 0x1f, R19 ;  /* 0x0000001fff067819 */ /* 0x000fc60000011413 */
[----:B------:R3:W-:Y:S04]  /*b870*/  STL [R1+0x508], R9 ;  /* 0x0005080901007387 */ /* 0x0007e80000100800 */
[----:B------:R-:W4:Y:S01]  /*b880*/  LDL.LU R19, [R1+0x124] ;  /* 0x0001240001137983 */ /* 0x000f220000300800 */
[----:B------:R-:W-:Y:S02]  /*b890*/  IADD3.X R3, PT, PT, R3, UR15, RZ, P1, !PT ;  /* 0x0000000f03037c10 */ /* 0x000fe40008ffe4ff */
[----:B------:R-:W-:-:S03]  /*b8a0*/  IADD3.X R2, PT, PT, R2, UR15, RZ, P2, !PT ;  /* 0x0000000f02027c10 */ /* 0x000fc600097fe4ff */
[----:B------:R-:W-:Y:S01]  /*b8b0*/  STL [R1+0x4d4], R3 ;  /* 0x0004d40301007387 */ /* 0x000fe20000100800 */
[----:B---3--:R-:W-:Y:S02]  /*b8c0*/  IADD3 R9, P1, PT, R11, UR14, RZ ;  /* 0x0000000e0b097c10 */ /* 0x008fe4000ff3e0ff */
[----:B------:R-:W-:-:S03]  /*b8d0*/  SHF.R.S32.HI R4, RZ, 0x1f, R11 ;  /* 0x0000001fff047819 */ /* 0x000fc6000001140b */
[----:B------:R0:W-:Y:S04]  /*b8e0*/  STL [R1+0x510], R9 ;  /* 0x0005100901007387 */ /* 0x0001e80000100800 */
[----:B------:R-:W3:Y:S01]  /*b8f0*/  LDL.LU R11, [R1+0x120] ;  /* 0x00012000010b7983 */ /* 0x000ee20000300800 */
[----:B------:R-:W-:-:S03]  /*b900*/  IADD3.X R0, PT, PT, R0, UR15, RZ, P3, !PT ;  /* 0x0000000f00007c10 */ /* 0x000fc60009ffe4ff */
[----:B------:R-:W-:Y:S01]  /*b910*/  STL [R1+0x4dc], R2 ;  /* 0x0004dc0201007387 */ /* 0x000fe20000100800 */
[----:B0-----:R-:W-:Y:S02]  /*b920*/  IADD3 R9, P2, PT, R13, UR14, RZ ;  /* 0x0000000e0d097c10 */ /* 0x001fe4000ff5e0ff */
[----:B------:R-:W-:-:S03]  /*b930*/  SHF.R.S32.HI R3, RZ, 0x1f, R13 ;  /* 0x0000001fff037819 */ /* 0x000fc6000001140d */
        /* <DEDUP_REMOVED lines=23> */
[----:B------:R0:W-:Y:S01]  /*bab0*/  STL [R1+0x4fc], R7 ;  /* 0x0004fc0701007387 */ /* 0x0001e20000100800 */
[----:B-----5:R-:W-:Y:S02]  /*bac0*/  IADD3 R9, P6, PT, R10, UR14, RZ ;  /* 0x0000000e0a097c10 */ /* 0x020fe4000ffde0ff */
[----:B------:R-:W-:-:S03]  /*bad0*/  SHF.R.S32.HI R8, RZ, 0x1f, R10 ;  /* 0x0000001fff087819 */ /* 0x000fc6000001140a */
[----:B------:R1:W-:Y:S04]  /*bae0*/  STL [R1+0x538], R9 ;  /* 0x0005380901007387 */ /* 0x0003e80000100800 */
[----:B------:R-:W5:Y:S04]  /*baf0*/  LDL.LU R10, [R1+0x10c] ;  /* 0x00010c00010a7983 */ /* 0x000f680000300800 */
[----:B------:R1:W-:Y:S01]  /*bb00*/  STL [R1+0x504], R6 ;  /* 0x0005040601007387 */ /* 0x0003e20000100800 */
[----:B0-----:R-:W-:Y:S02]  /*bb10*/  SHF.R.S32.HI R7, RZ, 0x1f, R16 ;  /* 0x0000001fff077819 */ /* 0x001fe40000011410 */
[----:B-1----:R-:W-:-:S02]  /*bb20*/  IADD3 R9, P0, PT, R16, UR14, RZ ;  /* 0x0000000e10097c10 */ /* 0x002fc4000ff1e0ff */
[----:B------:R-:W5:Y:S04]  /*bb30*/  LDL.LU R16, [R1+0x108] ;  /* 0x0001080001107983 */ /* 0x000f680000300800 */
[----:B------:R0:W-:Y:S01]  /*bb40*/  STL [R1+0x540], R9 ;  /* 0x0005400901007387 */ /* 0x0001e20000100800 */
[----:B------:R-:W-:Y:S02]  /*bb50*/  SHF.R.S32.HI R6, RZ, 0x1f, R20 ;  /* 0x0000001fff067819 */ /* 0x000fe40000011414 */
[----:B0-----:R-:W-:Y:S02]  /*bb60*/  IADD3 R9, P1, PT, R20, UR14, RZ ;  /* 0x0000000e14097c10 */ /* 0x001fe4000ff3e0ff */
        /* <DEDUP_REMOVED lines=9> */
[----:B------:R-:W-:Y:S02]  /*bc00*/  IADD3.X R0, PT, PT, R0, UR15, RZ, P4, !PT ;  /* 0x0000000f00007c10 */ /* 0x000fe4000a7fe4ff */
[----:B---3--:R-:W-:Y:S02]  /*bc10*/  SHF.R.S32.HI R3, RZ, 0x1f, R11 ;  /* 0x0000001fff037819 */ /* 0x008fe4000001140b */
[----:B0-----:R-:W-:Y:S02]  /*bc20*/  IADD3 R9, P3, PT, R11, UR14, RZ ;  /* 0x0000000e0b097c10 */ /* 0x001fe4000ff7e0ff */
[----:B------:R-:W3:Y:S04]  /*bc30*/  LDL.LU R11, [R1+0xf8] ;  /* 0x0000f800010b7983 */ /* 0x000ee80000300800 */
[----:B------:R0:W-:Y:S04]  /*bc40*/  STL [R1+0x51c], R2 ;  /* 0x00051c0201007387 */ /* 0x0001e80000100800 */
[----:B------:R1:W-:Y:S01]  /*bc50*/  STL [R1+0x558], R9 ;  /* 0x0005580901007387 */ /* 0x0003e20000100800 */
[----:B------:R-:W-:-:S02]  /*bc60*/  IADD3.X R5, PT, PT, R5, UR15, RZ, P5, !PT ;  /* 0x0000000f05057c10 */ /* 0x000fc4000affe4ff */
[----:B0-----:R-:W-:Y:S02]  /*bc70*/  SHF.R.S32.HI R2, RZ, 0x1f, R13 ;  /* 0x0000001fff027819 */ /* 0x001fe4000001140d */
        /* <DEDUP_REMOVED lines=23> */
[----:B------:R-:W-:Y:S04]  /*bdf0*/  STL [R1+0x53c], R7 ;  /* 0x00053c0701007387 */ /* 0x000fe80000100800 */
[----:B------:R5:W-:Y:S04]  /*be00*/  STL [R1+0x578], R9 ;  /* 0x0005780901007387 */ /* 0x000be80000100800 */
[----:B------:R-:W-:Y:S01]  /*be10*/  STL [R1+0x544], R21 ;  /* 0x0005441501007387 */ /* 0x000fe20000100800 */
[----:B-----5:R-:W-:-:S02]  /*be20*/  IADD3 R9, P1, PT, R10, UR14, RZ ;  /* 0x0000000e0a097c10 */ /* 0x020fc4000ff3e0ff */
[----:B------:R-:W-:-:S03]  /*be30*/  SHF.R.S32.HI R7, RZ, 0x1f, R10 ;  /* 0x0000001fff077819 */ /* 0x000fc6000001140a */
[----:B------:R0:W-:Y:S04]  /*be40*/  STL [R1+0x580], R9 ;  /* 0x0005800901007387 */ /* 0x0001e80000100800 */
[----:B------:R-:W5:Y:S01]  /*be50*/  LDL.LU R10, [R1+0xb4] ;  /* 0x0000b400010a7983 */ /* 0x000f620000300800 */
[----:B0-----:R-:W-:-:S03]  /*be60*/  IADD3 R9, P2, PT, R16, UR14, RZ ;  /* 0x0000000e10097c10 */ /* 0x001fc6000ff5e0ff */
[----:B------:R-:W-:Y:S01]  /*be70*/  STL [R1+0x54c], R4 ;  /* 0x00054c0401007387 */ /* 0x000fe20000100800 */
        /* <DEDUP_REMOVED lines=37> */
[----:B------:R1:W-:Y:S01]  /*c0d0*/  STL [R1+0x57c], R7 ;  /* 0x00057c0701007387 */ /* 0x0003e20000100800 */
[----:B0-----:R-:W-:Y:S02]  /*c0e0*/  IADD3 R9, P1, PT, R15, UR14, RZ ;  /* 0x0000000e0f097c10 */ /* 0x001fe4000ff3e0ff */
[----:B------:R-:W-:-:S03]  /*c0f0*/  SHF.R.S32.HI R8, RZ, 0x1f, R15 ;  /* 0x0000001fff087819 */ /* 0x000fc6000001140f */
[----:B------:R0:W-:Y:S04]  /*c100*/  STL [R1+0x5b8], R9 ;  /* 0x0005b80901007387 */ /* 0x0001e80000100800 */
[----:B------:R-:W2:Y:S04]  /*c110*/  LDL.LU R15, [R1+0x98] ;  /* 0x00009800010f7983 */ /* 0x000ea80000300800 */
[----:B------:R5:W-:Y:S01]  /*c120*/  STL [R1+0x584], R6 ;  /* 0x0005840601007387 */ /* 0x000be20000100800 */
[----:B-1----:R-:W-:Y:S02]  /*c130*/  SHF.R.S32.HI R7, RZ, 0x1f, R17 ;  /* 0x0000001fff077819 */ /* 0x002fe40000011411 */
[----:B0-----:R-:W-:-:S02]  /*c140*/  IADD3 R9, P2, PT, R17, UR14, RZ ;  /* 0x0000000e11097c10 */ /* 0x001fc4000ff5e0ff */
[----:B------:R-:W2:Y:S04]  /*c150*/  LDL.LU R17, [R1+0x94] ;  /* 0x0000940001117983 */ /* 0x000ea80000300800 */
[----:B------:R0:W-:Y:S01]  /*c160*/  STL [R1+0x5c0], R9 ;  /* 0x0005c00901007387 */ /* 0x0001e20000100800 */
[----:B-----5:R-:W-:Y:S02]  /*c170*/  SHF.R.S32.HI R6, RZ, 0x1f, R10 ;  /* 0x0000001fff067819 */ /* 0x020fe4000001140a */
        /* <DEDUP_REMOVED lines=30> */
[----:B------:R-:W-:Y:S04]  /*c360*/  STL [R1+0x5b4], R8 ;  /* 0x0005b40801007387 */ /* 0x000fe80000100800 */
[----:B------:R2:W-:Y:S01]  /*c370*/  STL [R1+0x5f0], R9 ;  /* 0x0005f00901007387 */ /* 0x0005e20000100800 */
[----:B------:R-:W-:-:S02]  /*c380*/  IADD3.X R21, PT, PT, R6, UR15, RZ, P3, !PT ;  /* 0x0000000f06157c10 */ /* 0x000fc40009ffe4ff */
[----:B------:R-:W-:Y:S02]  /*c390*/  IADD3.X R4, PT, PT, R4, UR15, RZ, P4, !PT ;  /* 0x0000000f04047c10 */ /* 0x000fe4000a7fe4ff */
[----:B------:R-:W-:Y:S02]  /*c3a0*/  IADD3.X R3, PT, PT, R3, UR15, RZ, P5, !PT ;  /* 0x0000000f03037c10 */ /* 0x000fe4000affe4ff */
[----:B------:R-:W-:Y:S02]  /*c3b0*/  IADD3.X R2, PT, PT, R2, UR15, RZ, P6, !PT ;  /* 0x0000000f02027c10 */ /* 0x000fe4000b7fe4ff */
[----:B------:R-:W-:Y:S02]  /*c3c0*/  IADD3.X R0, PT, PT, R0, UR15, RZ, P0, !PT ;  /* 0x0000000f00007c10 */ /* 0x000fe400087fe4ff */
[----:B------:R-:W-:Y:S02]  /*c3d0*/  IADD3.X R5, PT, PT, R5, UR15, RZ, P1, !PT ;  /* 0x0000000f05057c10 */ /* 0x000fe40008ffe4ff */
[----:B--2---:R-:W-:-:S02]  /*c3e0*/  IADD3 R9, P2, PT, R14, UR14, RZ ;  /* 0x0000000e0e097c10 */ /* 0x004fc4000ff5e0ff */
[----:B------:R-:W-:Y:S02]  /*c3f0*/  SHF.R.S32.HI R8, RZ, 0x1f, R14 ;  /* 0x0000001fff087819 */ /* 0x000fe4000001140e */
[----:B------:R-:W2:Y:S04]  /*c400*/  LDL.LU R14, [R1+0x78] ;  /* 0x00007800010e7983 */ /* 0x000ea80000300800 */
[----:B------:R-:W-:Y:S04]  /*c410*/  STL [R1+0x5bc], R7 ;  /* 0x0005bc0701007387 */ /* 0x000fe80000100800 */
[----:B------:R0:W-:Y:S04]  /*c420*/  STL [R1+0x5f8], R9 ;  /* 0x0005f80901007387 */ /* 0x0001e80000100800 */
[----:B------:R-:W-:Y:S01]  /*c430*/  STL [R1+0x5c4], R21 ;  /* 0x0005c41501007387 */ /* 0x000fe20000100800 */
[----:B0-----:R-:W-:-:S02]  /*c440*/  IADD3 R9, P3, PT, R15, UR14, RZ ;  /* 0x0000000e0f097c10 */ /* 0x001fc4000ff7e0ff */
[----:B------:R-:W-:-:S03]  /*c450*/  SHF.R.S32.HI R7, RZ, 0x1f, R15 ;  /* 0x0000001fff077819 */ /* 0x000fc6000001140f */
[----:B------:R0:W-:Y:S04]  /*c460*/  STL [R1+0x600], R9 ;  /* 0x0006000901007387 */ /* 0x0001e80000100800 */
[----:B------:R-:W2:Y:S01]  /*c470*/  LDL.LU R15, [R1+0x74] ;  /* 0x00007400010f7983 */ /* 0x000ea20000300800 */
[----:B0-----:R-:W-:-:S03]  /*c480*/  IADD3 R9, P4, PT, R17, UR14, RZ ;  /* 0x0000000e11097c10 */ /* 0x001fc6000ff9e0ff */
[----:B------:R-:W-:Y:S01]  /*c490*/  STL [R1+0x5cc], R4 ;  /* 0x0005cc0401007387 */ /* 0x000fe20000100800 */
[----:B------:R-:W-:-:S03]  /*c4a0*/  SHF.R.S32.HI R6, RZ, 0x1f, R17 ;  /* 0x0000001fff067819 */ /* 0x000fc60000011411 */
[----:B------:R5:W-:Y:S04]  /*c4b0*/  STL [R1+0x608], R9 ;  /* 0x0006080901007387 */ /* 0x000be80000100800 */
[----:B------:R-:W2:Y:S04]  /*c4c0*/  LDL.LU R17, [R1+0x70] ;  /* 0x0000700001117983 */ /* 0x000ea80000300800 */
[----:B------:R0:W-:Y:S01]  /*c4d0*/  STL [R1+0x5d4], R3 ;  /* 0x0005d40301007387 */ /* 0x0001e20000100800 */
[----:B-----5:R-:W-:-:S05]  /*c4e0*/  IADD3 R9, P5, PT, R10, UR14, RZ ;  /* 0x0000000e0a097c10 */ /* 0x020fca000ffbe0ff */
[----:B------:R1:W-:Y:S01]  /*c4f0*/  STL [R1+0x610], R9 ;  /* 0x0006100901007387 */ /* 0x0003e20000100800 */
[----:B0-----:R-:W-:Y:S02]  /*c500*/  SHF.R.S32.HI R3, RZ, 0x1f, R16 ;  /* 0x0000001fff037819 */ /* 0x001fe40000011410 */
        /* <DEDUP_REMOVED lines=15> */
[----:B------:R-:W-:-:S03]  /*c600*/  SHF.R.S32.HI R4, RZ, 0x1f, R10 ;  /* 0x0000001fff047819 */ /* 0x000fc6000001140a */
[----:B------:R-:W4:Y:S01]  /*c610*/  LDL.LU R21, [R1+0x50] ;  /* 0x0000500001157983 */ /* 0x000f220000300800 */
[----:B---3--:R-:W-:-:S03]  /*c620*/  IADD3 R9, P2, PT, R11, UR14, RZ ;  /* 0x0000000e0b097c10 */ /* 0x008fc6000ff5e0ff */
[----:B------:R-:W-:Y:S01]  /*c630*/  STL [R1+0x5f4], R8 ;  /* 0x0005f40801007387 */ /* 0x000fe20000100800 */
[----:B------:R-:W-:-:S03]  /*c640*/  IADD3.X R7, PT, PT, R7, UR15, RZ, P3, !PT ;  /* 0x0000000f07077c10 */ /* 0x000fc60009ffe4ff */
[----:B------:R0:W-:Y:S01]  /*c650*/  STL [R1+0x630], R9 ;  /* 0x0006300901007387 */ /* 0x0001e20000100800 */
[----:B------:R-:W-:-:S03]  /*c660*/  IADD3.X R6, PT, PT, R6, UR15, RZ, P4, !PT ;  /* 0x0000000f06067c10 */ /* 0x000fc6000a7fe4ff */
[----:B0-----:R-:W3:Y:S01]  /*c670*/  LDL.LU R9, [R1+0x28] ;  /* 0x0000280001097983 */ /* 0x001ee20000300800 */
[----:B------:R-:W-:-:S03]  /*c680*/  IADD3 R10, P3, PT, R13, UR14, RZ ;  /* 0x0000000e0d0a7c10 */ /* 0x000fc6000ff7e0ff */
[----:B------:R-:W-:Y:S04]  /*c690*/  STL [R1+0x5fc], R7 ;  /* 0x0005fc0701007387 */ /* 0x000fe80000100800 */
[----:B------:R0:W-:Y:S01]  /*c6a0*/  STL [R1+0x638], R10 ;  /* 0x0006380a01007387 */ /* 0x0001e20000100800 */
[----:B------:R-:W-:Y:S02]  /*c6b0*/  SHF.R.S32.HI R5, RZ, 0x1f, R11 ;  /* 0x0000001fff057819 */ /* 0x000fe4000001140b */
[----:B------:R-:W-:Y:S01]  /*c6c0*/  SHF.R.S32.HI R8, RZ, 0x1f, R13 ;  /* 0x0000001fff087819 */ /* 0x000fe2000001140d */
[----:B0-----:R-:W3:Y:S04]  /*c6d0*/  LDL.LU R10, [R1+0x24] ;  /* 0x00002400010a7983 */ /* 0x001ee80000300800 */
[----:B------:R-:W-:Y:S04]  /*c6e0*/  STL [R1+0x604], R6 ;  /* 0x0006040601007387 */ /* 0x000fe80000100800 */
[----:B------:R-:W3:Y:S01]  /*c6f0*/  LDL.LU R11, [R1+0x20] ;  /* 0x00002000010b7983 */ /* 0x000ee20000300800 */
[----:B------:R-:W-:-:S02]  /*c700*/  IADD3.X R4, PT, PT, R4, UR15, RZ, P5, !PT ;  /* 0x0000000f04047c10 */ /* 0x000fc4000affe4ff */
[----:B------:R-:W-:Y:S02]  /*c710*/  IADD3.X R3, PT, PT, R3, UR15, RZ, P6, !PT ;  /* 0x0000000f03037c10 */ /* 0x000fe4000b7fe4ff */
[----:B------:R-:W-:Y:S02]  /*c720*/  IADD3.X R2, PT, PT, R2, UR15, RZ, P0, !PT ;  /* 0x0000000f02027c10 */ /* 0x000fe400087fe4ff */
[----:B------:R-:W-:Y:S02]  /*c730*/  IADD3.X R0, PT, PT, R0, UR15, RZ, P1, !PT ;  /* 0x0000000f00007c10 */ /* 0x000fe40008ffe4ff */
[----:B------:R-:W-:Y:S02]  /*c740*/  IADD3.X R5, PT, PT, R5, UR15, RZ, P2, !PT ;  /* 0x0000000f05057c10 */ /* 0x000fe400097fe4ff */
[----:B--2---:R-:W-:Y:S02]  /*c750*/  IADD3 R13, P4, PT, R14, UR14, RZ ;  /* 0x0000000e0e0d7c10 */ /* 0x004fe4000ff9e0ff */
[----:B------:R-:W-:-:S03]  /*c760*/  SHF.R.S32.HI R7, RZ, 0x1f, R14 ;  /* 0x0000001fff077819 */ /* 0x000fc6000001140e */
[----:B------:R0:W-:Y:S04]  /*c770*/  STL [R1+0x640], R13 ;  /* 0x0006400d01007387 */ /* 0x0001e80000100800 */
[----:B0-----:R-:W2:Y:S04]  /*c780*/  LDL.LU R13, [R1+0x18] ;  /* 0x00001800010d7983 */ /* 0x001ea80000300800 */
[----:B------:R-:W-:Y:S01]  /*c790*/  STL [R1+0x60c], R4 ;  /* 0x00060c0401007387 */ /* 0x000fe20000100800 */
[----:B------:R-:W-:-:S05]  /*c7a0*/  IADD3 R14, P5, PT, R15, UR14, RZ ;  /* 0x0000000e0f0e7c10 */ /* 0x000fca000ffbe0ff */
[----:B------:R0:W-:Y:S01]  /*c7b0*/  STL [R1+0x648], R14 ;  /* 0x0006480e01007387 */ /* 0x0001e20000100800 */
[----:B------:R-:W-:-:S03]  /*c7c0*/  SHF.R.S32.HI R6, RZ, 0x1f, R15 ;  /* 0x0000001fff067819 */ /* 0x000fc6000001140f */
[----:B0-----:R-:W2:Y:S01]  /*c7d0*/  LDL.LU R14, [R1+0x14] ;  /* 0x00001400010e7983 */ /* 0x001ea20000300800 */
[----:B------:R-:W-:Y:S02]  /*c7e0*/  SHF.R.S32.HI R4, RZ, 0x1f, R17 ;  /* 0x0000001fff047819 */ /* 0x000fe40000011411 */
[----:B------:R-:W-:Y:S01]  /*c7f0*/  IADD3 R17, P6, PT, R17, UR14, RZ ;  /* 0x0000000e11117c10 */ /* 0x000fe2000ffde0ff */
[----:B------:R-:W-:Y:S04]  /*c800*/  STL [R1+0x614], R3 ;  /* 0x0006140301007387 */ /* 0x000fe80000100800 */
[----:B------:R-:W2:Y:S04]  /*c810*/  LDL.LU R15, [R1+0x10] ;  /* 0x00001000010f7983 */ /* 0x000ea80000300800 */
[----:B------:R0:W-:Y:S04]  /*c820*/  STL [R1+0x650], R17 ;  /* 0x0006501101007387 */ /* 0x0001e80000100800 */
[----:B0-----:R-:W2:Y:S04]  /*c830*/  LDL.LU R17, [R1+0xc] ;  /* 0x00000c0001117983 */ /* 0x001ea80000300800 */
[----:B------:R-:W-:Y:S01]  /*c840*/  STL [R1+0x61c], R2 ;  /* 0x00061c0201007387 */ /* 0x000fe20000100800 */
[----:B-----5:R-:W-:-:S02]  /*c850*/  SHF.R.S32.HI R3, RZ, 0x1f, R16 ;  /* 0x0000001fff037819 */ /* 0x020fc40000011410 */
[----:B------:R-:W-:-:S05]  /*c860*/  IADD3 R16, P0, PT, R16, UR14, RZ ;  /* 0x0000000e10107c10 */ /* 0x000fca000ff1e0ff */
[----:B------:R0:W-:Y:S04]  /*c870*/  STL [R1+0x658], R16 ;  /* 0x0006581001007387 */ /* 0x0001e80000100800 */
[----:B0-----:R-:W5:Y:S01]  /*c880*/  LDL.LU R16, [R1+0x8] ;  /* 0x0000080001107983 */ /* 0x001f620000300800 */
[----:B------:R-:W-:-:S03]  /*c890*/  SHF.R.S32.HI R2, RZ, 0x1f, R20 ;  /* 0x0000001fff027819 */ /* 0x000fc60000011414 */
[----:B------:R4:W-:Y:S01]  /*c8a0*/  STL [R1+0x624], R0 ;  /* 0x0006240001007387 */ /* 0x0009e20000100800 */
[----:B------:R-:W-:-:S03]  /*c8b0*/  IADD3 R29, P1, PT, R20, UR14, RZ ;  /* 0x0000000e141d7c10 */ /* 0x000fc6000ff3e0ff */
[----:B------:R-:W5:Y:S04]  /*c8c0*/  LDL.LU R20, [R1+0x4] ;  /* 0x0000040001147983 */ /* 0x000f680000300800 */
[----:B------:R0:W-:Y:S01]  /*c8d0*/  STL [R1+0x660], R29 ;  /* 0x0006601d01007387 */ /* 0x0001e20000100800 */
[----:B----4-:R-:W-:Y:S02]  /*c8e0*/  SHF.R.S32.HI R0, RZ, 0x1f, R19 ;  /* 0x0000001fff007819 */ /* 0x010fe40000011413 */
[----:B0-----:R-:W-:Y:S02]  /*c8f0*/  IADD3 R29, P2, PT, R19, UR14, RZ ;  /* 0x0000000e131d7c10 */ /* 0x001fe4000ff5e0ff */
[----:B------:R-:W4:Y:S01]  /*c900*/  LDL.LU R19, [R1] ;  /* 0x0000000001137983 */ /* 0x000f220000300800 */
[----:B------:R-:W-:-:S03]  /*c910*/  IADD3.X R8, PT, PT, R8, UR15, RZ, P3, !PT ;  /* 0x0000000f08087c10 */ /* 0x000fc60009ffe4ff */
[----:B------:R0:W-:Y:S04]  /*c920*/  STL [R1+0x62c], R5 ;  /* 0x00062c0501007387 */ /* 0x0001e80000100800 */
[----:B------:R1:W-:Y:S04]  /*c930*/  STL [R1+0x668], R29 ;  /* 0x0006681d01007387 */ /* 0x0003e80000100800 */
[----:B------:R3:W-:Y:S01]  /*c940*/  STL [R1+0x634], R8 ;  /* 0x0006340801007387 */ /* 0x0007e20000100800 */
[----:B0-----:R-:W-:Y:S02]  /*c950*/  SHF.R.S32.HI R5, RZ, 0x1f, R21 ;  /* 0x0000001fff057819 */ /* 0x001fe40000011415 */
[----:B-1----:R-:W-:-:S02]  /*c960*/  IADD3 R29, P3, PT, R21, UR14, RZ ;  /* 0x0000000e151d7c10 */ /* 0x002fc4000ff7e0ff */
[----:B------:R-:W-:-:S03]  /*c970*/  IADD3.X R21, PT, PT, R7, UR15, RZ, P4, !PT ;  /* 0x0000000f07157c10 */ /* 0x000fc6000a7fe4ff */
[----:B------:R-:W-:Y:S01]  /*c980*/  STL [R1+0x670], R29 ;  /* 0x0006701d01007387 */ /* 0x000fe20000100800 */
[----:B---3--:R-:W-:Y:S02]  /*c990*/  SHF.R.S32.HI R8, RZ, 0x1f, R9 ;  /* 0x0000001fff087819 */ /* 0x008fe40000011409 */
[----:B------:R-:W-:Y:S01]  /*c9a0*/  IADD3 R9, P4, PT, R9, UR14, RZ ;  /* 0x0000000e09097c10 */ /* 0x000fe2000ff9e0ff */
[----:B------:R0:W-:Y:S04]  /*c9b0*/  STL [R1+0x63c], R21 ;  /* 0x00063c1501007387 */ /* 0x0001e80000100800 */
[----:B------:R1:W-:Y:S01]  /*c9c0*/  STL [R1+0x678], R9 ;  /* 0x0006780901007387 */ /* 0x0003e20000100800 */
[----:B0-----:R-:W-:Y:S02]  /*c9d0*/  IADD3.X R21, PT, PT, R6, UR15, RZ, P5, !PT ;  /* 0x0000000f06157c10 */ /* 0x001fe4000affe4ff */
[----:B-1----:R-:W-:-:S03]  /*c9e0*/  IADD3 R9, P5, PT, R10, UR14, RZ ;  /* 0x0000000e0a097c10 */ /* 0x002fc6000ffbe0ff */
[----:B------:R-:W-:Y:S01]  /*c9f0*/  STL [R1+0x644], R21 ;  /* 0x0006441501007387 */ /* 0x000fe20000100800 */
[----:B------:R-:W-:Y:S02]  /*ca00*/  SHF.R.S32.HI R7, RZ, 0x1f, R10 ;  /* 0x0000001fff077819 */ /* 0x000fe4000001140a */
[----:B------:R-:W-:Y:S01]  /*ca10*/  IADD3.X R10, PT, PT, R4, UR15, RZ, P6, !PT ;  /* 0x0000000f040a7c10 */ /* 0x000fe2000b7fe4ff */
[----:B------:R0:W-:Y:S04]  /*ca20*/  STL [R1+0x680], R9 ;  /* 0x0006800901007387 */ /* 0x0001e80000100800 */
[----:B------:R1:W-:Y:S01]  /*ca30*/  STL [R1+0x64c], R10 ;  /* 0x00064c0a01007387 */ /* 0x0003e20000100800 */
[----:B0-----:R-:W-:Y:S02]  /*ca40*/  IADD3 R9, P6, PT, R11, UR14, RZ ;  /* 0x0000000e0b097c10 */ /* 0x001fe4000ffde0ff */
[----:B-1----:R-:W-:-:S03]  /*ca50*/  IADD3.X R10, PT, PT, R3, UR15, RZ, P0, !PT ;  /* 0x0000000f030a7c10 */ /* 0x002fc600087fe4ff */
[----:B------:R-:W-:Y:S04]  /*ca60*/  STL [R1+0x688], R9 ;  /* 0x0006880901007387 */ /* 0x000fe80000100800 */
[----:B------:R0:W-:Y:S02]  /*ca70*/  STL [R1+0x654], R10 ;  /* 0x0006540a01007387 */ /* 0x0001e40000100800 */
[----:B0-----:R-:W-:Y:S02]  /*ca80*/  IADD3.X R10, PT, PT, R2, UR15, RZ, P1, !PT ;  /* 0x0000000f020a7c10 */ /* 0x001fe40008ffe4ff */
[----:B------:R-:W-:Y:S02]  /*ca90*/  SHF.R.S32.HI R6, RZ, 0x1f, R11 ;  /* 0x0000001fff067819 */ /* 0x000fe4000001140b */
[----:B--2---:R-:W-:-:S05]  /*caa0*/  IADD3 R9, P0, PT, R13, UR14, RZ ;  /* 0x0000000e0d097c10 */ /* 0x004fca000ff1e0ff */
[----:B------:R-:W-:Y:S04]  /*cab0*/  STL [R1+0x690], R9 ;  /* 0x0006900901007387 */ /* 0x000fe80000100800 */
[----:B------:R0:W-:Y:S02]  /*cac0*/  STL [R1+0x65c], R10 ;  /* 0x00065c0a01007387 */ /* 0x0001e40000100800 */
[----:B0-----:R-:W-:Y:S02]  /*cad0*/  IADD3.X R10, PT, PT, R0, UR15, RZ, P2, !PT ;  /* 0x0000000f000a7c10 */ /* 0x001fe400097fe4ff */
[----:B------:R-:W-:-:S05]  /*cae0*/  IADD3 R9, P1, PT, R14, UR14, RZ ;  /* 0x0000000e0e097c10 */ /* 0x000fca000ff3e0ff */
[----:B------:R0:W-:Y:S04]  /*caf0*/  STL [R1+0x698], R9 ;  /* 0x0006980901007387 */ /* 0x0001e80000100800 */
[----:B------:R1:W-:Y:S01]  /*cb00*/  STL [R1+0x664], R10 ;  /* 0x0006640a01007387 */ /* 0x0003e20000100800 */
[----:B0-----:R-:W-:Y:S02]  /*cb10*/  IADD3 R9, P2, PT, R15, UR14, RZ ;  /* 0x0000000e0f097c10 */ /* 0x001fe4000ff5e0ff */
[----:B-1----:R-:W-:-:S03]  /*cb20*/  IADD3.X R10, PT, PT, R5, UR15, RZ, P3, !PT ;  /* 0x0000000f050a7c10 */ /* 0x002fc60009ffe4ff */
[----:B------:R0:W-:Y:S04]  /*cb30*/  STL [R1+0x6a0], R9 ;  /* 0x0006a00901007387 */ /* 0x0001e80000100800 */
[----:B------:R1:W-:Y:S01]  /*cb40*/  STL [R1+0x66c], R10 ;  /* 0x00066c0a01007387 */ /* 0x0003e20000100800 */
[----:B0-----:R-:W-:Y:S02]  /*cb50*/  IADD3 R9, P3, PT, R17, UR14, RZ ;  /* 0x0000000e11097c10 */ /* 0x001fe4000ff7e0ff */
[----:B-1----:R-:W-:-:S03]  /*cb60*/  IADD3.X R10, PT, PT, R8, UR15, RZ, P4, !PT ;  /* 0x0000000f080a7c10 */ /* 0x002fc6000a7fe4ff */
[----:B------:R-:W-:Y:S04]  /*cb70*/  STL [R1+0x6a8], R9 ;  /* 0x0006a80901007387 */ /* 0x000fe80000100800 */
[----:B------:R0:W-:Y:S01]  /*cb80*/  STL [R1+0x674], R10 ;  /* 0x0006740a01007387 */ /* 0x0001e20000100800 */
[----:B------:R-:W-:Y:S02]  /*cb90*/  SHF.R.S32.HI R4, RZ, 0x1f, R13 ;  /* 0x0000001fff047819 */ /* 0x000fe4000001140d */
[----:B0-----:R-:W-:Y:S02]  /*cba0*/  IADD3.X R10, PT, PT, R7, UR15, RZ, P5, !PT ;  /* 0x0000000f070a7c10 */ /* 0x001fe4000affe4ff */
[----:B-----5:R-:W-:-:S05]  /*cbb0*/  IADD3 R9, P4, PT, R16, UR14, RZ ;  /* 0x0000000e10097c10 */ /* 0x020fca000ff9e0ff */
[----:B------:R0:W-:Y:S04]  /*cbc0*/  STL [R1+0x6b0], R9 ;  /* 0x0006b00901007387 */ /* 0x0001e80000100800 */
[----:B------:R1:W-:Y:S01]  /*cbd0*/  STL [R1+0x67c], R10 ;  /* 0x00067c0a01007387 */ /* 0x0003e20000100800 */
[----:B0-----:R-:W-:Y:S02]  /*cbe0*/  IADD3 R9, P5, PT, R20, UR14, RZ ;  /* 0x0000000e14097c10 */ /* 0x001fe4000ffbe0ff */
[----:B-1----:R-:W-:-:S03]  /*cbf0*/  IADD3.X R10, PT, PT, R6, UR15, RZ, P6, !PT ;  /* 0x0000000f060a7c10 */ /* 0x002fc6000b7fe4ff */
[----:B------:R4:W-:Y:S01]  /*cc00*/  STL [R1+0x6b8], R9 ;  /* 0x0006b80901007387 */ /* 0x0009e20000100800 */
[----:B------:R-:W-:-:S03]  /*cc10*/  IADD3.X R4, PT, PT, R4, UR15, RZ, P0, !PT ;  /* 0x0000000f04047c10 */ /* 0x000fc600087fe4ff */
[----:B------:R0:W-:Y:S01]  /*cc20*/  STL [R1+0x684], R10 ;  /* 0x0006840a01007387 */ /* 0x0001e20000100800 */
[----:B----4-:R-:W-:-:S05]  /*cc30*/  IADD3 R9, P6, PT, R19, UR14, RZ ;  /* 0x0000000e13097c10 */ /* 0x010fca000ffde0ff */
[----:B------:R1:W-:Y:S04]  /*cc40*/  STL [R1+0x6c0], R9 ;  /* 0x0006c00901007387 */ /* 0x0003e80000100800 */
[----:B0-----:R-:W2:Y:S01]  /*cc50*/  LDL.LU R10, [R1+0x188] ;  /* 0x00018800010a7983 */ /* 0x001ea20000300800 */
[----:B------:R-:W-:-:S03]  /*cc60*/  SHF.R.S32.HI R0, RZ, 0x1f, R17 ;  /* 0x0000001fff007819 */ /* 0x000fc60000011411 */
[----:B------:R-:W-:Y:S04]  /*cc70*/  STL [R1+0x68c], R4 ;  /* 0x00068c0401007387 */ /* 0x000fe80000100800 */
[----:B------:R-:W3:Y:S01]  /*cc80*/  LDL.LU R17, [R1+0x18c] ;  /* 0x00018c0001117983 */ /* 0x000ee20000300800 */
[----:B------:R-:W-:Y:S01]  /*cc90*/  IMAD R22, R22, UR7, RZ ;  /* 0x0000000716167c24 */ /* 0x000fe2000f8e02ff */
[----:B------:R-:W-:Y:S01]  /*cca0*/  SHF.R.S32.HI R3, RZ, 0x1f, R14 ;  /* 0x0000001fff037819 */ /* 0x000fe2000001140e */
[----:B------:R-:W-:-:S03]  /*ccb0*/  IMAD R23, R23, UR7, RZ ;  /* 0x0000000717177c24 */ /* 0x000fc6000f8e02ff */
[----:B-1----:R-:W-:Y:S02]  /*ccc0*/  IADD3 R9, P0, PT, R22, UR14, RZ ;  /* 0x0000000e16097c10 */ /* 0x002fe4000ff1e0ff */
[----:B------:R-:W-:Y:S01]  /*ccd0*/  IADD3.X R3, PT, PT, R3, UR15, RZ, P1, !PT ;  /* 0x0000000f03037c10 */ /* 0x000fe20008ffe4ff */
[----:B------:R-:W-:Y:S02]  /*cce0*/  IMAD R24, R24, UR7, RZ ;  /* 0x0000000718187c24 */ /* 0x000fe4000f8e02ff */
[----:B------:R0:W-:Y:S01]  /*ccf0*/  STL [R1+0x6c8], R9 ;  /* 0x0006c80901007387 */ /* 0x0001e20000100800 */
[----:B------:R-:W-:-:S03]  /*cd00*/  SHF.R.S32.HI R2, RZ, 0x1f, R15 ;  /* 0x0000001fff027819 */ /* 0x000fc6000001140f */
[----:B------:R-:W4:Y:S01]  /*cd10*/  LDL.LU R11, [R1+0x190] ;  /* 0x00019000010b7983 */ /* 0x000f220000300800 */
[----:B------:R-:W-:Y:S02]  /*cd20*/  IADD3.X R2, PT, PT, R2, UR15, RZ, P2, !PT ;  /* 0x0000000f02027c10 */ /* 0x000fe400097fe4ff */
[----:B0-----:R-:W-:Y:S01]  /*cd30*/  IADD3 R9, P1, PT, R23, UR14, RZ ;  /* 0x0000000e17097c10 */ /* 0x001fe2000ff3e0ff */
[----:B------:R-:W-:Y:S04]  /*cd40*/  STL [R1+0x694], R3 ;  /* 0x0006940301007387 */ /* 0x000fe80000100800 */
[----:B------:R0:W-:Y:S04]  /*cd50*/  STL [R1+0x6d0], R9 ;  /* 0x0006d00901007387 */ /* 0x0001e80000100800 */
[----:B------:R-:W5:Y:S01]  /*cd60*/  LDL.LU R13, [R1+0x1a8] ;  /* 0x0001a800010d7983 */ /* 0x000f620000300800 */
[----:B0-----:R-:W-:-:S03]  /*cd70*/  IADD3 R9, P2, PT, R24, UR14, RZ ;  /* 0x0000000e18097c10 */ /* 0x001fc6000ff5e0ff */
[----:B------:R-:W-:Y:S04]  /*cd80*/  STL [R1+0x69c], R2 ;  /* 0x00069c0201007387 */ /* 0x000fe80000100800 */
[----:B------:R0:W-:Y:S01]  /*cd90*/  STL [R1+0x6d8], R9 ;  /* 0x0006d80901007387 */ /* 0x0001e20000100800 */
[----:B------:R-:W-:-:S03]  /*cda0*/  IMAD R25, R25, UR7, RZ ;  /* 0x0000000719197c24 */ /* 0x000fc6000f8e02ff */
[----:B------:R-:W5:Y:S01]  /*cdb0*/  LDL.LU R14, [R1+0x1a0] ;  /* 0x0001a000010e7983 */ /* 0x000f620000300800 */
[----:B0-----:R-:W-:Y:S02]  /*cdc0*/  IADD3.X R9, PT, PT, R0, UR15, RZ, P3, !PT ;  /* 0x0000000f00097c10 */ /* 0x001fe40009ffe4ff */
[----:B------:R-:W-:-:S03]  /*cdd0*/  SHF.R.S32.HI R5, RZ, 0x1f, R16 ;  /* 0x0000001fff057819 */ /* 0x000fc60000011410 */
[----:B------:R0:W-:Y:S01]  /*cde0*/  STL [R1+0x6a4], R9 ;  /* 0x0006a40901007387 */ /* 0x0001e20000100800 */
[----:B------:R-:W-:-:S03]  /*cdf0*/  IADD3 R0, P3, PT, R25, UR14, RZ ;  /* 0x0000000e19007c10 */ /* 0x000fc6000ff7e0ff */
[----:B------:R-:W5:Y:S01]  /*ce00*/  LDL.LU R15, [R1+0x19c] ;  /* 0x00019c00010f7983 */ /* 0x000f620000300800 */
[----:B------:R-:W-:-:S03]  /*ce10*/  IMAD R26, R26, UR7, RZ ;  /* 0x000000071a1a7c24 */ /* 0x000fc6000f8e02ff */
[----:B------:R-:W5:Y:S01]  /*ce20*/  LDL.LU R16, [R1+0x198] ;  /* 0x0001980001107983 */ /* 0x000f620000300800 */
[----:B------:R-:W-:Y:S02]  /*ce30*/  SHF.R.S32.HI R7, RZ, 0x1f, R19 ;  /* 0x0000001fff077819 */ /* 0x000fe40000011413 */
[----:B------:R-:W-:Y:S01]  /*ce40*/  IADD3.X R5, PT, PT, R5, UR15, RZ, P4, !PT ;  /* 0x0000000f05057c10 */ /* 0x000fe2000a7fe4ff */
[----:B------:R-:W-:Y:S01]  /*ce50*/  STL [R1+0x6e0], R0 ;  /* 0x0006e00001007387 */ /* 0x000fe20000100800 */
[----:B0-----:R-:W-:Y:S01]  /*ce60*/  IADD3 R9, P4, PT, R26, UR14, RZ ;  /* 0x0000000e1a097c10 */ /* 0x001fe2000ff9e0ff */
[----:B------:R-:W-:Y:S02]  /*ce70*/  IMAD R27, R27, UR7, RZ ;  /* 0x000000071b1b7c24 */ /* 0x000fe4000f8e02ff */
[----:B------:R-:W5:Y:S01]  /*ce80*/  LDL.LU R19, [R1+0x194] ;  /* 0x0001940001137983 */ /* 0x000f620000300800 */
[----:B------:R-:W-:-:S03]  /*ce90*/  SHF.R.S32.HI R8, RZ, 0x1f, R20 ;  /* 0x0000001fff087819 */ /* 0x000fc60000011414 */
[----:B------:R-:W-:Y:S01]  /*cea0*/  STL [R1+0x6ac], R5 ;  /* 0x0006ac0501007387 */ /* 0x000fe20000100800 */
[----:B------:R-:W-:Y:S01]  /*ceb0*/  IADD3.X R8, PT, PT, R8, UR15, RZ, P5, !PT ;  /* 0x0000000f08087c10 */ /* 0x000fe2000affe4ff */
[----:B------:R-:W-:Y:S02]  /*cec0*/  IMAD R28, R28, UR7, RZ ;  /* 0x000000071c1c7c24 */ /* 0x000fe4000f8e02ff */
[----:B------:R0:W-:Y:S01]  /*ced0*/  STL [R1+0x6e8], R9 ;  /* 0x0006e80901007387 */ /* 0x0001e20000100800 */
[----:B------:R-:W-:-:S03]  /*cee0*/  IADD3.X R21, PT, PT, R7, UR15, RZ, P6, !PT ;  /* 0x0000000f07157c10 */ /* 0x000fc6000b7fe4ff */
[----:B------:R-:W5:Y:S01]  /*cef0*/  LDL.LU R20, [R1+0x1b4] ;  /* 0x0001b40001147983 */ /* 0x000f620000300800 */
[----:B0-----:R-:W-:-:S03]  /*cf00*/  IADD3 R9, P5, PT, R27, UR14, RZ ;  /* 0x0000000e1b097c10 */ /* 0x001fc6000ffbe0ff */
[----:B------:R-:W-:Y:S01]  /*cf10*/  STL [R1+0x6b4], R8 ;  /* 0x0006b40801007387 */ /* 0x000fe20000100800 */
[----:B------:R-:W-:Y:S01]  /*cf20*/  IMAD R12, R12, UR7, RZ ;  /* 0x000000070c0c7c24 */ /* 0x000fe2000f8e02ff */
[----:B------:R-:W-:Y:S02]  /*cf30*/  SHF.R.S32.HI R6, RZ, 0x1f, R22 ;  /* 0x0000001fff067819 */ /* 0x000fe40000011416 */
[----:B------:R0:W-:Y:S01]  /*cf40*/  STL [R1+0x6f0], R9 ;  /* 0x0006f00901007387 */ /* 0x0001e20000100800 */
[----:B------:R-:W-:-:S03]  /*cf50*/  SHF.R.S32.HI R4, RZ, 0x1f, R23 ;  /* 0x0000001fff047819 */ /* 0x000fc60000011417 */
[----:B------:R1:W-:Y:S01]  /*cf60*/  STL [R1+0x6bc], R21 ;  /* 0x0006bc1501007387 */ /* 0x0003e20000100800 */
[----:B0-----:R-:W-:Y:S02]  /*cf70*/  IADD3 R9, P6, PT, R28, UR14, RZ ;  /* 0x0000000e1c097c10 */ /* 0x001fe4000ffde0ff */
[----:B-1----:R-:W-:-:S03]  /*cf80*/  IADD3.X R21, PT, PT, R6, UR15, RZ, P0, !PT ;  /* 0x0000000f06157c10 */ /* 0x002fc600087fe4ff */
[----:B------:R0:W-:Y:S01]  /*cf90*/  STL [R1+0x6f8], R9 ;  /* 0x0006f80901007387 */ /* 0x0001e20000100800 */
[----:B------:R-:W-:-:S03]  /*cfa0*/  SHF.R.S32.HI R7, RZ, 0x1f, R12 ;  /* 0x0000001fff077819 */ /* 0x000fc6000001140c */
[----:B------:R-:W-:Y:S01]  /*cfb0*/  STL [R1+0x6c4], R21 ;  /* 0x0006c41501007387 */ /* 0x000fe20000100800 */
[----:B0-----:R-:W-:Y:S02]  /*cfc0*/  IADD3 R9, P0, PT, R12, UR14, RZ ;  /* 0x0000000e0c097c10 */ /* 0x001fe4000ff1e0ff */
[----:B------:R-:W-:-:S03]  /*cfd0*/  IADD3.X R12, PT, PT, R4, UR15, RZ, P1, !PT ;  /* 0x0000000f040c7c10 */ /* 0x000fc60008ffe4ff */
[----:B------:R2:W-:Y:S01]  /*cfe0*/  STL [R1+0x700], R9 ;  /* 0x0007000901007387 */ /* 0x0005e20000100800 */
[----:B------:R-:W-:-:S03]  /*cff0*/  SHF.R.S32.HI R3, RZ, 0x1f, R24 ;  /* 0x0000001fff037819 */ /* 0x000fc60000011418 */
[----:B------:R-:W-:Y:S01]  /*d000*/  STL [R1+0x6cc], R12 ;  /* 0x0006cc0c01007387 */ /* 0x000fe20000100800 */
[----:B------:R-:W-:Y:S02]  /*d010*/  IADD3.X R3, PT, PT, R3, UR15, RZ, P2, !PT ;  /* 0x0000000f03037c10 */ /* 0x000fe400097fe4ff */
[----:B--2---:R-:W-:-:S05]  /*d020*/  IADD3 R9, P1, PT, R10, UR14, RZ ;  /* 0x0000000e0a097c10 */ /* 0x004fca000ff3e0ff */
[----:B------:R0:W-:Y:S01]  /*d030*/  STL [R1+0x708], R9 ;  /* 0x0007080901007387 */ /* 0x0001e20000100800 */
[----:B---3--:R-:W-:Y:S02]  /*d040*/  SHF.R.S32.HI R4, RZ, 0x1f, R17 ;  /* 0x0000001fff047819 */ /* 0x008fe40000011411 */
[----:B0-----:R-:W-:Y:S02]  /*d050*/  IADD3 R9, P2, PT, R17, UR14, RZ ;  /* 0x0000000e11097c10 */ /* 0x001fe4000ff5e0ff */
[----:B------:R-:W2:Y:S01]  /*d060*/  LDL.LU R17, [R1+0x1cc] ;  /* 0x0001cc0001117983 */ /* 0x000ea20000300800 */
[----:B------:R-:W-:Y:S02]  /*d070*/  SHF.R.S32.HI R2, RZ, 0x1f, R25 ;  /* 0x0000001fff027819 */ /* 0x000fe40000011419 */
[----:B------:R-:W-:Y:S01]  /*d080*/  SHF.R.S32.HI R0, RZ, 0x1f, R26 ;  /* 0x0000001fff007819 */ /* 0x000fe2000001141a */
[----:B------:R-:W-:Y:S01]  /*d090*/  STL [R1+0x6d4], R3 ;  /* 0x0006d40301007387 */ /* 0x000fe20000100800 */
[----:B------:R-:W-:-:S03]  /*d0a0*/  SHF.R.S32.HI R6, RZ, 0x1f, R10 ;  /* 0x0000001fff067819 */ /* 0x000fc6000001140a */
[----:B------:R0:W-:Y:S01]  /*d0b0*/  STL [R1+0x710], R9 ;  /* 0x0007100901007387 */ /* 0x0001e20000100800 */
[----:B------:R-:W-:Y:S02]  /*d0c0*/  SHF.R.S32.HI R5, RZ, 0x1f, R27 ;  /* 0x0000001fff057819 */ /* 0x000fe4000001141b */
[----:B------:R-:W-:Y:S02]  /*d0d0*/  SHF.R.S32.HI R8, RZ, 0x1f, R28 ;  /* 0x0000001fff087819 */ /* 0x000fe4000001141c */
[----:B0-----:R-:W-:Y:S02]  /*d0e0*/  IADD3.X R9, PT, PT, R2, UR15, RZ, P3, !PT ;  /* 0x0000000f02097c10 */ /* 0x001fe40009ffe4ff */
[----:B----4-:R-:W-:Y:S02]  /*d0f0*/  IADD3 R10, P3, PT, R11, UR14, RZ ;  /* 0x0000000e0b0a7c10 */ /* 0x010fe4000ff7e0ff */
[----:B------:R-:W-:Y:S01]  /*d100*/  IADD3.X R2, PT, PT, R0, UR15, RZ, P4, !PT ;  /* 0x0000000f00027c10 */ /* 0x000fe2000a7fe4ff */
[----:B------:R5:W-:Y:S01]  /*d110*/  STL [R1+0x6dc], R9 ;  /* 0x0006dc0901007387 */ /* 0x000be20000100800 */
[----:B------:R-:W-:-:S03]  /*d120*/  IADD3.X R0, PT, PT, R5, UR15, RZ, P5, !PT ;  /* 0x0000000f05007c10 */ /* 0x000fc6000affe4ff */
[----:B------:R-:W-:Y:S01]  /*d130*/  STL [R1+0x718], R10 ;  /* 0x0007180a01007387 */ /* 0x000fe20000100800 */
[----:B------:R-:W-:-:S03]  /*d140*/  IADD3.X R5, PT, PT, R8, UR15, RZ, P6, !PT ;  /* 0x0000000f08057c10 */ /* 0x000fc6000b7fe4ff */
[----:B------:R0:W-:Y:S01]  /*d150*/  STL [R1+0x6e4], R2 ;  /* 0x0006e40201007387 */ /* 0x0001e20000100800 */
[----:B-----5:R-:W-:-:S05]  /*d160*/  IADD3 R9, P4, PT, R13, UR14, RZ ;  /* 0x0000000e0d097c10 */ /* 0x020fca000ff9e0ff */
[----:B------:R-:W-:Y:S01]  /*d170*/  STL [R1+0x720], R9 ;  /* 0x0007200901007387 */ /* 0x000fe20000100800 */
[----:B0-----:R-:W-:-:S03]  /*d180*/  IADD3 R2, P5, PT, R14, UR14, RZ ;  /* 0x0000000e0e027c10 */ /* 0x001fc6000ffbe0ff */
[----:B------:R0:W-:Y:S04]  /*d190*/  STL [R1+0x6ec], R0 ;  /* 0x0006ec0001007387 */ /* 0x0001e80000100800 */
[----:B------:R1:W-:Y:S04]  /*d1a0*/  STL [R1+0x728], R2 ;  /* 0x0007280201007387 */ /* 0x0003e80000100800 */
[----:B------:R3:W-:Y:S01]  /*d1b0*/  STL [R1+0x6f4], R5 ;  /* 0x0006f40501007387 */ /* 0x0007e20000100800 */
[----:B0-----:R-:W-:Y:S02]  /*d1c0*/  IADD3 R0, P6, PT, R15, UR14, RZ ;  /* 0x0000000e0f007c10 */ /* 0x001fe4000ffde0ff */
[----:B-1----:R-:W-:-:S03]  /*d1d0*/  IADD3.X R2, PT, PT, R7, UR15, RZ, P0, !PT ;  /* 0x0000000f07027c10 */ /* 0x002fc600087fe4ff */
[----:B------:R0:W-:Y:S01]  /*d1e0*/  STL [R1+0x730], R0 ;  /* 0x0007300001007387 */ /* 0x0001e20000100800 */
[----:B---3--:R-:W-:-:S03]  /*d1f0*/  IADD3 R5, P0, PT, R16, UR14, RZ ;  /* 0x0000000e10057c10 */ /* 0x008fc6000ff1e0ff */
[----:B------:R1:W-:Y:S01]  /*d200*/  STL [R1+0x6fc], R2 ;  /* 0x0006fc0201007387 */ /* 0x0003e20000100800 */
[----:B------:R-:W-:-:S03]  /*d210*/  IMAD R18, R18, UR7, RZ ;  /* 0x0000000712127c24 */ /* 0x000fc6000f8e02ff */
[----:B------:R3:W-:Y:S01]  /*d220*/  STL [R1+0x738], R5 ;  /* 0x0007380501007387 */ /* 0x0007e20000100800 */
[----:B0-----:R-:W-:Y:S02]  /*d230*/  IADD3.X R0, PT, PT, R6, UR15, RZ, P1, !PT ;  /* 0x0000000f06007c10 */ /* 0x001fe40008ffe4ff */
[----:B-1----:R-:W-:-:S03]  /*d240*/  IADD3 R2, P1, PT, R19, UR14, RZ ;  /* 0x0000000e13027c10 */ /* 0x002fc6000ff3e0ff */
[----:B------:R0:W-:Y:S01]  /*d250*/  STL [R1+0x704], R0 ;  /* 0x0007040001007387 */ /* 0x0001e20000100800 */
[----:B---3--:R-:W-:Y:S02]  /*d260*/  SHF.R.S32.HI R5, RZ, 0x1f, R19 ;  /* 0x0000001fff057819 */ /* 0x008fe40000011413 */
[----:B------:R-:W1:Y:S01]  /*d270*/  S2R R19, SR_TID.X ;  /* 0x0000000000137919 */ /* 0x000e620000002100 */
[----:B------:R-:W-:Y:S02]  /*d280*/  IADD3.X R4, PT, PT, R4, UR15, RZ, P2, !PT ;  /* 0x0000000f04047c10 */ /* 0x000fe400097fe4ff */
[----:B------:R-:W-:Y:S02]  /*d290*/  SHF.R.S32.HI R3, RZ, 0x1f, R11 ;  /* 0x0000001fff037819 */ /* 0x000fe4000001140b */
[----:B0-----:R-:W-:Y:S01]  /*d2a0*/  IADD3 R0, P2, PT, R18, UR14, RZ ;  /* 0x0000000e12007c10 */ /* 0x001fe2000ff5e0ff */
[----:B------:R0:W-:Y:S04]  /*d2b0*/  STL [R1+0x740], R2 ;  /* 0x0007400201007387 */ /* 0x0001e80000100800 */
[----:B------:R3:W-:Y:S04]  /*d2c0*/  STL [R1+0x70c], R4 ;  /* 0x00070c0401007387 */ /* 0x0007e80000100800 */
[----:B------:R4:W-:Y:S01]  /*d2d0*/  STL [R1+0x748], R0 ;  /* 0x0007480001007387 */ /* 0x0009e20000100800 */
[----:B0-----:R-:W-:-:S02]  /*d2e0*/  IADD3.X R2, PT, PT, R3, UR15, RZ, P3, !PT ;  /* 0x0000000f03027c10 */ /* 0x001fc40009ffe4ff */
[----:B------:R-:W-:Y:S01]  /*d2f0*/  IADD3 R3, P3, PT, R20, UR12, RZ ;  /* 0x0000000c14037c10 */ /* 0x000fe2000ff7e0ff */
[----:B------:R-:W-:Y:S02]  /*d300*/  ULEA.HI UR5, UR5, UR4, URZ, 0x6 ;  /* 0x0000000405057291 */ /* 0x000fe4000f8f30ff */
[----:B------:R0:W-:Y:S01]  /*d310*/  STL [R1+0x714], R2 ;  /* 0x0007140201007387 */ /* 0x0001e20000100800 */
[----:B---3--:R-:W-:Y:S01]  /*d320*/  SHF.R.S32.HI R4, RZ, 0x1f, R16 ;  /* 0x0000001fff047819 */ /* 0x008fe20000011410 */
[----:B------:R-:W3:Y:S01]  /*d330*/  LDCU UR12, c[0x0][0x3ac] ;  /* 0x00007580ff0c77ac */ /* 0x000ee20008000800 */
[----:B----4-:R-:W-:Y:S01]  /*d340*/  SHF.R.S32.HI R0, RZ, 0x1f, R13 ;  /* 0x0000001fff007819 */ /* 0x010fe2000001140d */
[----:B------:R4:W-:Y:S03]  /*d350*/  STL [R1+0x1a4], R3 ;  /* 0x0001a40301007387 */ /* 0x0009e60000100800 */
[----:B------:R-:W-:-:S02]  /*d360*/  IADD3.X R0, PT, PT, R0, UR15, RZ, P4, !PT ;  /* 0x0000000f00007c10 */ /* 0x000fc4000a7fe4ff */
[----:B0-----:R-:W-:Y:S02]  /*d370*/  SHF.R.S32.HI R2, RZ, 0x1f, R14 ;  /* 0x0000001fff027819 */ /* 0x001fe4000001140e */
[----:B----4-:R-:W-:Y:S01]  /*d380*/  SHF.R.S32.HI R3, RZ, 0x1f, R15 ;  /* 0x0000001fff037819 */ /* 0x010fe2000001140f */
[----:B------:R0:W-:Y:S01]  /*d390*/  STL [R1+0x71c], R0 ;  /* 0x00071c0001007387 */ /* 0x0001e20000100800 */
[----:B------:R-:W-:Y:S02]  /*d3a0*/  IADD3.X R7, PT, PT, R2, UR15, RZ, P5, !PT ;  /* 0x0000000f02077c10 */ /* 0x000fe4000affe4ff */
[----:B------:R-:W-:-:S03]  /*d3b0*/  IADD3.X R2, PT, PT, R3, UR15, RZ, P6, !PT ;  /* 0x0000000f03027c10 */ /* 0x000fc6000b7fe4ff */
[----:B------:R-:W-:Y:S01]  /*d3c0*/  STL [R1+0x724], R7 ;  /* 0x0007240701007387 */ /* 0x000fe20000100800 */
[----:B0-----:R-:W-:-:S03]  /*d3d0*/  IADD3.X R0, PT, PT, R4, UR15, RZ, P0, !PT ;  /* 0x0000000f04007c10 */ /* 0x001fc600087fe4ff */
[----:B------:R0:W-:Y:S04]  /*d3e0*/  STL [R1+0x72c], R2 ;  /* 0x00072c0201007387 */ /* 0x0001e80000100800 */
[----:B------:R4:W-:Y:S01]  /*d3f0*/  STL [R1+0x734], R0 ;  /* 0x0007340001007387 */ /* 0x0009e20000100800 */
[----:B0-----:R-:W-:Y:S02]  /*d400*/  IADD3.X R2, PT, PT, R5, UR15, RZ, P1, !PT ;  /* 0x0000000f05027c10 */ /* 0x001fe40008ffe4ff */
[----:B----4-:R-:W-:-:S03]  /*d410*/  LEA.HI.X.SX32 R0, R20, UR13, 0x1, P3 ;  /* 0x0000000d14007c11 */ /* 0x010fc600098f0eff */
[----:B------:R0:W-:Y:S01]  /*d420*/  STL [R1+0x73c], R2 ;  /* 0x00073c0201007387 */ /* 0x0001e20000100800 */
[----:B-1----:R-:W-:-:S03]  /*d430*/  LOP3.LUT R20, R19, 0x60, RZ, 0xc0, !PT ;  /* 0x0000006013147812 */ /* 0x002fc600078ec0ff */
[----:B------:R2:W-:Y:S01]  /*d440*/  STL [R1+0x1a0], R0 ;  /* 0x0001a00001007387 */ /* 0x0005e20000100800 */
[----:B------:R-:W-:-:S04]  /*d450*/  SHF.R.S32.HI R6, RZ, 0x1f, R18 ;  /* 0x0000001fff067819 */ /* 0x000fc80000011412 */
[----:B0-----:R-:W-:Y:S01]  /*d460*/  IADD3.X R2, PT, PT, R6, UR19, RZ, P2, !PT ;  /* 0x0000001306027c10 */ /* 0x001fe200097fe4ff */
[----:B------:R-:W-:Y:S02]  /*d470*/  USHF.L.U32 UR4, UR6, 0x6, URZ ;  /* 0x0000000606047899 */ /* 0x000fe400080006ff */
[----:B------:R-:W-:Y:S01]  /*d480*/  USHF.R.S32.HI UR5, URZ, 0x6, UR5 ;  /* 0x00000006ff057899 */ /* 0x000fe20008011405 */
[----:B--2---:R-:W-:-:S05]  /*d490*/  IADD3 R0, P0, PT, R17, UR18, RZ ;  /* 0x0000001211007c10 */ /* 0x004fca000ff1e0ff */
[----:B------:R0:W-:Y:S04]  /*d4a0*/  STL [R1+0x750], R0 ;  /* 0x0007500001007387 */ /* 0x0001e80000100800 */
[----:B------:R1:W-:Y:S01]  /*d4b0*/  STL [R1+0x744], R2 ;  /* 0x0007440201007387 */ /* 0x0003e20000100800 */
[----:B0-----:R-:W-:Y:S02]  /*d4c0*/  IMAD.SHL.U32 R0, R20, 0x10, RZ ;  /* 0x0000001014007824 */ /* 0x001fe400078e00ff */
[----:B------:R-:W0:Y:S01]  /*d4d0*/  S2R R20, SR_TID.X ;  /* 0x0000000000147919 */ /* 0x000e220000002100 */
[C---:B-1----:R-:W-:Y:S02]  /*d4e0*/  IMAD.SHL.U32 R2, R19.reuse, 0x40, RZ ;  /* 0x0000004013027824 */ /* 0x042fe400078e00ff */
[----:B------:R1:W-:Y:S04]  /*d4f0*/  STL [R1+0x7ec], R0 ;  /* 0x0007ec0001007387 */ /* 0x0003e80000100800 */
[----:B------:R-:W-:Y:S01]  /*d500*/  STL [R1+0x7f4], R2 ;  /* 0x0007f40201007387 */ /* 0x000fe20000100800 */
[----:B-1----:R-:W-:-:S03]  /*d510*/  IMAD.SHL.U32 R0, R19, 0x8, RZ ;  /* 0x0000000813007824 */ /* 0x002fc600078e00ff */
[----:B------:R-:W-:Y:S04]  /*d520*/  STL [R1+0xf0], RZ ;  /* 0x0000f0ff01007387 */ /* 0x000fe80000100800 */
[----:B------:R1:W-:Y:S04]  /*d530*/  STL [R1+0x7f0], R0 ;  /* 0x0007f00001007387 */ /* 0x0003e80000100800 */
[----:B------:R-:W-:Y:S04]  /*d540*/  STL [R1+0xf4], RZ ;  /* 0x0000f4ff01007387 */ /* 0x000fe80000100800 */
        /* <DEDUP_REMOVED lines=13> */
[----:B------:R-:W-:Y:S01]  /*d620*/  STL [R1+0x1dc], RZ ;  /* 0x0001dcff01007387 */ /* 0x000fe20000100800 */
[----:B0-----:R-:W-:-:S03]  /*d630*/  SHF.R.U32.HI R15, RZ, 0x5, R20 ;  /* 0x00000005ff0f7819 */ /* 0x001fc60000011614 */
[----:B------:R-:W-:Y:S01]  /*d640*/  STL [R1+0xa0], RZ ;  /* 0x0000a0ff01007387 */ /* 0x000fe20000100800 */
[----:B------:R-:W-:-:S03]  /*d650*/  SHF.R.U32.HI R16, RZ, 0x5, R20 ;  /* 0x00000005ff107819 */ /* 0x000fc60000011614 */
[----:B------:R-:W-:Y:S04]  /*d660*/  STL [R1+0xa4], RZ ;  /* 0x0000a4ff01007387 */ /* 0x000fe80000100800 */
[----:B------:R-:W-:Y:S04]  /*d670*/  STL [R1+0xa8], RZ ;  /* 0x0000a8ff01007387 */ /* 0x000fe80000100800 */
[----:B------:R-:W-:Y:S01]  /*d680*/  STL [R1+0xac], RZ ;  /* 0x0000acff01007387 */ /* 0x000fe20000100800 */
[----:B------:R-:W-:-:S03]  /*d690*/  SGXT.U32 R15, R15, 0x2 ;  /* 0x000000020f0f781a */ /* 0x000fc60000000000 */
[----:B------:R-:W-:Y:S01]  /*d6a0*/  STL [R1+0xd0], RZ ;  /* 0x0000d0ff01007387 */ /* 0x000fe20000100800 */
[----:B------:R-:W-:-:S03]  /*d6b0*/  SGXT.U32 R16, R16, 0x2 ;  /* 0x000000021010781a */ /* 0x000fc60000000000 */
[----:B------:R-:W-:Y:S04]  /*d6c0*/  STL [R1+0xd4], RZ ;  /* 0x0000d4ff01007387 */ /* 0x000fe80000100800 */
[----:B------:R-:W-:Y:S04]  /*d6d0*/  STL [R1+0xd8], RZ ;  /* 0x0000d8ff01007387 */ /* 0x000fe80000100800 */
[----:B------:R-:W-:Y:S01]  /*d6e0*/  STL [R1+0xdc], RZ ;  /* 0x0000dcff01007387 */ /* 0x000fe20000100800 */
[----:B------:R-:W-:-:S03]  /*d6f0*/  LOP3.LUT R13, R15, 0x28, RZ, 0xfc, !PT ;  /* 0x000000280f0d7812 */ /* 0x000fc600078efcff */
[----:B------:R-:W-:Y:S01]  /*d700*/  STL [R1+0x1e0], RZ ;  /* 0x0001e0ff01007387 */ /* 0x000fe20000100800 */
[----:B------:R-:W-:-:S03]  /*d710*/  LOP3.LUT R14, R16, 0x24, RZ, 0xfc, !PT ;  /* 0x00000024100e7812 */ /* 0x000fc600078efcff */
[----:B------:R-:W-:Y:S01]  /*d720*/  STL [R1+0x1e4], RZ ;  /* 0x0001e4ff01007387 */ /* 0x000fe20000100800 */
[----:B------:R-:W-:-:S03]  /*d730*/  LOP3.LUT R15, R16, 0x20, RZ, 0xfc, !PT ;  /* 0x00000020100f7812 */ /* 0x000fc600078efcff */
[----:B------:R-:W-:Y:S01]  /*d740*/  STL [R1+0x1e8], RZ ;  /* 0x0001e8ff01007387 */ /* 0x000fe20000100800 */
[----:B------:R-:W-:-:S03]  /*d750*/  LOP3.LUT R16, R16, 0x1c, RZ, 0xfc, !PT ;  /* 0x0000001c10107812 */ /* 0x000fc600078efcff */
[----:B------:R-:W-:Y:S04]  /*d760*/  STL [R1+0x1ec], RZ ;  /* 0x0001ecff01007387 */ /* 0x000fe80000100800 */
[----:B------:R-:W-:Y:S04]  /*d770*/  STL [R1+0xc0], RZ ;  /* 0x0000c0ff01007387 */ /* 0x000fe80000100800 */
[----:B------:R-:W-:Y:S01]  /*d780*/  STL [R1+0xc4], RZ ;  /* 0x0000c4ff01007387 */ /* 0x000fe20000100800 */
[----:B-1----:R-:W-:-:S03]  /*d790*/  IMAD R0, R14, UR21, RZ ;  /* 0x000000150e007c24 */ /* 0x002fc6000f8e02ff */
[----:B------:R-:W-:Y:S01]  /*d7a0*/  STL [R1+0xc8], RZ ;  /* 0x0000c8ff01007387 */ /* 0x000fe20000100800 */
[----:B------:R-:W-:-:S03]  /*d7b0*/  IMAD R0, R16, UR23, RZ ;  /* 0x0000001710007c24 */ /* 0x000fc6000f8e02ff */
[----:B------:R-:W-:Y:S01]  /*d7c0*/  STL [R1+0xcc], RZ ;  /* 0x0000ccff01007387 */ /* 0x000fe20000100800 */
[----:B------:R-:W-:-:S03]  /*d7d0*/  SHF.R.S32.HI R0, RZ, 0x1f, R17 ;  /* 0x0000001fff007819 */ /* 0x000fc60000011411 */
[----:B------:R-:W-:Y:S04]  /*d7e0*/  STL [R1+0xb0], RZ ;  /* 0x0000b0ff01007387 */ /* 0x000fe80000100800 */
[----:B------:R-:W-:Y:S04]  /*d7f0*/  STL [R1+0xb4], RZ ;  /* 0x0000b4ff01007387 */ /* 0x000fe80000100800 */
[----:B------:R-:W-:Y:S04]  /*d800*/  STL [R1+0xb8], RZ ;  /* 0x0000b8ff01007387 */ /* 0x000fe80000100800 */
[----:B------:R-:W-:Y:S01]  /*d810*/  STL [R1+0xbc], RZ ;  /* 0x0000bcff01007387 */ /* 0x000fe20000100800 */
[----:B------:R-:W-:-:S03]  /*d820*/  IADD3.X R0, PT, PT, R0, UR17, RZ, P0, !PT ;  /* 0x0000001100007c10 */ /* 0x000fc600087fe4ff */
        /* <DEDUP_REMOVED lines=24> */
[----:B------:R-:W-:-:S03]  /*d9b0*/  SHF.R.U32.HI R20, RZ, 0x5, R20 ;  /* 0x00000005ff147819 */ /* 0x000fc60000011614 */
[----:B------:R1:W-:Y:S04]  /*d9c0*/  STL [R1+0x2c], RZ ;  /* 0x00002cff01007387 */ /* 0x0003e80000100800 */
[----:B------:R1:W-:Y:S04]  /*d9d0*/  STL [R1+0xe0], RZ ;  /* 0x0000e0ff01007387 */ /* 0x0003e80000100800 */
[----:B------:R1:W-:Y:S04]  /*d9e0*/  STL [R1+0xe4], RZ ;  /* 0x0000e4ff01007387 */ /* 0x0003e80000100800 */
[----:B------:R1:W-:Y:S01]  /*d9f0*/  STL [R1+0xe8], RZ ;  /* 0x0000e8ff01007387 */ /* 0x0003e20000100800 */
[----:B------:R-:W-:-:S03]  /*da00*/  SGXT.U32 R20, R20, 0x2 ;  /* 0x000000021414781a */ /* 0x000fc60000000000 */
[----:B------:R1:W-:Y:S01]  /*da10*/  STL [R1+0xec], RZ ;  /* 0x0000ecff01007387 */ /* 0x0003e20000100800 */
[----:B------:R-:W-:Y:S01]  /*da20*/  IMAD R2, R13, UR20, RZ ;  /* 0x000000140d027c24 */ /* 0x000fe2000f8e02ff */
[----:B------:R-:W-:Y:S01]  /*da30*/  SHF.R.U32.HI R19, RZ, 0x5, R19 ;  /* 0x00000005ff137819 */ /* 0x000fe20000011613 */
[----:B------:R-:W-:Y:S01]  /*da40*/  IMAD R2, R15, UR22, RZ ;  /* 0x000000160f027c24 */ /* 0x000fe2000f8e02ff */
[C---:B------:R-:W-:Y:S02]  /*da50*/  LOP3.LUT R15, R20.reuse, 0x18, RZ, 0xfc, !PT ;  /* 0x00000018140f7812 */ /* 0x040fe400078efcff */
[C---:B------:R-:W-:Y:S02]  /*da60*/  LOP3.LUT R16, R20.reuse, 0x14, RZ, 0xfc, !PT ;  /* 0x0000001414107812 */ /* 0x040fe400078efcff */
[----:B------:R-:W-:Y:S02]  /*da70*/  LOP3.LUT R20, R20, 0x10, RZ, 0xfc, !PT ;  /* 0x0000001014147812 */ /* 0x000fe400078efcff */
[----:B------:R-:W-:Y:S01]  /*da80*/  SGXT.U32 R19, R19, 0x2 ;  /* 0x000000021313781a */ /* 0x000fe20000000000 */
[----:B------:R-:W-:-:S02]  /*da90*/  IMAD R2, R15, UR24, RZ ;  /* 0x000000180f027c24 */ /* 0x000fc4000f8e02ff */
[----:B------:R-:W-:Y:S01]  /*daa0*/  IMAD R3, R16, UR25, RZ ;  /* 0x0000001910037c24 */ /* 0x000fe2000f8e02ff */
[C---:B------:R-:W-:Y:S01]  /*dab0*/  LOP3.LUT R16, R19.reuse, 0xc, RZ, 0xfc, !PT ;  /* 0x0000000c13107812 */ /* 0x040fe200078efcff */
[----:B------:R-:W-:Y:S01]  /*dac0*/  IMAD R2, R20, UR26, RZ ;  /* 0x0000001a14027c24 */ /* 0x000fe2000f8e02ff */
[C---:B------:R-:W-:Y:S02]  /*dad0*/  LOP3.LUT R20, R19.reuse, 0x8, RZ, 0xfc, !PT ;  /* 0x0000000813147812 */ /* 0x040fe400078efcff */
[----:B------:R-:W-:Y:S01]  /*dae0*/  LOP3.LUT R19, R19, 0x4, RZ, 0xfc, !PT ;  /* 0x0000000413137812 */ /* 0x000fe200078efcff */
[----:B------:R-:W-:Y:S02]  /*daf0*/  IMAD R3, R16, UR27, RZ ;  /* 0x0000001b10037c24 */ /* 0x000fe4000f8e02ff */
[----:B------:R-:W-:Y:S02]  /*db00*/  IMAD R2, R20, UR28, RZ ;  /* 0x0000001c14027c24 */ /* 0x000fe4000f8e02ff */
[----:B01-3--:R-:W-:-:S07]  /*db10*/  IMAD R0, R19, UR29, RZ ;  /* 0x0000001d13007c24 */ /* 0x00bfce000f8e02ff */
.L_x_2:
[----:B------:R-:W-:Y:S01]  /*db20*/  STL [R1+0xbb4], R26 ;  /* 0x000bb41a01007387 */ /* 0x000fe20000100800 */
[----:B0-----:R-:W0:Y:S03]  /*db30*/  LDCU UR6, c[0x0][0x3a8] ;  /* 0x00007500ff0677ac */ /* 0x001e260008000800 */
[----:B------:R-:W-:Y:S01]  /*db40*/  STL [R1+0xbbc], R26 ;  /* 0x000bbc1a01007387 */ /* 0x000fe20000100800 */
[----:B------:R-:W1:Y:S03]  /*db50*/  LDCU UR7, c[0x0][0x3a8] ;  /* 0x00007500ff0777ac */ /* 0x000e660008000800 */
[----:B------:R-:W-:Y:S04]  /*db60*/  STL [R1+0xbc4], R26 ;  /* 0x000bc41a01007387 */ /* 0x000fe80000100800 */
        /* <DEDUP_REMOVED lines=29> */
[----:B------:R2:W-:Y:S04]  /*dd40*/  STL [R1+0xd14], R26 ;  /* 0x000d141a01007387 */ /* 0x0005e80000100800 */
[----:B--2---:R-:W2:Y:S04]  /*dd50*/  LDL R26, [R1+0x1a0] ;  /* 0x0001a000011a7983 */ /* 0x004ea80000100800 */
        /* <DEDUP_REMOVED lines=32> */
[----:B---3--:R-:W3:Y:S01]  /*df60*/  LDL R25, [R1+0x1a4] ;  /* 0x0001a40001197983 */ /* 0x008ee20000100800 */
[----:B------:R-:W-:Y:S01]  /*df70*/  PRMT R8, RZ, 0x7610, R8 ;  /* 0x00007610ff087816 */ /* 0x000fe20000000008 */
[----:B------:R-:W4:Y:S01]  /*df80*/  S2R R0, SR_TID.X ;  /* 0x0000000000007919 */ /* 0x000f220000002100 */
[----:B------:R-:W5:Y:S01]  /*df90*/  S2R R12, SR_TID.X ;  /* 0x00000000000c7919 */ /* 0x000f620000002100 */
[----:B------:R-:W0:Y:S01]  /*dfa0*/  S2R R5, SR_TID.X ;  /* 0x0000000000057919 */ /* 0x000e220000002100 */
[----:B------:R-:W-:-:S02]  /*dfb0*/  PRMT R16, RZ, 0x7610, R16 ;  /* 0x00007610ff107816 */ /* 0x000fc40000000010 */
[----:B------:R-:W-:Y:S01]  /*dfc0*/  PRMT R18, RZ, 0x7610, R18 ;  /* 0x00007610ff127816 */ /* 0x000fe20000000012 */
[----:B------:R-:W-:Y:S01]  /*dfd0*/  STL [R1+0xbac], R29 ;  /* 0x000bac1d01007387 */ /* 0x000fe20000100800 */
[----:B------:R-:W-:Y:S02]  /*dfe0*/  PRMT R9, RZ, 0x7610, R9 ;  /* 0x00007610ff097816 */ /* 0x000fe40000000009 */
[----:B------:R-:W-:Y:S01]  /*dff0*/  PRMT R17, RZ, 0x7610, R17 ;  /* 0x00007610ff117816 */ /* 0x000fe20000000011 */
[----:B------:R-:W-:Y:S01]  /*e000*/  STL [R1+0xbb8], R29 ;  /* 0x000bb81d01007387 */ /* 0x000fe20000100800 */
[----:B------:R-:W-:Y:S02]  /*e010*/  PRMT R19, RZ, 0x7610, R19 ;  /* 0x00007610ff137816 */ /* 0x000fe40000000013 */
[----:B------:R-:W-:Y:S01]  /*e020*/  PRMT R20, RZ, 0x7610, R20 ;  /* 0x00007610ff147816 */ /* 0x000fe20000000014 */
[----:B------:R-:W-:Y:S01]  /*e030*/  STL [R1+0xbd8], R29 ;  /* 0x000bd81d01007387 */ /* 0x000fe20000100800 */
[----:B------:R-:W-:-:S03]  /*e040*/  PRMT R21, RZ, 0x7610, R21 ;  /* 0x00007610ff157816 */ /* 0x000fc60000000015 */
[----:B------:R-:W-:Y:S04]  /*e050*/  STL [R1+0xbf4], R29 ;  /* 0x000bf41d01007387 */ /* 0x000fe80000100800 */
[----:B------:R-:W-:Y:S01]  /*e060*/  STL [R1+0xc00], R29 ;  /* 0x000c001d01007387 */ /* 0x000fe20000100800 */
[----:B----4-:R-:W-:-:S03]  /*e070*/  SHF.R.U32.HI R7, RZ, 0x5, R0 ;  /* 0x00000005ff077819 */ /* 0x010fc60000011600 */
[----:B------:R-:W-:Y:S01]  /*e080*/  STL [R1+0xc0c], R29 ;  /* 0x000c0c1d01007387 */ /* 0x000fe20000100800 */
[----:B------:R-:W-:Y:S02]  /*e090*/  SHF.R.U32.HI R2, RZ, 0x5, R0 ;  /* 0x00000005ff027819 */ /* 0x000fe40000011600 */
[----:B------:R-:W-:Y:S01]  /*e0a0*/  SGXT.U32 R7, R7, 0x2 ;  /* 0x000000020707781a */ /* 0x000fe20000000000 */
[----:B------:R-:W-:Y:S01]  /*e0b0*/  STL [R1+0xc18], R29 ;  /* 0x000c181d01007387 */ /* 0x000fe20000100800 */
[----:B-----5:R-:W-:Y:S02]  /*e0c0*/  SHF.R.U32.HI R22, RZ, 0x5, R12 ;  /* 0x00000005ff167819 */ /* 0x020fe4000001160c */
[----:B------:R-:W-:Y:S01]  /*e0d0*/  LOP3.LUT R6, R7, 0x4, RZ, 0xfc, !PT ;  /* 0x0000000407067812 */ /* 0x000fe200078efcff */
[----:B------:R-:W-:Y:S01]  /*e0e0*/  STL [R1+0xc24], R29 ;  /* 0x000c241d01007387 */ /* 0x000fe20000100800 */
[----:B------:R-:W-:Y:S02]  /*e0f0*/  SGXT.U32 R2, R2, 0x2 ;  /* 0x000000020202781a */ /* 0x000fe40000000000 */
[----:B------:R-:W-:Y:S01]  /*e100*/  SGXT.U32 R22, R22, 0x2 ;  /* 0x000000021616781a */ /* 0x000fe20000000000 */
[----:B0-----:R-:W-:Y:S01]  /*e110*/  IMAD R6, R6, UR6, RZ ;  /* 0x0000000606067c24 */ /* 0x001fe2000f8e02ff */
[----:B------:R-:W-:Y:S01]  /*e120*/  LOP3.LUT R2, R2, 0x4, RZ, 0xfc, !PT ;  /* 0x0000000402027812 */ /* 0x000fe200078efcff */
[----:B------:R-:W0:Y:S01]  /*e130*/  LDCU UR6, c[0x0][0x3a8] ;  /* 0x00007500ff0677ac */ /* 0x000e220008000800 */
[--C-:B------:R-:W-:Y:S01]  /*e140*/  SHF.R.U32.HI R10, RZ, 0x5, R5.reuse ;  /* 0x00000005ff0a7819 */ /* 0x100fe20000011605 */
[----:B------:R-:W-:Y:S01]  /*e150*/  STL [R1+0xc30], R29 ;  /* 0x000c301d01007387 */ /* 0x000fe20000100800 */
[----:B------:R-:W-:-:S02]  /*e160*/  SHF.R.U32.HI R5, RZ, 0x5, R5 ;  /* 0x00000005ff057819 */ /* 0x000fc40000011605 */
[----:B------:R-:W-:Y:S01]  /*e170*/  ISETP.GE.AND P3, PT, R2, UR16, PT ;  /* 0x0000001002007c0c */ /* 0x000fe2000bf66270 */
[----:B------:R-:W-:Y:S01]  /*e180*/  STL [R1+0xc3c], R29 ;  /* 0x000c3c1d01007387 */ /* 0x000fe20000100800 */
[----:B------:R-:W-:Y:S02]  /*e190*/  LOP3.LUT R3, R22, 0x14, RZ, 0xfc, !PT ;  /* 0x0000001416037812 */ /* 0x000fe400078efcff */
[----:B------:R-:W-:Y:S01]  /*e1a0*/  SGXT.U32 R10, R10, 0x2 ;  /* 0x000000020a0a781a */ /* 0x000fe20000000000 */
[----:B------:R-:W-:Y:S01]  /*e1b0*/  STL [R1+0xc48], R29 ;  /* 0x000c481d01007387 */ /* 0x000fe20000100800 */
[----:B------:R-:W-:Y:S02]  /*e1c0*/  SGXT.U32 R5, R5, 0x2 ;  /* 0x000000020505781a */ /* 0x000fe40000000000 */
[----:B------:R-:W-:Y:S01]  /*e1d0*/  ISETP.GE.AND P1, PT, R3, UR16, PT ;  /* 0x0000001003007c0c */ /* 0x000fe2000bf26270 */
[----:B------:R-:W-:Y:S01]  /*e1e0*/  STL [R1+0xc54], R29 ;  /* 0x000c541d01007387 */ /* 0x000fe20000100800 */
[----:B------:R-:W-:-:S02]  /*e1f0*/  LOP3.LUT R11, R10, 0xc, RZ, 0xfc, !PT ;  /* 0x0000000c0a0b7812 */ /* 0x000fc400078efcff */
[----:B------:R-:W-:Y:S01]  /*e200*/  LOP3.LUT R7, R7, 0x8, RZ, 0xfc, !PT ;  /* 0x0000000807077812 */ /* 0x000fe200078efcff */
[----:B------:R-:W-:Y:S01]  /*e210*/  STL [R1+0xc60], R29 ;  /* 0x000c601d01007387 */ /* 0x000fe20000100800 */
[----:B------:R-:W-:Y:S01]  /*e220*/  LOP3.LUT R4, R22, 0x18, RZ, 0xfc, !PT ;  /* 0x0000001816047812 */ /* 0x000fe200078efcff */
[----:B0-----:R-:W-:Y:S01]  /*e230*/  IMAD R11, R11, UR6, RZ ;  /* 0x000000060b0b7c24 */ /* 0x001fe2000f8e02ff */
[----:B------:R-:W-:Y:S01]  /*e240*/  ISETP.GE.AND P4, PT, R7, UR16, PT ;  /* 0x0000001007007c0c */ /* 0x000fe2000bf86270 */
[----:B------:R-:W0:Y:S01]  /*e250*/  LDCU UR6, c[0x0][0x3a8] ;  /* 0x00007500ff0677ac */ /* 0x000e220008000800 */
[----:B------:R-:W-:Y:S01]  /*e260*/  ISETP.GE.AND P2, PT, R4, UR16, PT ;  /* 0x0000001004007c0c */ /* 0x000fe2000bf46270 */
[----:B------:R-:W-:Y:S01]  /*e270*/  STL [R1+0xc6c], R29 ;  /* 0x000c6c1d01007387 */ /* 0x000fe20000100800 */
[----:B------:R-:W-:Y:S02]  /*e280*/  LOP3.LUT R0, R22, 0x10, RZ, 0xfc, !PT ;  /* 0x0000001016007812 */ /* 0x000fe400078efcff */
[----:B------:R-:W-:Y:S01]  /*e290*/  SHF.R.U32.HI R12, RZ, 0x5, R12 ;  /* 0x00000005ff0c7819 */ /* 0x000fe2000001160c */
[----:B------:R-:W-:Y:S01]  /*e2a0*/  STL [R1+0xc78], R29 ;  /* 0x000c781d01007387 */ /* 0x000fe20000100800 */
[----:B------:R-:W-:-:S02]  /*e2b0*/  ISETP.GE.AND P0, PT, R0, UR16, PT ;  /* 0x0000001000007c0c */ /* 0x000fc4000bf06270 */
[----:B------:R-:W-:Y:S01]  /*e2c0*/  LOP3.LUT R0, R22, 0x1c, RZ, 0xfc, !PT ;  /* 0x0000001c16007812 */ /* 0x000fe200078efcff */
[----:B------:R-:W-:Y:S01]  /*e2d0*/  STL [R1+0xc84], R29 ;  /* 0x000c841d01007387 */ /* 0x000fe20000100800 */
[----:B------:R-:W-:-:S03]  /*e2e0*/  SGXT.U32 R12, R12, 0x2 ;  /* 0x000000020c0c781a */ /* 0x000fc60000000000 */
[----:B------:R-:W-:Y:S01]  /*e2f0*/  STL [R1+0xc90], R29 ;  /* 0x000c901d01007387 */ /* 0x000fe20000100800 */
[----:B------:R-:W-:-:S03]  /*e300*/  LOP3.LUT R15, R12, 0x24, RZ, 0xfc, !PT ;  /* 0x000000240c0f7812 */ /* 0x000fc600078efcff */
        /* <DEDUP_REMOVED lines=13> */
[----:B------:R-:W-:Y:S01]  /*e3e0*/  STL [R1+0xb9c], R28 ;  /* 0x000b9c1c01007387 */ /* 0x000fe20000100800 */
[----:B---3--:R-:W-:-:S04]  /*e3f0*/  IADD3 R2, P5, PT, R6, R25, RZ ;  /* 0x0000001906027210 */ /* 0x008fc80007fbe0ff */
[----:B--2---:R-:W-:Y:S02]  /*e400*/  LEA.HI.X.SX32 R3, R6, R26, 0x1, P5 ;  /* 0x0000001a06037211 */ /* 0x004fe400028f0eff */
[----:B------:R-:W-:Y:S02]  /*e410*/  LOP3.LUT R6, R5, 0xc, RZ, 0xfc, !PT ;  /* 0x0000000c05067812 */ /* 0x000fe400078efcff */
[----:B------:R-:W-:Y:S01]  /*e420*/  LOP3.LUT R5, R10, 0x8, RZ, 0xfc, !PT ;  /* 0x000000080a057812 */ /* 0x000fe200078efcff */
[----:B------:R2:W3:Y:S01]  /*e430*/  @!P3 LDG.E.U8 R8, desc[UR10][R2.64] ;  /* 0x0000000a0208b981 */ /* 0x0004e2000c1e1100 */
[----:B------:R-:W-:Y:S01]  /*e440*/  ISETP.GE.AND P6, PT, R6, UR16, PT ;  /* 0x0000001006007c0c */ /* 0x000fe2000bfc6270 */
[----:B------:R-:W4:Y:S02]  /*e450*/  S2R R10, SR_TID.X ;  /* 0x00000000000a7919 */ /* 0x000f240000002100 */
[----:B-1----:R-:W-:Y:S01]  /*e460*/  IMAD R5, R5, UR7, RZ ;  /* 0x0000000705057c24 */ /* 0x002fe2000f8e02ff */
[----:B------:R-:W1:Y:S04]  /*e470*/  LDCU UR7, c[0x0][0x3a8] ;  /* 0x00007500ff0777ac */ /* 0x000e680008000800 */
[----:B------:R-:W-:-:S04]  /*e480*/  IADD3 R6, P5, PT, R5, R25, RZ ;  /* 0x0000001905067210 */ /* 0x000fc80007fbe0ff */
[----:B------:R-:W-:Y:S02]  /*e490*/  LEA.HI.X.SX32 R7, R5, R26, 0x1, P5 ;  /* 0x0000001a05077211 */ /* 0x000fe400028f0eff */
[----:B------:R-:W-:Y:S02]  /*e4a0*/  IADD3 R4, P5, PT, R11, R25, RZ ;  /* 0x000000190b047210 */ /* 0x000fe40007fbe0ff */
[----:B----4-:R-:W-:-:S04]  /*e4b0*/  SHF.R.U32.HI R10, RZ, 0x5, R10 ;  /* 0x00000005ff0a7819 */ /* 0x010fc8000001160a */
[----:B------:R-:W-:-:S04]  /*e4c0*/  SGXT.U32 R10, R10, 0x2 ;  /* 0x000000020a0a781a */ /* 0x000fc80000000000 */
[----:B------:R-:W-:-:S05]  /*e4d0*/  LOP3.LUT R13, R10, 0x10, RZ, 0xfc, !PT ;  /* 0x000000100a0d7812 */ /* 0x000fca00078efcff */
[----:B-1----:R-:W-:Y:S01]  /*e4e0*/  IMAD R13, R13, UR7, RZ ;  /* 0x000000070d0d7c24 */ /* 0x002fe2000f8e02ff */
[----:B------:R-:W-:Y:S01]  /*e4f0*/  LEA.HI.X.SX32 R5, R11, R26, 0x1, P5 ;  /* 0x0000001a0b057211 */ /* 0x000fe200028f0eff */
[----:B------:R-:W1:Y:S01]  /*e500*/  LDCU UR7, c[0x0][0x3a8] ;  /* 0x00007500ff0777ac */ /* 0x000e620008000800 */
[----:B------:R-:W-:Y:S02]  /*e510*/  LOP3.LUT R14, R10, 0x14, RZ, 0xfc, !PT ;  /* 0x000000140a0e7812 */ /* 0x000fe400078efcff */
[----:B------:R-:W-:-:S04]  /*e520*/  IADD3 R10, P5, PT, R13, R25, RZ ;  /* 0x000000190d0a7210 */ /* 0x000fc80007fbe0ff */
[----:B------:R-:W-:Y:S02]  /*e530*/  LEA.HI.X.SX32 R11, R13, R26, 0x1, P5 ;  /* 0x0000001a0d0b7211 */ /* 0x000fe400028f0eff */
[----:B------:R-:W4:Y:S01]  /*e540*/  S2R R13, SR_TID.X ;  /* 0x00000000000d7919 */ /* 0x000f220000002100 */
[----:B------:R-:W-:Y:S01]  /*e550*/  ISETP.GE.AND P3, PT, R0, UR16, PT ;  /* 0x0000001000007c0c */ /* 0x000fe2000bf66270 */
[----:B0-----:R-:W-:Y:S01]  /*e560*/  IMAD R14, R14, UR6, RZ ;  /* 0x000000060e0e7c24 */ /* 0x001fe2000f8e02ff */
[----:B------:R-:W-:Y:S01]  /*e570*/  PRMT R0, RZ, 0x7610, R0 ;  /* 0x00007610ff007816 */ /* 0x000fe20000000000 */
[----:B------:R-:W0:Y:S05]  /*e580*/  LDCU UR6, c[0x0][0x3a8] ;  /* 0x00007500ff0677ac */ /* 0x000e2a0008000800 */
[----:B------:R5:W3:Y:S01]  /*e590*/  @!P6 LDG.E.U8 R0, desc[UR10][R4.64] ;  /* 0x0000000a0400e981 */ /* 0x000ae2000c1e1100 */
[----:B--2---:R-:W-:-:S06]  /*e5a0*/  PRMT R2, RZ, 0x7610, R2 ;  /* 0x00007610ff027816 */ /* 0x004fcc0000000002 */
[----:B------:R2:W3:Y:S01]  /*e5b0*/  @!P4 LDG.E.U8 R2, desc[UR10][R6.64] ;  /* 0x0000000a0602c981 */ /* 0x0004e2000c1e1100 */
[----:B-----5:R-:W-:-:S04]  /*e5c0*/  IADD3 R4, P6, PT, R14, R25, RZ ;  /* 0x000000190e047210 */ /* 0x020fc80007fde0ff */
[----:B------:R-:W-:Y:S02]  /*e5d0*/  LEA.HI.X.SX32 R5, R14, R26, 0x1, P6 ;  /* 0x0000001a0e057211 */ /* 0x000fe400030f0eff */
[----:B----4-:R-:W-:-:S03]  /*e5e0*/  SHF.R.U32.HI R13, RZ, 0x5, R13 ;  /* 0x00000005ff0d7819 */ /* 0x010fc6000001160d */
[----:B------:R-:W4:Y:S01]  /*e5f0*/  @!P1 LDG.E.U8 R16, desc[UR10][R4.64] ;  /* 0x0000000a04109981 */ /* 0x000f22000c1e1100 */
[----:B------:R-:W-:-:S04]  /*e600*/  SGXT.U32 R13, R13, 0x2 ;  /* 0x000000020d0d781a */ /* 0x000fc80000000000 */
[C---:B------:R-:W-:Y:S02]  /*e610*/  LOP3.LUT R14, R13.reuse, 0x18, RZ, 0xfc, !PT ;  /* 0x000000180d0e7812 */ /* 0x040fe400078efcff */
[----:B------:R-:W-:-:S03]  /*e620*/  LOP3.LUT R13, R13, 0x20, RZ, 0xfc, !PT ;  /* 0x000000200d0d7812 */ /* 0x000fc600078efcff */
[----:B-1----:R-:W-:Y:S01]  /*e630*/  IMAD R14, R14, UR7, RZ ;  /* 0x000000070e0e7c24 */ /* 0x002fe2000f8e02ff */
[----:B------:R-:W1:Y:S01]  /*e640*/  LDCU UR7, c[0x0][0x3a8] ;  /* 0x00007500ff0777ac */ /* 0x000e620008000800 */
[----:B0-----:R-:W-:Y:S01]  /*e650*/  IMAD R13, R13, UR6, RZ ;  /* 0x000000060d0d7c24 */ /* 0x001fe2000f8e02ff */
[----:B--2---:R-:W-:Y:S01]  /*e660*/  PRMT R6, RZ, 0x7610, R6 ;  /* 0x00007610ff067816 */ /* 0x004fe20000000006 */
[----:B------:R-:W0:Y:S01]  /*e670*/  LDCU UR6, c[0x0][0x3a8] ;  /* 0x00007500ff0677ac */ /* 0x000e220008000800 */
[----:B------:R-:W-:-:S04]  /*e680*/  LOP3.LUT R3, R22, 0x20, RZ, 0xfc, !PT ;  /* 0x0000002016037812 */ /* 0x000fc800078efcff */
[----:B------:R2:W5:Y:S01]  /*e690*/  @!P0 LDG.E.U8 R6, desc[UR10][R10.64] ;  /* 0x0000000a0a068981 */ /* 0x000562000c1e1100 */
[----:B------:R-:W-:Y:S02]  /*e6a0*/  ISETP.GE.AND P4, PT, R3, UR16, PT ;  /* 0x0000001003007c0c */ /* 0x000fe4000bf86270 */
[----:B------:R-:W-:Y:S02]  /*e6b0*/  LOP3.LUT R3, R22, 0x24, RZ, 0xfc, !PT ;  /* 0x0000002416037812 */ /* 0x000fe400078efcff */
[----:B--2---:R-:W-:-:S04]  /*e6c0*/  IADD3 R10, P0, PT, R14, R25, RZ ;  /* 0x000000190e0a7210 */ /* 0x004fc80007f1e0ff */
[-C--:B------:R-:W-:Y:S02]  /*e6d0*/  LEA.HI.X.SX32 R11, R14, R26.reuse, 0x1, P0 ;  /* 0x0000001a0e0b7211 */ /* 0x080fe400000f0eff */
[----:B------:R-:W-:Y:S02]  /*e6e0*/  LOP3.LUT R14, R12, 0x28, RZ, 0xfc, !PT ;  /* 0x000000280c0e7812 */ /* 0x000fe400078efcff */
[----:B------:R-:W-:Y:S02]  /*e6f0*/  ISETP.GE.AND P5, PT, R3, UR16, PT ;  /* 0x0000001003007c0c */ /* 0x000fe4000bfa6270 */
[----:B------:R-:W-:Y:S02]  /*e700*/  LOP3.LUT R5, R22, 0x28, RZ, 0xfc, !PT ;  /* 0x0000002816057812 */ /* 0x000fe400078efcff */
[-C--:B------:R-:W-:Y:S02]  /*e710*/  IADD3 R4, P1, PT, R13, R25.reuse, RZ ;  /* 0x000000190d047210 */ /* 0x080fe40007f3e0ff */
[----:B------:R-:W-:Y:S01]  /*e720*/  PRMT R3, RZ, 0x7610, R3 ;  /* 0x00007610ff037816 */ /* 0x000fe20000000003 */
[----:B-1----:R-:W-:Y:S01]  /*e730*/  IMAD R15, R15, UR7, RZ ;  /* 0x000000070f0f7c24 */ /* 0x002fe2000f8e02ff */
[----:B------:R-:W-:Y:S01]  /*e740*/  ISETP.GE.AND P0, PT, R5, UR16, PT ;  /* 0x0000001005007c0c */ /* 0x000fe2000bf06270 */
[----:B0-----:R-:W-:Y:S01]  /*e750*/  IMAD R14, R14, UR6, RZ ;  /* 0x000000060e0e7c24 */ /* 0x001fe2000f8e02ff */
[----:B------:R-:W-:Y:S01]  /*e760*/  LEA.HI.X.SX32 R5, R13, R26, 0x1, P1 ;  /* 0x0000001a0d057211 */ /* 0x000fe200008f0eff */
[----:B------:R-:W0:Y:S01]  /*e770*/  LDCU UR6, c[0x0][0x3a8] ;  /* 0x00007500ff0677ac */ /* 0x000e220008000800 */
[----:B------:R1:W2:Y:S02]  /*e780*/  @!P2 LDG.E.U8 R3, desc[UR10][R10.64] ;  /* 0x0000000a0a03a981 */ /* 0x0002a4000c1e1100 */
[----:B------:R-:W-:-:S02]  /*e790*/  IADD3 R12, P2, PT, R14, R25, RZ ;  /* 0x000000190e0c7210 */ /* 0x000fc40007f5e0ff */
[----:B------:R0:W2:Y:S01]  /*e7a0*/  @!P4 LDG.E.U8 R18, desc[UR10][R4.64] ;  /* 0x0000000a0412c981 */ /* 0x0000a2000c1e1100 */
[----:B------:R-:W-:Y:S02]  /*e7b0*/  PRMT R7, RZ, 0x7610, R7 ;  /* 0x00007610ff077816 */ /* 0x000fe40000000007 */
[C---:B-1----:R-:W-:Y:S02]  /*e7c0*/  IADD3 R10, P6, PT, R15.reuse, R25, RZ ;  /* 0x000000190f0a7210 */ /* 0x042fe40007fde0ff */
[-C--:B------:R-:W-:Y:S02]  /*e7d0*/  LEA.HI.X.SX32 R13, R14, R26.reuse, 0x1, P2 ;  /* 0x0000001a0e0d7211 */ /* 0x080fe400010f0eff */
[----:B0-----:R-:W-:Y:S01]  /*e7e0*/  PRMT R5, RZ, 0x7610, R5 ;  /* 0x00007610ff057816 */ /* 0x001fe20000000005 */
[C---:B------:R-:W-:Y:S01]  /*e7f0*/  IMAD R4, R22.reuse, UR9, RZ ;  /* 0x0000000916047c24 */ /* 0x040fe2000f8e02ff */
[----:B------:R-:W-:Y:S02]  /*e800*/  LEA.HI.X.SX32 R11, R15, R26, 0x1, P6 ;  /* 0x0000001a0f0b7211 */ /* 0x000fe400030f0eff */
[----:B------:R-:W-:-:S02]  /*e810*/  ISETP.GE.AND P1, PT, R22, UR16, PT ;  /* 0x0000001016007c0c */ /* 0x000fc4000bf26270 */
[----:B------:R-:W2:Y:S04]  /*e820*/  @!P0 LDG.E.U8 R5, desc[UR10][R12.64] ;  /* 0x0000000a0c058981 */ /* 0x000ea8000c1e1100 */
[----:B------:R0:W2:Y:S02]  /*e830*/  @!P5 LDG.E.U8 R7, desc[UR10][R10.64] ;  /* 0x0000000a0a07d981 */ /* 0x0000a4000c1e1100 */
[----:B0-----:R-:W-:-:S04]  /*e840*/  IADD3 R10, P0, PT, R4, R25, RZ ;  /* 0x00000019040a7210 */ /* 0x001fc80007f1e0ff */
[----:B------:R-:W-:-:S05]  /*e850*/  LEA.HI.X.SX32 R11, R4, R26, 0x1, P0 ;  /* 0x0000001a040b7211 */ /* 0x000fca00000f0eff */
[----:B------:R0:W2:Y:S01]  /*e860*/  @!P1 LDG.E.U8 R9, desc[UR10][R10.64] ;  /* 0x0000000a0a099981 */ /* 0x0000a2000c1e1100 */
[C---:B------:R-:W-:Y:S02]  /*e870*/  LOP3.LUT R13, R22.reuse, 0x38, RZ, 0xfc, !PT ;  /* 0x00000038160d7812 */ /* 0x040fe400078efcff */
[C---:B------:R-:W-:Y:S02]  /*e880*/  LOP3.LUT R15, R22.reuse, 0x30, RZ, 0xfc, !PT ;  /* 0x00000030160f7812 */ /* 0x040fe400078efcff */
[C---:B------:R-:W-:Y:S01]  /*e890*/  ISETP.GE.AND P4, PT, R13.reuse, UR16, PT ;  /* 0x000000100d007c0c */ /* 0x040fe2000bf86270 */
[----:B------:R-:W-:Y:S01]  /*e8a0*/  IMAD R13, R13, UR9, RZ ;  /* 0x000000090d0d7c24 */ /* 0x000fe2000f8e02ff */
[C---:B------:R-:W-:Y:S01]  /*e8b0*/  ISETP.GE.AND P0, PT, R15.reuse, UR16, PT ;  /* 0x000000100f007c0c */ /* 0x040fe2000bf06270 */
[----:B------:R-:W-:Y:S01]  /*e8c0*/  IMAD R15, R15, UR9, RZ ;  /* 0x000000090f0f7c24 */ /* 0x000fe2000f8e02ff */
[----:B------:R-:W-:Y:S02]  /*e8d0*/  LOP3.LUT R14, R22, 0x34, RZ, 0xfc, !PT ;  /* 0x00000034160e7812 */ /* 0x000fe400078efcff */
[----:B------:R-:W-:-:S02]  /*e8e0*/  IADD3 R12, P1, PT, R13, R25, RZ ;  /* 0x000000190d0c7210 */ /* 0x000fc40007f3e0ff */
[----:B------:R-:W-:Y:S02]  /*e8f0*/  PRMT R4, RZ, 0x7610, R4 ;  /* 0x00007610ff047816 */ /* 0x000fe40000000004 */
[-C--:B------:R-:W-:Y:S02]  /*e900*/  LEA.HI.X.SX32 R13, R13, R26.reuse, 0x1, P1 ;  /* 0x0000001a0d0d7211 */ /* 0x080fe400008f0eff */
[C---:B------:R-:W-:Y:S01]  /*e910*/  ISETP.GE.AND P1, PT, R14.reuse, UR16, PT ;  /* 0x000000100e007c0c */ /* 0x040fe2000bf26270 */
[----:B------:R-:W-:Y:S01]  /*e920*/  IMAD R14, R14, UR9, RZ ;  /* 0x000000090e0e7c24 */ /* 0x000fe2000f8e02ff */
[C---:B0-----:R-:W-:Y:S01]  /*e930*/  IADD3 R10, P2, PT, R15.reuse, R25, RZ ;  /* 0x000000190f0a7210 */ /* 0x041fe20007f5e0ff */
[----:B------:R0:W3:Y:S03]  /*e940*/  @!P4 LDG.E.U8 R4, desc[UR10][R12.64] ;  /* 0x0000000a0c04c981 */ /* 0x0000e6000c1e1100 */
[----:B------:R-:W-:-:S05]  /*e950*/  LEA.HI.X.SX32 R11, R15, R26, 0x1, P2 ;  /* 0x0000001a0f0b7211 */ /* 0x000fca00010f0eff */
[----:B------:R1:W3:Y:S01]  /*e960*/  @!P0 LDG.E.U8 R17, desc[UR10][R10.64] ;  /* 0x0000000a0a118981 */ /* 0x0002e2000c1e1100 */
[----:B0-----:R-:W-:-:S04]  /*e970*/  IADD3 R12, P2, PT, R14, R25, RZ ;  /* 0x000000190e0c7210 */ /* 0x001fc80007f5e0ff */
[----:B------:R-:W-:-:S05]  /*e980*/  LEA.HI.X.SX32 R13, R14, R26, 0x1, P2 ;  /* 0x0000001a0e0d7211 */ /* 0x000fca00010f0eff */
[----:B------:R0:W3:Y:S01]  /*e990*/  @!P1 LDG.E.U8 R19, desc[UR10][R12.64] ;  /* 0x0000000a0c139981 */ /* 0x0000e2000c1e1100 */
[----:B------:R-:W-:Y:S02]  /*e9a0*/  LOP3.LUT R15, R22, 0x1c, RZ, 0xfc, !PT ;  /* 0x0000001c160f7812 */ /* 0x000fe400078efcff */
[----:B------:R-:W0:Y:S03]  /*e9b0*/  S2R R22, SR_TID.X ;  /* 0x0000000000167919 */ /* 0x000e260000002100 */
[----:B------:R-:W-:Y:S01]  /*e9c0*/  IMAD R15, R15, UR6, RZ ;  /* 0x000000060f0f7c24 */ /* 0x000fe2000f8e02ff */
[----:B------:R-:W0:Y:S04]  /*e9d0*/  LDCU UR6, c[0x0][0x3a8] ;  /* 0x00007500ff0677ac */ /* 0x000e280008000800 */
[----:B-1----:R-:W-:-:S02]  /*e9e0*/  IADD3 R10, P0, PT, R15, R25, RZ ;  /* 0x000000190f0a7210 */ /* 0x002fc40007f1e0ff */
[----:B0-----:R-:W-:-:S04]  /*e9f0*/  SHF.R.U32.HI R11, RZ, 0x5, R22 ;  /* 0x00000005ff0b7819 */ /* 0x001fc80000011616 */
[----:B------:R-:W-:-:S04]  /*ea00*/  SGXT.U32 R11, R11, 0x2 ;  /* 0x000000020b0b781a */ /* 0x000fc80000000000 */
[C---:B------:R-:W-:Y:S02]  /*ea10*/  LOP3.LUT R15, R11.reuse, 0x2c, RZ, 0xfc, !PT ;  /* 0x0000002c0b0f7812 */ /* 0x040fe400078efcff */
[C---:B------:R-:W-:Y:S02]  /*ea20*/  LOP3.LUT R22, R11.reuse, 0x3c, RZ, 0xfc, !PT ;  /* 0x0000003c0b167812 */ /* 0x040fe400078efcff */
[----:B------:R-:W-:-:S05]  /*ea30*/  LOP3.LUT R11, R11, 0x1c, RZ, 0xfc, !PT ;  /* 0x0000001c0b0b7812 */ /* 0x000fca00078efcff */
[----:B------:R-:W-:Y:S01]  /*ea40*/  IMAD R11, R11, UR6, RZ ;  /* 0x000000060b0b7c24 */ /* 0x000fe2000f8e02ff */
[C---:B------:R-:W-:Y:S01]  /*ea50*/  ISETP.GE.AND P2, PT, R15.reuse, UR16, PT ;  /* 0x000000100f007c0c */ /* 0x040fe2000bf46270 */
[----:B------:R-:W-:-:S03]  /*ea60*/  IMAD R15, R15, UR9, RZ ;  /* 0x000000090f0f7c24 */ /* 0x000fc6000f8e02ff */
[-C--:B------:R-:W-:Y:S02]  /*ea70*/  LEA.HI.X.SX32 R11, R11, R26.reuse, 0x1, P0 ;  /* 0x0000001a0b0b7211 */ /* 0x080fe400000f0eff */
[C---:B------:R-:W-:Y:S01]  /*ea80*/  ISETP.GE.AND P4, PT, R22.reuse, UR16, PT ;  /* 0x0000001016007c0c */ /* 0x040fe2000bf86270 */
[----:B------:R-:W-:Y:S02]  /*ea90*/  IMAD R22, R22, UR9, RZ ;  /* 0x0000000916167c24 */ /* 0x000fe4000f8e02ff */
[----:B------:R0:W4:Y:S01]  /*eaa0*/  @!P3 LDG.E.U8 R20, desc[UR10][R10.64] ;  /* 0x0000000a0a14b981 */ /* 0x000122000c1e1100 */
[CC--:B------:R-:W-:Y:S01]  /*eab0*/  IADD3 R12, P1, PT, R15.reuse, R25.reuse, RZ ;  /* 0x000000190f0c7210 */ /* 0x0c0fe20007f3e0ff */
[----:B------:R-:W1:Y:S01]  /*eac0*/  S2UR UR7, SR_CgaCtaId ;  /* 0x00000000000779c3 */ /* 0x000e620000008800 */
[----:B------:R-:W-:Y:S01]  /*ead0*/  IADD3 R14, P0, PT, R22, R25, RZ ;  /* 0x00000019160e7210 */ /* 0x000fe20007f1e0ff */
[----:B0-----:R-:W0:Y:S01]  /*eae0*/  S2R R11, SR_TID.X ;  /* 0x00000000000b7919 */ /* 0x001e220000002100 */
[----:B------:R-:W-:-:S02]  /*eaf0*/  LEA.HI.X.SX32 R13, R15, R26, 0x1, P1 ;  /* 0x0000001a0f0d7211 */ /* 0x000fc400008f0eff */
[----:B------:R-:W-:Y:S01]  /*eb00*/  PRMT R10, RZ, 0x7610, R10 ;  /* 0x00007610ff0a7816 */ /* 0x000fe2000000000a */
[----:B------:R-:W-:Y:S01]  /*eb10*/  UMOV UR6, 0x400 ;  /* 0x0000040000067882 */ /* 0x000fe20000000000 */
[----:B------:R-:W-:Y:S01]  /*eb20*/  LEA.HI.X.SX32 R15, R22, R26, 0x1, P0 ;  /* 0x0000001a160f7211 */ /* 0x000fe200000f0eff */
[----:B------:R-:W4:Y:S04]  /*eb30*/  @!P2 LDG.E.U8 R21, desc[UR10][R12.64] ;  /* 0x0000000a0c15a981 */ /* 0x000f28000c1e1100 */
[----:B------:R-:W4:Y:S04]  /*eb40*/  @!P4 LDG.E.U8 R10, desc[UR10][R14.64] ;  /* 0x0000000a0e0ac981 */ /* 0x000f28000c1e1100 */
[----:B------:R-:W4:Y:S01]  /*eb50*/  LDL.LU R25, [R1+0xd18] ;  /* 0x000d180001197983 */ /* 0x000f220000300800 */
[----:B-1----:R-:W-:-:S03]  /*eb60*/  ULEA UR6, UR7, UR6, 0x18 ;  /* 0x0000000607067291 */ /* 0x002fc6000f8ec0ff */
[----:B------:R-:W4:Y:S01]  /*eb70*/  LDL.LU R26, [R1+0xd14] ;  /* 0x000d1400011a7983 */ /* 0x000f220000300800 */
[----:B0-----:R-:W-:Y:S01]  /*eb80*/  LOP3.LUT R11, R11, 0x7f, RZ, 0xc0, !PT ;  /* 0x0000007f0b0b7812 */ /* 0x001fe200078ec0ff */
[----:B------:R-:W-:Y:S06]  /*eb90*/  BAR.SYNC.DEFER_BLOCKING 0x0 ;  /* 0x0000000000007b1d */ /* 0x000fec0000010000 */
[----:B--2---:R0:W-:Y:S02]  /*eba0*/  STS.U8 [R11+UR6], R9 ;  /* 0x000000090b007988 */ /* 0x0041e40008000006 */
[----:B0-----:R-:W0:Y:S01]  /*ebb0*/  S2R R11, SR_TID.X ;  /* 0x00000000000b7919 */ /* 0x001e220000002100 */
[----:B------:R-:W1:Y:S01]  /*ebc0*/  S2R R9, SR_TID.X ;  /* 0x0000000000097919 */ /* 0x000e620000002100 */
[----:B0-----:R-:W-:-:S02]  /*ebd0*/  LOP3.LUT R11, R11, 0x7f, RZ, 0xc0, !PT ;  /* 0x0000007f0b0b7812 */ /* 0x001fc400078ec0ff */
[----:B-1----:R-:W-:Y:S02]  /*ebe0*/  LOP3.LUT R9, R9, 0x7f, RZ, 0xc0, !PT ;  /* 0x0000007f09097812 */ /* 0x002fe400078ec0ff */
[----:B------:R-:W-:-:S03]  /*ebf0*/  LOP3.LUT R11, R11, 0x8, RZ, 0x3c, !PT ;  /* 0x000000080b0b7812 */ /* 0x000fc600078e3cff */
[----:B-----5:R-:W-:Y:S04]  /*ec00*/  STS.U8 [R9+UR6+0x200], R6 ;  /* 0x0002000609007988 */ /* 0x020fe80008000006 */
[----:B------:R-:W-:Y:S04]  /*ec10*/  STS.U8 [R9+UR6+0x400], R18 ;  /* 0x0004001209007988 */ /* 0x000fe80008000006 */
[----:B---3--:R0:W-:Y:S04]  /*ec20*/  STS.U8 [R9+UR6+0x600], R17 ;  /* 0x0006001109007988 */ /* 0x0081e80008000006 */
[----:B------:R1:W-:Y:S01]  /*ec30*/  STS.U8 [R11+UR6+0x80], R8 ;  /* 0x000080080b007988 */ /* 0x0003e20008000006 */
[----:B0-----:R-:W-:-:S03]  /*ec40*/  LOP3.LUT R9, R9, 0x10, RZ, 0x3c, !PT ;  /* 0x0000001009097812 */ /* 0x001fc600078e3cff */
[----:B----4-:R-:W-:Y:S04]  /*ec50*/  STS.U8 [R11+UR6+0x280], R16 ;  /* 0x000280100b007988 */ /* 0x010fe80008000006 */
[----:B-1----:R-:W2:Y:S04]  /*ec60*/  LDL R8, [R1+0x750] ;  /* 0x0007500001087983 */ /* 0x002ea80000100800 */
[----:B------:R0:W-:Y:S04]  /*ec70*/  STS.U8 [R11+UR6+0x480], R7 ;  /* 0x000480070b007988 */ /* 0x0001e80008000006 */
[----:B------:R-:W-:Y:S04]  /*ec80*/  STS.U8 [R11+UR6+0x680], R19 ;  /* 0x000680130b007988 */ /* 0x000fe80008000006 */
[----:B------:R-:W-:Y:S04]  /*ec90*/  STS.U8 [R9+UR6+0x100], R2 ;  /* 0x0001000209007988 */ /* 0x000fe80008000006 */
[----:B------:R1:W-:Y:S04]  /*eca0*/  STS.U8 [R9+UR6+0x300], R3 ;  /* 0x0003000309007988 */ /* 0x0003e80008000006 */
[----:B0-----:R-:W3:Y:S04]  /*ecb0*/  LDL R7, [R1+0x360] ;  /* 0x0003600001077983 */ /* 0x001ee80000100800 */
[----:B-1----:R-:W4:Y:S01]  /*ecc0*/  LDL R3, [R1+0x74c] ;  /* 0x00074c0001037983 */ /* 0x002f220000100800 */
[----:B------:R-:W0:Y:S01]  /*ecd0*/  S2R R11, SR_TID.X ;  /* 0x00000000000b7919 */ /* 0x000e220000002100 */
[----:B------:R-:W1:Y:S02]  /*ece0*/  S2R R6, SR_TID.X ;  /* 0x0000000000067919 */ /* 0x000e640000002100 */
[----:B------:R-:W-:Y:S04]  /*ecf0*/  STS.U8 [R9+UR6+0x500], R5 ;  /* 0x0005000509007988 */ /* 0x000fe80008000006 */
[----:B------:R5:W-:Y:S01]  /*ed00*/  STS.U8 [R9+UR6+0x700], R4 ;  /* 0x0007000409007988 */ /* 0x000be20008000006 */
[----:B------:R-:W-:-:S03]  /*ed10*/  PRMT R25, RZ, 0x7610, R25 ;  /* 0x00007610ff197816 */ /* 0x000fc60000000019 */
[----:B-----5:R-:W5:Y:S01]  /*ed20*/  LDL R9, [R1+0x370] ;  /* 0x0003700001097983 */ /* 0x020f620000100800 */
[----:B0-----:R-:W-:-:S04]  /*ed30*/  LOP3.LUT R11, R11, 0x7f, RZ, 0xc0, !PT ;  /* 0x0000007f0b0b7812 */ /* 0x001fc800078ec0ff */
[----:B------:R-:W-:-:S05]  /*ed40*/  LOP3.LUT R11, R11, 0x18, RZ, 0x3c, !PT ;  /* 0x000000180b0b7812 */ /* 0x000fca00078e3cff */
[----:B------:R-:W-:Y:S04]  /*ed50*/  STS.U8 [R11+UR6+0x180], R0 ;  /* 0x000180000b007988 */ /* 0x000fe80008000006 */
[----:B------:R-:W-:Y:S04]  /*ed60*/  STS.U8 [R11+UR6+0x380], R20 ;  /* 0x000380140b007988 */ /* 0x000fe80008000006 */
[----:B------:R-:W-:Y:S04]  /*ed70*/  STS.U8 [R11+UR6+0x580], R21 ;  /* 0x000580150b007988 */ /* 0x000fe80008000006 */
[----:B------:R-:W-:Y:S01]  /*ed80*/  STS.U8 [R11+UR6+0x780], R10 ;  /* 0x0007800a0b007988 */ /* 0x000fe20008000006 */
[----:B-1----:R-:W-:-:S05]  /*ed90*/  LOP3.LUT R6, R6, 0x3f, RZ, 0xc0, !PT ;  /* 0x0000003f06067812 */ /* 0x002fca00078ec0ff */
[C---:B------:R-:W-:Y:S01]  /*eda0*/  IMAD R19, R6.reuse, UR12, RZ ;  /* 0x0000000c06137c24 */ /* 0x040fe2000f8e02ff */
[----:B------:R-:W-:-:S04]  /*edb0*/  ISETP.GE.AND P0, PT, R6, UR16, PT ;  /* 0x0000001006007c0c */ /* 0x000fc8000bf06270 */
[----:B------:R-:W-:Y:S01]  /*edc0*/  SHF.R.S32.HI R4, RZ, 0x1f, R19 ;  /* 0x0000001fff047819 */ /* 0x000fe20000011413 */
[----:B------:R-:W-:Y:S01]  /*edd0*/  BAR.SYNC.DEFER_BLOCKING 0x0 ;  /* 0x0000000000007b1d */ /* 0x000fe20000010000 */
[----:B--2---:R-:W-:Y:S02]  /*ede0*/  IADD3 R2, P2, PT, R19, R8, RZ ;  /* 0x0000000813027210 */ /* 0x004fe40007f5e0ff */
[----:B------:R-:W-:-:S03]  /*edf0*/  PRMT R26, RZ, 0x7610, R26 ;  /* 0x00007610ff1a7816 */ /* 0x000fc6000000001a */
[----:B------:R-:W2:Y:S01]  /*ee00*/  LDL R8, [R1+0x378] ;  /* 0x0003780001087983 */ /* 0x000ea20000100800 */
[----:B---3--:R-:W-:-:S03]  /*ee10*/  IADD3 R6, P1, PT, R19, R7, RZ ;  /* 0x0000000713067210 */ /* 0x008fc60007f3e0ff */
[----:B------:R-:W3:Y:S01]  /*ee20*/  LDL R7, [R1+0x35c] ;  /* 0x00035c0001077983 */ /* 0x000ee20000100800 */
[----:B----4-:R-:W-:-:S05]  /*ee30*/  IMAD.X R3, R4, 0x1, R3, P2 ;  /* 0x0000000104037824 */ /* 0x010fca00010e0603 */
[----:B------:R-:W4:Y:S01]  /*ee40*/  @!P0 LDG.E.U8 R25, desc[UR10][R2.64] ;  /* 0x0000000a02198981 */ /* 0x000f22000c1e1100 */
[----:B---3--:R-:W-:-:S05]  /*ee50*/  IMAD.X R7, R4, 0x1, R7, P1 ;  /* 0x0000000104077824 */ /* 0x008fca00008e0607 */
[----:B------:R5:W3:Y:S04]  /*ee60*/  @!P0 LDG.E.U8 R26, desc[UR10][R6.64] ;  /* 0x0000000a061a8981 */ /* 0x000ae8000c1e1100 */
[----:B----4-:R0:W-:Y:S04]  /*ee70*/  STL [R1+0x2e4], R25 ;  /* 0x0002e41901007387 */ /* 0x0101e80000100800 */
[----:B0-----:R-:W4:Y:S04]  /*ee80*/  LDL.LU R25, [R1+0xd10] ;  /* 0x000d100001197983 */ /* 0x001f280000300800 */
[----:B------:R-:W2:Y:S01]  /*ee90*/  LDL R3, [R1+0x368] ;  /* 0x0003680001037983 */ /* 0x000ea20000100800 */
[----:B-----5:R-:W-:-:S02]  /*eea0*/  IADD3 R6, P2, PT, R19, R9, RZ ;  /* 0x0000000913067210 */ /* 0x020fc40007f5e0ff */
[----:B--2---:R-:W-:Y:S02]  /*eeb0*/  IADD3 R2, P1, PT, R19, R3, RZ ;  /* 0x0000000313027210 */ /* 0x004fe40007f3e0ff */
[----:B------:R-:W2:Y:S04]  /*eec0*/  LDL R3, [R1+0x364] ;  /* 0x0003640001037983 */ /* 0x000ea80000100800 */
[----:B---3--:R0:W-:Y:S04]  /*eed0*/  STL [R1+0x2e8], R26 ;  /* 0x0002e81a01007387 */ /* 0x0081e80000100800 */
[----:B0-----:R-:W3:Y:S04]  /*eee0*/  LDL.LU R26, [R1+0xd0c] ;  /* 0x000d0c00011a7983 */ /* 0x001ee80000300800 */
[----:B------:R-:W5:Y:S04]  /*eef0*/  LDL R7, [R1+0x36c] ;  /* 0x00036c0001077983 */ /* 0x000f680000100800 */
[----:B------:R-:W5:Y:S01]  /*ef00*/  LDL R9, [R1+0x374] ;  /* 0x0003740001097983 */ /* 0x000f620000100800 */
[----:B------:R-:W-:-:S02]  /*ef10*/  PRMT R29, RZ, 0x7610, R29 ;  /* 0x00007610ff1d7816 */ /* 0x000fc4000000001d */
[----:B------:R-:W-:Y:S02]  /*ef20*/  IADD3 R8, P3, PT, R19, R8, RZ ;  /* 0x0000000813087210 */ /* 0x000fe40007f7e0ff */
[----:B----4-:R-:W-:Y:S01]  /*ef30*/  PRMT R25, RZ, 0x7610, R25 ;  /* 0x00007610ff197816 */ /* 0x010fe20000000019 */
[----:B--2---:R-:W-:-:S05]  /*ef40*/  IMAD.X R3, R4, 0x1, R3, P1 ;  /* 0x0000000104037824 */ /* 0x004fca00008e0603 */
[----:B------:R-:W2:Y:S01]  /*ef50*/  @!P0 LDG.E.U8 R29, desc[UR10][R2.64] ;  /* 0x0000000a021d8981 */ /* 0x000ea2000c1e1100 */
[----:B---3--:R-:W-:Y:S01]  /*ef60*/  PRMT R26, RZ, 0x7610, R26 ;  /* 0x00007610ff1a7816 */ /* 0x008fe2000000001a */
[C---:B-----5:R-:W-:Y:S02]  /*ef70*/  IMAD.X R7, R4.reuse, 0x1, R7, P2 ;  /* 0x0000000104077824 */ /* 0x060fe400010e0607 */
[----:B------:R-:W-:-:S03]  /*ef80*/  IMAD.X R9, R4, 0x1, R9, P3 ;  /* 0x0000000104097824 */ /* 0x000fc600018e0609 */
[----:B------:R-:W3:Y:S04]  /*ef90*/  @!P0 LDG.E.U8 R25, desc[UR10][R6.64] ;  /* 0x0000000a06198981 */ /* 0x000ee8000c1e1100 */
[----:B------:R-:W4:Y:S04]  /*efa0*/  @!P0 LDG.E.U8 R26, desc[UR10][R8.64] ;  /* 0x0000000a081a8981 */ /* 0x000f28000c1e1100 */
[----:B--2---:R0:W-:Y:S04]  /*efb0*/  STL [R1+0x2dc], R29 ;  /* 0x0002dc1d01007387 */ /* 0x0041e80000100800 */
[----:B0-----:R-:W2:Y:S04]  /*efc0*/  LDL.LU R29, [R1+0xd08] ;  /* 0x000d0800011d7983 */ /* 0x001ea80000300800 */
[----:B------:R-:W5:Y:S04]  /*efd0*/  LDL R3, [R1+0x380] ;  /* 0x0003800001037983 */ /* 0x000f680000100800 */
[----:B---3--:R0:W-:Y:S04]  /*efe0*/  STL [R1+0x2d8], R25 ;  /* 0x0002d81901007387 */ /* 0x0081e80000100800 */
[----:B0-----:R-:W3:Y:S04]  /*eff0*/  LDL.LU R25, [R1+0xd04] ;  /* 0x000d040001197983 */ /* 0x001ee80000300800 */
[----:B------:R-:W2:Y:S04]  /*f000*/  LDL R7, [R1+0x388] ;  /* 0x0003880001077983 */ /* 0x000ea80000100800 */
[----:B----4-:R0:W-:Y:S04]  /*f010*/  STL [R1+0x2e0], R26 ;  /* 0x0002e01a01007387 */ /* 0x0101e80000100800 */
[----:B0-----:R-:W4:Y:S04]  /*f020*/  LDL.LU R26, [R1+0xd00] ;  /* 0x000d0000011a7983 */ /* 0x001f280000300800 */
[----:B------:R-:W3:Y:S01]  /*f030*/  LDL R9, [R1+0x390] ;  /* 0x0003900001097983 */ /* 0x000ee20000100800 */
[----:B-----5:R-:W-:-:S03]  /*f040*/  IADD3 R2, P1, PT, R19, R3, RZ ;  /* 0x0000000313027210 */ /* 0x020fc60007f3e0ff */
[----:B------:R-:W5:Y:S01]  /*f050*/  LDL R3, [R1+0x37c] ;  /* 0x00037c0001037983 */ /* 0x000f620000100800 */
[----:B--2---:R-:W-:-:S03]  /*f060*/  IADD3 R6, P2, PT, R19, R7, RZ ;  /* 0x0000000713067210 */ /* 0x004fc60007f5e0ff */
[----:B------:R-:W2:Y:S01]  /*f070*/  LDL R7, [R1+0x384] ;  /* 0x0003840001077983 */ /* 0x000ea20000100800 */
[----:B---3--:R-:W-:-:S03]  /*f080*/  IADD3 R8, P3, PT, R19, R9, RZ ;  /* 0x0000000913087210 */ /* 0x008fc60007f7e0ff */
[----:B------:R-:W3:Y:S01]  /*f090*/  LDL R9, [R1+0x38c] ;  /* 0x00038c0001097983 */ /* 0x000ee20000100800 */
[----:B------:R-:W-:Y:S02]  /*f0a0*/  PRMT R29, RZ, 0x7610, R29 ;  /* 0x00007610ff1d7816 */ /* 0x000fe4000000001d */
[----:B------:R-:W-:Y:S02]  /*f0b0*/  PRMT R25, RZ, 0x7610, R25 ;  /* 0x00007610ff197816 */ /* 0x000fe40000000019 */
[----:B----4-:R-:W-:Y:S01]  /*f0c0*/  PRMT R26, RZ, 0x7610, R26 ;  /* 0x00007610ff1a7816 */ /* 0x010fe2000000001a */
[----:B-----5:R-:W-:-:S05]  /*f0d0*/  IMAD.X R3, R4, 0x1, R3, P1 ;  /* 0x0000000104037824 */ /* 0x020fca00008e0603 */
[----:B------:R-:W4:Y:S01]  /*f0e0*/  @!P0 LDG.E.U8 R29, desc[UR10][R2.64] ;  /* 0x0000000a021d8981 */ /* 0x000f22000c1e1100 */
[----:B--2---:R-:W-:-:S05]  /*f0f0*/  IMAD.X R7, R4, 0x1, R7, P2 ;  /* 0x0000000104077824 */ /* 0x004fca00010e0607 */
[----:B------:R-:W2:Y:S01]  /*f100*/  @!P0 LDG.E.U8 R25, desc[UR10][R6.64] ;  /* 0x0000000a06198981 */ /* 0x000ea2000c1e1100 */
[----:B---3--:R-:W-:-:S05]  /*f110*/  IMAD.X R9, R4, 0x1, R9, P3 ;  /* 0x0000000104097824 */ /* 0x008fca00018e0609 */
[----:B------:R-:W3:Y:S04]  /*f120*/  @!P0 LDG.E.U8 R26, desc[UR10][R8.64] ;  /* 0x0000000a081a8981 */ /* 0x000ee8000c1e1100 */
[----:B----4-:R0:W-:Y:S04]  /*f130*/  STL [R1+0x2d4], R29 ;  /* 0x0002d41d01007387 */ /* 0x0101e80000100800 */
[----:B0-----:R-:W4:Y:S04]  /*f140*/  LDL.LU R29, [R1+0xcfc] ;  /* 0x000cfc00011d7983 */ /* 0x001f280000300800 */
[----:B------:R-:W5:Y:S04]  /*f150*/  LDL R3, [R1+0x3a0] ;  /* 0x0003a00001037983 */ /* 0x000f680000100800 */
[----:B--2---:R0:W-:Y:S04]  /*f160*/  STL [R1+0x2d0], R25 ;  /* 0x0002d01901007387 */ /* 0x0041e80000100800 */
[----:B0-----:R-:W2:Y:S04]  /*f170*/  LDL.LU R25, [R1+0xcf8] ;  /* 0x000cf80001197983 */ /* 0x001ea80000300800 */
[----:B------:R-:W2:Y:S04]  /*f180*/  LDL R7, [R1+0x3a8] ;  /* 0x0003a80001077983 */ /* 0x000ea80000100800 */
[----:B---3--:R0:W-:Y:S04]  /*f190*/  STL [R1+0x2cc], R26 ;  /* 0x0002cc1a01007387 */ /* 0x0081e80000100800 */
[----:B0-----:R-:W3:Y:S04]  /*f1a0*/  LDL.LU R26, [R1+0xcf4] ;  /* 0x000cf400011a7983 */ /* 0x001ee80000300800 */
[----:B------:R-:W3:Y:S01]  /*f1b0*/  LDL R9, [R1+0x3b0] ;  /* 0x0003b00001097983 */ /* 0x000ee20000100800 */
[----:B-----5:R-:W-:-:S03]  /*f1c0*/  IADD3 R2, P1, PT, R19, R3, RZ ;  /* 0x0000000313027210 */ /* 0x020fc60007f3e0ff */
[----:B------:R-:W5:Y:S01]  /*f1d0*/  LDL R3, [R1+0x39c] ;  /* 0x00039c0001037983 */ /* 0x000f620000100800 */
[----:B--2---:R-:W-:-:S03]  /*f1e0*/  IADD3 R6, P2, PT, R19, R7, RZ ;  /* 0x0000000713067210 */ /* 0x004fc60007f5e0ff */
[----:B------:R-:W2:Y:S01]  /*f1f0*/  LDL R7, [R1+0x3a4] ;  /* 0x0003a40001077983 */ /* 0x000ea20000100800 */
[----:B---3--:R-:W-:-:S03]  /*f200*/  IADD3 R8, P3, PT, R19, R9, RZ ;  /* 0x0000000913087210 */ /* 0x008fc60007f7e0ff */
[----:B------:R-:W3:Y:S01]  /*f210*/  LDL R9, [R1+0x3ac] ;  /* 0x0003ac0001097983 */ /* 0x000ee20000100800 */
[----:B----4-:R-:W-:Y:S02]  /*f220*/  PRMT R29, RZ, 0x7610, R29 ;  /* 0x00007610ff1d7816 */ /* 0x010fe4000000001d */
[----:B------:R-:W-:Y:S02]  /*f230*/  PRMT R25, RZ, 0x7610, R25 ;  /* 0x00007610ff197816 */ /* 0x000fe40000000019 */
[----:B------:R-:W-:Y:S01]  /*f240*/  PRMT R26, RZ, 0x7610, R26 ;  /* 0x00007610ff1a7816 */ /* 0x000fe2000000001a */
        /* <DEDUP_REMOVED lines=478> */
[----:B----4-:R-:W-:Y:S02]  /*11030*/  PRMT R29, RZ, 0x7610, R29 ;  /* 0x00007610ff1d7816 */ /* 0x010fe4000000001d */
[----:B------:R-:W-:Y:S01]  /*11040*/  PRMT R26, RZ, 0x7610, R26 ;  /* 0x00007610ff1a7816 */ /* 0x000fe2000000001a */
[----:B-----5:R-:W-:-:S05]  /*11050*/  IMAD.X R3, R4, 0x1, R3, P1 ;  /* 0x0000000104037824 */ /* 0x020fca00008e0603 */
[----:B------:R-:W4:Y:S04]  /*11060*/  @!P0 LDG.E.U8 R16, desc[UR10][R2.64] ;  /* 0x0000000a02108981 */ /* 0x000f28000c1e1100 */
[----:B------:R-:W5:Y:S01]  /*11070*/  LDL R3, [R1+0x5b0] ;  /* 0x0005b00001037983 */ /* 0x000f620000100800 */
[----:B--2---:R-:W-:-:S05]  /*11080*/  IMAD.X R7, R4, 0x1, R7, P2 ;  /* 0x0000000104077824 */ /* 0x004fca00010e0607 */
[----:B------:R-:W2:Y:S01]  /*11090*/  @!P0 LDG.E.U8 R29, desc[UR10][R6.64] ;  /* 0x0000000a061d8981 */ /* 0x000ea2000c1e1100 */
[----:B---3--:R-:W-:-:S05]  /*110a0*/  IMAD.X R9, R4, 0x1, R9, P3 ;  /* 0x0000000104097824 */ /* 0x008fca00018e0609 */
[----:B------:R-:W3:Y:S04]  /*110b0*/  @!P0 LDG.E.U8 R26, desc[UR10][R8.64] ;  /* 0x0000000a081a8981 */ /* 0x000ee8000c1e1100 */
[----:B----4-:R0:W-:Y:S04]  /*110c0*/  STL [R1+0x160], R16 ;  /* 0x0001601001007387 */ /* 0x0101e80000100800 */
[----:B0-----:R-:W4:Y:S04]  /*110d0*/  LDL R16, [R1+0x5d0] ;  /* 0x0005d00001107983 */ /* 0x001f280000100800 */
        /* <DEDUP_REMOVED lines=12> */
[----:B------:R-:W-:Y:S01]  /*111a0*/  PRMT R25, RZ, 0x7610, R25 ;  /* 0x00007610ff197816 */ /* 0x000fe20000000019 */
[C---:B-----5:R-:W-:Y:S01]  /*111b0*/  IMAD.X R3, R4.reuse, 0x1, R3, P1 ;  /* 0x0000000104037824 */ /* 0x060fe200008e0603 */
[----:B------:R-:W-:Y:S02]  /*111c0*/  PRMT R29, RZ, 0x7610, R29 ;  /* 0x00007610ff1d7816 */ /* 0x000fe4000000001d */
[----:B------:R-:W-:Y:S02]  /*111d0*/  PRMT R26, RZ, 0x7610, R26 ;  /* 0x00007610ff1a7816 */ /* 0x000fe4000000001a */
[----:B------:R-:W5:Y:S01]  /*111e0*/  @!P0 LDG.E.U8 R25, desc[UR10][R2.64] ;  /* 0x0000000a02198981 */ /* 0x000f62000c1e1100 */
[----:B--2---:R-:W-:-:S05]  /*111f0*/  IMAD.X R7, R4, 0x1, R7, P2 ;  /* 0x0000000104077824 */ /* 0x004fca00010e0607 */
[----:B------:R-:W2:Y:S01]  /*11200*/  @!P0 LDG.E.U8 R29, desc[UR10][R6.64] ;  /* 0x0000000a061d8981 */ /* 0x000ea2000c1e1100 */
[----:B---3--:R-:W-:-:S05]  /*11210*/  IMAD.X R9, R4, 0x1, R9, P3 ;  /* 0x0000000104097824 */ /* 0x008fca00018e0609 */
[----:B------:R-:W3:Y:S04]  /*11220*/  @!P0 LDG.E.U8 R26, desc[UR10][R8.64] ;  /* 0x0000000a081a8981 */ /* 0x000ee8000c1e1100 */
[----:B-----5:R0:W-:Y:S04]  /*11230*/  STL [R1+0x14c], R25 ;  /* 0x00014c1901007387 */ /* 0x0201e80000100800 */
[----:B0-----:R-:W5:Y:S04]  /*11240*/  LDL.LU R25, [R1+0xbf8] ;  /* 0x000bf80001197983 */ /* 0x001f680000300800 */
[----:B--2---:R0:W-:Y:S04]  /*11250*/  STL [R1+0x154], R29 ;  /* 0x0001541d01007387 */ /* 0x0041e80000100800 */
[----:B0-----:R-:W2:Y:S04]  /*11260*/  LDL.LU R29, [R1+0xbf4] ;  /* 0x000bf400011d7983 */ /* 0x001ea80000300800 */
[----:B------:R-:W2:Y:S04]  /*11270*/  LDL R7, [R1+0x5d8] ;  /* 0x0005d80001077983 */ /* 0x000ea80000100800 */
[----:B---3--:R0:W-:Y:S04]  /*11280*/  STL [R1+0x150], R26 ;  /* 0x0001501a01007387 */ /* 0x0081e80000100800 */
[----:B0-----:R-:W3:Y:S04]  /*11290*/  LDL.LU R26, [R1+0xbf0] ;  /* 0x000bf000011a7983 */ /* 0x001ee80000300800 */
[----:B------:R-:W3:Y:S04]  /*112a0*/  LDL R9, [R1+0x5e0] ;  /* 0x0005e00001097983 */ /* 0x000ee80000100800 */
[----:B------:R-:W3:Y:S01]  /*112b0*/  LDL R3, [R1+0x5cc] ;  /* 0x0005cc0001037983 */ /* 0x000ee20000100800 */
[----:B----4-:R-:W-:-:S02]  /*112c0*/  IADD3 R2, P1, PT, R19, R16, RZ ;  /* 0x0000001013027210 */ /* 0x010fc40007f3e0ff */
[----:B-----5:R-:W-:Y:S01]  /*112d0*/  PRMT R25, RZ, 0x7610, R25 ;  /* 0x00007610ff197816 */ /* 0x020fe20000000019 */
[----:B------:R-:W4:Y:S01]  /*112e0*/  LDL R16, [R1+0x5f0] ;  /* 0x0005f00001107983 */ /* 0x000f220000100800 */
[----:B--2---:R-:W-:-:S03]  /*112f0*/  IADD3 R6, P2, PT, R19, R7, RZ ;  /* 0x0000000713067210 */ /* 0x004fc60007f5e0ff */
[----:B------:R-:W2:Y:S01]  /*11300*/  LDL R7, [R1+0x5d4] ;  /* 0x0005d40001077983 */ /* 0x000ea20000100800 */
[----:B---3--:R-:W-:-:S03]  /*11310*/  IADD3 R8, P3, PT, R19, R9, RZ ;  /* 0x0000000913087210 */ /* 0x008fc60007f7e0ff */
[----:B------:R-:W3:Y:S01]  /*11320*/  LDL R9, [R1+0x5dc] ;  /* 0x0005dc0001097983 */ /* 0x000ee20000100800 */
[----:B------:R-:W-:-:S05]  /*11330*/  IMAD.X R3, R4, 0x1, R3, P1 ;  /* 0x0000000104037824 */ /* 0x000fca00008e0603 */
[----:B------:R-:W5:Y:S01]  /*11340*/  @!P0 LDG.E.U8 R25, desc[UR10][R2.64] ;  /* 0x0000000a02198981 */ /* 0x000f62000c1e1100 */
[----:B------:R-:W-:Y:S02]  /*11350*/  PRMT R10, RZ, 0x7610, R10 ;  /* 0x00007610ff0a7816 */ /* 0x000fe4000000000a */
[----:B------:R-:W-:Y:S01]  /*11360*/  PRMT R26, RZ, 0x7610, R26 ;  /* 0x00007610ff1a7816 */ /* 0x000fe2000000001a */
[----:B--2---:R-:W-:-:S05]  /*11370*/  IMAD.X R7, R4, 0x1, R7, P2 ;  /* 0x0000000104077824 */ /* 0x004fca00010e0607 */
[----:B------:R-:W2:Y:S01]  /*11380*/  @!P0 LDG.E.U8 R10, desc[UR10][R6.64] ;  /* 0x0000000a060a8981 */ /* 0x000ea2000c1e1100 */
[----:B---3--:R-:W-:-:S05]  /*11390*/  IMAD.X R9, R4, 0x1, R9, P3 ;  /* 0x0000000104097824 */ /* 0x008fca00018e0609 */
[----:B------:R-:W3:Y:S04]  /*113a0*/  @!P0 LDG.E.U8 R26, desc[UR10][R8.64] ;  /* 0x0000000a081a8981 */ /* 0x000ee8000c1e1100 */
[----:B-----5:R0:W-:Y:S04]  /*113b0*/  STL [R1+0x140], R25 ;  /* 0x0001401901007387 */ /* 0x0201e80000100800 */
[----:B0-----:R-:W5:Y:S04]  /*113c0*/  LDL.LU R25, [R1+0xbec] ;  /* 0x000bec0001197983 */ /* 0x001f680000300800 */
[----:B------:R-:W4:Y:S04]  /*113d0*/  LDL R3, [R1+0x5e8] ;  /* 0x0005e80001037983 */ /* 0x000f280000100800 */
[----:B--2---:R0:W-:Y:S04]  /*113e0*/  STL [R1+0x148], R10 ;  /* 0x0001480a01007387 */ /* 0x0041e80000100800 */
[----:B0-----:R-:W2:Y:S04]  /*113f0*/  LDL R10, [R1+0x600] ;  /* 0x00060000010a7983 */ /* 0x001ea80000100800 */
[----:B---3--:R0:W-:Y:S04]  /*11400*/  STL [R1+0x144], R26 ;  /* 0x0001441a01007387 */ /* 0x0081e80000100800 */
[----:B0-----:R-:W3:Y:S04]  /*11410*/  LDL.LU R26, [R1+0xbe8] ;  /* 0x000be800011a7983 */ /* 0x001ee80000300800 */
[----:B------:R-:W2:Y:S01]  /*11420*/  LDL R9, [R1+0x5f8] ;  /* 0x0005f80001097983 */ /* 0x000ea20000100800 */
[----:B----4-:R-:W-:-:S03]  /*11430*/  IADD3 R2, P1, PT, R19, R3, RZ ;  /* 0x0000000313027210 */ /* 0x010fc60007f3e0ff */
[----:B------:R-:W4:Y:S04]  /*11440*/  LDL R7, [R1+0x5ec] ;  /* 0x0005ec0001077983 */ /* 0x000f280000100800 */
[----:B------:R-:W3:Y:S01]  /*11450*/  LDL R3, [R1+0x5e4] ;  /* 0x0005e40001037983 */ /* 0x000ee20000100800 */
[----:B-----5:R-:W-:Y:S02]  /*11460*/  PRMT R25, RZ, 0x7610, R25 ;  /* 0x00007610ff197816 */ /* 0x020fe40000000019 */
[----:B--2---:R-:W-:Y:S02]  /*11470*/  IADD3 R8, P3, PT, R19, R9, RZ ;  /* 0x0000000913087210 */ /* 0x004fe40007f7e0ff */
[----:B------:R-:W2:Y:S01]  /*11480*/  LDL R9, [R1+0x5f4] ;  /* 0x0005f40001097983 */ /* 0x000ea20000100800 */
[----:B---3--:R-:W-:-:S05]  /*11490*/  IMAD.X R3, R4, 0x1, R3, P1 ;  /* 0x0000000104037824 */ /* 0x008fca00008e0603 */
[----:B------:R-:W3:Y:S01]  /*114a0*/  @!P0 LDG.E.U8 R25, desc[UR10][R2.64] ;  /* 0x0000000a02198981 */ /* 0x000ee2000c1e1100 */
[----:B------:R-:W-:Y:S02]  /*114b0*/  IADD3 R6, P2, PT, R19, R16, RZ ;  /* 0x0000001013067210 */ /* 0x000fe40007f5e0ff */
[----:B------:R-:W-:Y:S01]  /*114c0*/  PRMT R11, RZ, 0x7610, R11 ;  /* 0x00007610ff0b7816 */ /* 0x000fe2000000000b */
[----:B------:R-:W5:Y:S01]  /*114d0*/  LDL R16, [R1+0x610] ;  /* 0x0006100001107983 */ /* 0x000f620000100800 */
[----:B------:R-:W-:Y:S01]  /*114e0*/  PRMT R26, RZ, 0x7610, R26 ;  /* 0x00007610ff1a7816 */ /* 0x000fe2000000001a */
[----:B----4-:R-:W-:-:S05]  /*114f0*/  IMAD.X R7, R4, 0x1, R7, P2 ;  /* 0x0000000104077824 */ /* 0x010fca00010e0607 */
[----:B------:R-:W4:Y:S01]  /*11500*/  @!P0 LDG.E.U8 R11, desc[UR10][R6.64] ;  /* 0x0000000a060b8981 */ /* 0x000f22000c1e1100 */
[----:B--2---:R-:W-:-:S05]  /*11510*/  IMAD.X R9, R4, 0x1, R9, P3 ;  /* 0x0000000104097824 */ /* 0x004fca00018e0609 */
[----:B------:R-:W2:Y:S04]  /*11520*/  @!P0 LDG.E.U8 R26, desc[UR10][R8.64] ;  /* 0x0000000a081a8981 */ /* 0x000ea8000c1e1100 */
[----:B---3--:R0:W-:Y:S04]  /*11530*/  STL [R1+0x134], R25 ;  /* 0x0001341901007387 */ /* 0x0081e80000100800 */
[----:B0-----:R-:W3:Y:S04]  /*11540*/  LDL.LU R25, [R1+0xbe4] ;  /* 0x000be40001197983 */ /* 0x001ee80000300800 */
[----:B------:R-:W5:Y:S04]  /*11550*/  LDL R7, [R1+0x608] ;  /* 0x0006080001077983 */ /* 0x000f680000100800 */
[----:B----4-:R0:W-:Y:S04]  /*11560*/  STL [R1+0x138], R11 ;  /* 0x0001380b01007387 */ /* 0x0101e80000100800 */
[----:B0-----:R-:W4:Y:S04]  /*11570*/  LDL R11, [R1+0x618] ;  /* 0x00061800010b7983 */ /* 0x001f280000100800 */
[----:B--2---:R0:W-:Y:S04]  /*11580*/  STL [R1+0x13c], R26 ;  /* 0x00013c1a01007387 */ /* 0x0041e80000100800 */
[----:B0-----:R-:W2:Y:S04]  /*11590*/  LDL.LU R26, [R1+0xbe0] ;  /* 0x000be000011a7983 */ /* 0x001ea80000300800 */
[----:B------:R-:W2:Y:S01]  /*115a0*/  LDL R3, [R1+0x5fc] ;  /* 0x0005fc0001037983 */ /* 0x000ea20000100800 */
[----:B------:R-:W-:-:S02]  /*115b0*/  IADD3 R2, P1, PT, R19, R10, RZ ;  /* 0x0000000a13027210 */ /* 0x000fc40007f3e0ff */
[----:B---3--:R-:W-:Y:S01]  /*115c0*/  PRMT R25, RZ, 0x7610, R25 ;  /* 0x00007610ff197816 */ /* 0x008fe20000000019 */
[----:B------:R-:W3:Y:S01]  /*115d0*/  LDL R9, [R1+0x60c] ;  /* 0x00060c0001097983 */ /* 0x000ee20000100800 */
[----:B-----5:R-:W-:-:S03]  /*115e0*/  IADD3 R6, P2, PT, R19, R7, RZ ;  /* 0x0000000713067210 */ /* 0x020fc60007f5e0ff */
[----:B------:R-:W5:Y:S04]  /*115f0*/  LDL R10, [R1+0x628] ;  /* 0x00062800010a7983 */ /* 0x000f680000100800 */
[----:B------:R-:W3:Y:S01]  /*11600*/  LDL R7, [R1+0x604] ;  /* 0x0006040001077983 */ /* 0x000ee20000100800 */
[----:B------:R-:W-:Y:S01]  /*11610*/  PRMT R29, RZ, 0x7610, R29 ;  /* 0x00007610ff1d7816 */ /* 0x000fe2000000001d */
[----:B--2---:R-:W-:-:S05]  /*11620*/  IMAD.X R3, R4, 0x1, R3, P1 ;  /* 0x0000000104037824 */ /* 0x004fca00008e0603 */
[----:B------:R-:W2:Y:S01]  /*11630*/  @!P0 LDG.E.U8 R25, desc[UR10][R2.64] ;  /* 0x0000000a02198981 */ /* 0x000ea2000c1e1100 */
[----:B---3--:R-:W-:-:S05]  /*11640*/  IMAD.X R7, R4, 0x1, R7, P2 ;  /* 0x0000000104077824 */ /* 0x008fca00010e0607 */
[----:B------:R-:W3:Y:S01]  /*11650*/  @!P0 LDG.E.U8 R29, desc[UR10][R6.64] ;  /* 0x0000000a061d8981 */ /* 0x000ee2000c1e1100 */
[----:B------:R-:W-:Y:S02]  /*11660*/  IADD3 R8, P3, PT, R19, R16, RZ ;  /* 0x0000001013087210 */ /* 0x000fe40007f7e0ff */
[----:B------:R-:W-:Y:S01]  /*11670*/  PRMT R26, RZ, 0x7610, R26 ;  /* 0x00007610ff1a7816 */ /* 0x000fe2000000001a */
[----:B------:R-:W4:Y:S02]  /*11680*/  LDL R16, [R1+0x614] ;  /* 0x0006140001107983 */ /* 0x000f240000100800 */
[----:B------:R-:W-:-:S05]  /*11690*/  IMAD.X R9, R4, 0x1, R9, P3 ;  /* 0x0000000104097824 */ /* 0x000fca00018e0609 */
[----:B------:R-:W4:Y:S04]  /*116a0*/  @!P0 LDG.E.U8 R26, desc[UR10][R8.64] ;  /* 0x0000000a081a8981 */ /* 0x000f28000c1e1100 */
[----:B--2---:R0:W-:Y:S04]  /*116b0*/  STL [R1+0x130], R25 ;  /* 0x0001301901007387 */ /* 0x0041e80000100800 */
[----:B0-----:R-:W2:Y:S04]  /*116c0*/  LDL.LU R25, [R1+0xbdc] ;  /* 0x000bdc0001197983 */ /* 0x001ea80000300800 */
[----:B---3--:R0:W-:Y:S04]  /*116d0*/  STL [R1+0x128], R29 ;  /* 0x0001281d01007387 */ /* 0x0081e80000100800 */
[----:B0-----:R-:W3:Y:S04]  /*116e0*/  LDL.LU R29, [R1+0xbd8] ;  /* 0x000bd800011d7983 */ /* 0x001ee80000300800 */
[----:B------:R-:W2:Y:S04]  /*116f0*/  LDL R7, [R1+0x620] ;  /* 0x0006200001077983 */ /* 0x000ea80000100800 */
[----:B----4-:R0:W-:Y:S04]  /*11700*/  STL [R1+0x12c], R26 ;  /* 0x00012c1a01007387 */ /* 0x0101e80000100800 */
[----:B0-----:R-:W4:Y:S01]  /*11710*/  LDL.LU R26, [R1+0xbd4] ;  /* 0x000bd400011a7983 */ /* 0x001f220000300800 */
[----:B------:R-:W-:-:S03]  /*11720*/  IADD3 R2, P1, PT, R19, R11, RZ ;  /* 0x0000000b13027210 */ /* 0x000fc60007f3e0ff */
[----:B------:R-:W3:Y:S01]  /*11730*/  LDL R9, [R1+0x624] ;  /* 0x0006240001097983 */ /* 0x000ee20000100800 */
[----:B--2---:R-:W-:-:S03]  /*11740*/  IADD3 R6, P2, PT, R19, R7, RZ ;  /* 0x0000000713067210 */ /* 0x004fc60007f5e0ff */
[----:B------:R-:W2:Y:S04]  /*11750*/  LDL R11, [R1+0x630] ;  /* 0x00063000010b7983 */ /* 0x000ea80000100800 */
[----:B------:R-:W2:Y:S01]  /*11760*/  LDL R7, [R1+0x61c] ;  /* 0x00061c0001077983 */ /* 0x000ea20000100800 */
[----:B------:R-:W-:Y:S01]  /*11770*/  PRMT R25, RZ, 0x7610, R25 ;  /* 0x00007610ff197816 */ /* 0x000fe20000000019 */
[----:B------:R-:W-:Y:S01]  /*11780*/  IMAD.X R3, R4, 0x1, R16, P1 ;  /* 0x0000000104037824 */ /* 0x000fe200008e0610 */
[----:B-----5:R-:W-:Y:S01]  /*11790*/  IADD3 R8, P3, PT, R19, R10, RZ ;  /* 0x0000000a13087210 */ /* 0x020fe20007f7e0ff */
[----:B------:R-:W5:Y:S04]  /*117a0*/  LDL R16, [R1+0x634] ;  /* 0x0006340001107983 */ /* 0x000f680000100800 */
[----:B------:R-:W5:Y:S01]  /*117b0*/  @!P0 LDG.E.U8 R25, desc[UR10][R2.64] ;  /* 0x0000000a02198981 */ /* 0x000f62000c1e1100 */
[----:B----4-:R-:W-:-:S02]  /*117c0*/  PRMT R26, RZ, 0x7610, R26 ;  /* 0x00007610ff1a7816 */ /* 0x010fc4000000001a */
[----:B------:R-:W-:Y:S01]  /*117d0*/  PRMT R12, RZ, 0x7610, R12 ;  /* 0x00007610ff0c7816 */ /* 0x000fe2000000000c */
[----:B------:R-:W4:Y:S01]  /*117e0*/  LDL R10, [R1+0x62c] ;  /* 0x00062c00010a7983 */ /* 0x000f220000100800 */
[----:B--2---:R-:W-:-:S05]  /*117f0*/  IMAD.X R7, R4, 0x1, R7, P2 ;  /* 0x0000000104077824 */ /* 0x004fca00010e0607 */
[----:B------:R-:W2:Y:S01]  /*11800*/  @!P0 LDG.E.U8 R26, desc[UR10][R6.64] ;  /* 0x0000000a061a8981 */ /* 0x000ea2000c1e1100 */
[----:B---3--:R-:W-:-:S03]  /*11810*/  IMAD.X R9, R4, 0x1, R9, P3 ;  /* 0x0000000104097824 */ /* 0x008fc600018e0609 */
[----:B-----5:R0:W-:Y:S04]  /*11820*/  STL [R1+0x124], R25 ;  /* 0x0001241901007387 */ /* 0x0201e80000100800 */
[----:B------:R-:W3:Y:S04]  /*11830*/  @!P0 LDG.E.U8 R12, desc[UR10][R8.64] ;  /* 0x0000000a080c8981 */ /* 0x000ee8000c1e1100 */
[----:B0-----:R-:W5:Y:S04]  /*11840*/  LDL.LU R25, [R1+0xbd0] ;  /* 0x000bd00001197983 */ /* 0x001f680000300800 */
[----:B--2---:R0:W-:Y:S04]  /*11850*/  STL [R1+0x120], R26 ;  /* 0x0001201a01007387 */ /* 0x0041e80000100800 */
[----:B0-----:R-:W2:Y:S04]  /*11860*/  LDL.LU R26, [R1+0xbcc] ;  /* 0x000bcc00011a7983 */ /* 0x001ea80000300800 */
[----:B------:R-:W2:Y:S01]  /*11870*/  LDL R9, [R1+0x640] ;  /* 0x0006400001097983 */ /* 0x000ea20000100800 */
[----:B------:R-:W-:-:S03]  /*11880*/  IADD3 R2, P1, PT, R19, R11, RZ ;  /* 0x0000000b13027210 */ /* 0x000fc60007f3e0ff */
[----:B------:R-:W2:Y:S01]  /*11890*/  LDL R7, [R1+0x638] ;  /* 0x0006380001077983 */ /* 0x000ea20000100800 */
[----:B-----5:R-:W-:Y:S01]  /*118a0*/  PRMT R25, RZ, 0x7610, R25 ;  /* 0x00007610ff197816 */ /* 0x020fe20000000019 */
[----:B----4-:R-:W-:Y:S02]  /*118b0*/  IMAD.X R3, R4, 0x1, R10, P1 ;  /* 0x0000000104037824 */ /* 0x010fe400008e060a */
[----:B---3--:R0:W-:Y:S04]  /*118c0*/  STL [R1+0x78], R12 ;  /* 0x0000780c01007387 */ /* 0x0081e80000100800 */
[----:B------:R-:W3:Y:S01]  /*118d0*/  @!P0 LDG.E.U8 R25, desc[UR10][R2.64] ;  /* 0x0000000a02198981 */ /* 0x000ee2000c1e1100 */
[----:B------:R-:W-:-:S03]  /*118e0*/  PRMT R14, RZ, 0x7610, R14 ;  /* 0x00007610ff0e7816 */ /* 0x000fc6000000000e */
[----:B------:R-:W4:Y:S04]  /*118f0*/  LDL R11, [R1+0x650] ;  /* 0x00065000010b7983 */ /* 0x000f280000100800 */
[----:B0-----:R-:W5:Y:S04]  /*11900*/  LDL R12, [R1+0x648] ;  /* 0x00064800010c7983 */ /* 0x001f680000100800 */
[----:B------:R-:W4:Y:S01]  /*11910*/  LDL R10, [R1+0x644] ;  /* 0x00064400010a7983 */ /* 0x000f220000100800 */
[----:B--2---:R-:W-:-:S03]  /*11920*/  IADD3 R8, P3, PT, R19, R9, RZ ;  /* 0x0000000913087210 */ /* 0x004fc60007f7e0ff */
[----:B------:R-:W2:Y:S01]  /*11930*/  LDL R9, [R1+0x63c] ;  /* 0x00063c0001097983 */ /* 0x000ea20000100800 */
[----:B------:R-:W-:Y:S02]  /*11940*/  IADD3 R6, P2, PT, R19, R7, RZ ;  /* 0x0000000713067210 */ /* 0x000fe40007f5e0ff */
[----:B------:R-:W-:-:S03]  /*11950*/  PRMT R26, RZ, 0x7610, R26 ;  /* 0x00007610ff1a7816 */ /* 0x000fc6000000001a */
[C---:B------:R-:W-:Y:S02]  /*11960*/  IMAD.X R7, R4.reuse, 0x1, R16, P2 ;  /* 0x0000000104077824 */ /* 0x040fe400010e0610 */
[----:B------:R-:W4:Y:S04]  /*11970*/  LDL R16, [R1+0x64c] ;  /* 0x00064c0001107983 */ /* 0x000f280000100800 */
[----:B------:R-:W4:Y:S04]  /*11980*/  @!P0 LDG.E.U8 R26, desc[UR10][R6.64] ;  /* 0x0000000a061a8981 */ /* 0x000f28000c1e1100 */
[----:B---3--:R0:W-:Y:S04]  /*11990*/  STL [R1+0x54], R25 ;  /* 0x0000541901007387 */ /* 0x0081e80000100800 */
[----:B0-----:R-:W3:Y:S04]  /*119a0*/  LDL.LU R25, [R1+0xbc8] ;  /* 0x000bc80001197983 */ /* 0x001ee80000300800 */
[----:B------:R-:W3:Y:S01]  /*119b0*/  LDL R3, [R1+0x658] ;  /* 0x0006580001037983 */ /* 0x000ee20000100800 */
[----:B--2---:R-:W-:-:S05]  /*119c0*/  IMAD.X R9, R4, 0x1, R9, P3 ;  /* 0x0000000104097824 */ /* 0x004fca00018e0609 */
[----:B------:R5:W2:Y:S04]  /*119d0*/  @!P0 LDG.E.U8 R14, desc[UR10][R8.64] ;  /* 0x0000000a080e8981 */ /* 0x000aa8000c1e1100 */
[----:B----4-:R0:W-:Y:S01]  /*119e0*/  STL [R1+0x5c], R26 ;  /* 0x00005c1a01007387 */ /* 0x0101e20000100800 */
[----:B-----5:R-:W-:-:S03]  /*119f0*/  IADD3 R8, P1, PT, R19, R12, RZ ;  /* 0x0000000c13087210 */ /* 0x020fc60007f3e0ff */
[----:B0-----:R-:W4:Y:S04]  /*11a00*/  LDL.LU R26, [R1+0xbc4] ;  /* 0x000bc400011a7983 */ /* 0x001f280000300800 */
[----:B------:R-:W5:Y:S01]  /*11a10*/  LDL R12, [R1+0x660] ;  /* 0x00066000010c7983 */ /* 0x000f620000100800 */
[----:B---3--:R-:W-:-:S03]  /*11a20*/  IADD3 R2, P3, PT, R19, R3, RZ ;  /* 0x0000000313027210 */ /* 0x008fc60007f7e0ff */
[----:B--2---:R0:W-:Y:S04]  /*11a30*/  STL [R1+0x58], R14 ;  /* 0x0000580e01007387 */ /* 0x0041e80000100800 */
[----:B------:R-:W2:Y:S01]  /*11a40*/  LDL R3, [R1+0x654] ;  /* 0x0006540001037983 */ /* 0x000ea20000100800 */
[----:B------:R-:W-:Y:S01]  /*11a50*/  IADD3 R6, P2, PT, R19, R11, RZ ;  /* 0x0000000b13067210 */ /* 0x000fe20007f5e0ff */
[C---:B------:R-:W-:Y:S01]  /*11a60*/  IMAD.X R9, R4.reuse, 0x1, R10, P1 ;  /* 0x0000000104097824 */ /* 0x040fe200008e060a */
[----:B------:R-:W-:Y:S01]  /*11a70*/  PRMT R0, RZ, 0x7610, R0 ;  /* 0x00007610ff007816 */ /* 0x000fe20000000000 */
[----:B------:R-:W3:Y:S01]  /*11a80*/  LDL R11, [R1+0x670] ;  /* 0x00067000010b7983 */ /* 0x000ee20000100800 */
[----:B------:R-:W-:Y:S01]  /*11a90*/  PRMT R25, RZ, 0x7610, R25 ;  /* 0x00007610ff197816 */ /* 0x000fe20000000019 */
[----:B------:R-:W-:-:S02]  /*11aa0*/  IMAD.X R7, R4, 0x1, R16, P2 ;  /* 0x0000000104077824 */ /* 0x000fc400010e0610 */
[----:B0-----:R-:W3:Y:S04]  /*11ab0*/  LDL R14, [R1+0x668] ;  /* 0x00066800010e7983 */ /* 0x001ee80000100800 */
[----:B------:R-:W3:Y:S01]  /*11ac0*/  @!P0 LDG.E.U8 R0, desc[UR10][R8.64] ;  /* 0x0000000a08008981 */ /* 0x000ee2000c1e1100 */
[----:B----4-:R-:W-:-:S03]  /*11ad0*/  PRMT R26, RZ, 0x7610, R26 ;  /* 0x00007610ff1a7816 */ /* 0x010fc6000000001a */
[----:B------:R-:W4:Y:S04]  /*11ae0*/  @!P0 LDG.E.U8 R25, desc[UR10][R6.64] ;  /* 0x0000000a06198981 */ /* 0x000f28000c1e1100 */
[----:B------:R-:W5:Y:S04]  /*11af0*/  LDL R10, [R1+0x65c] ;  /* 0x00065c00010a7983 */ /* 0x000f680000100800 */
[----:B------:R-:W5:Y:S01]  /*11b00*/  LDL R16, [R1+0x664] ;  /* 0x0006640001107983 */ /* 0x000f620000100800 */
[----:B--2---:R-:W-:-:S05]  /*11b10*/  IMAD.X R3, R4, 0x1, R3, P3 ;  /* 0x0000000104037824 */ /* 0x004fca00018e0603 */
[----:B------:R-:W2:Y:S04]  /*11b20*/  @!P0 LDG.E.U8 R26, desc[UR10][R2.64] ;  /* 0x0000000a021a8981 */ /* 0x000ea8000c1e1100 */
[----:B---3--:R-:W-:Y:S04]  /*11b30*/  STL [R1+0xb70], R0 ;  /* 0x000b700001007387 */ /* 0x008fe80000100800 */
[----:B----4-:R0:W-:Y:S04]  /*11b40*/  STL [R1+0x4c], R25 ;  /* 0x00004c1901007387 */ /* 0x0101e80000100800 */
[----:B0-----:R-:W3:Y:S04]  /*11b50*/  LDL.LU R25, [R1+0xbc0] ;  /* 0x000bc00001197983 */ /* 0x001ee80000300800 */
[----:B--2---:R0:W-:Y:S04]  /*11b60*/  STL [R1+0x50], R26 ;  /* 0x0000501a01007387 */ /* 0x0041e80000100800 */
[----:B0-----:R-:W2:Y:S04]  /*11b70*/  LDL.LU R26, [R1+0xbbc] ;  /* 0x000bbc00011a7983 */ /* 0x001ea80000300800 */
[----:B------:R-:W4:Y:S01]  /*11b80*/  LDL R3, [R1+0x66c] ;  /* 0x00066c0001037983 */ /* 0x000f220000100800 */
[----:B-----5:R-:W-:-:S02]  /*11b90*/  IADD3 R8, P1, PT, R19, R12, RZ ;  /* 0x0000000c13087210 */ /* 0x020fc40007f3e0ff */
[C---:B------:R-:W-:Y:S01]  /*11ba0*/  IADD3 R6, P2, PT, R19.reuse, R14, RZ ;  /* 0x0000000e13067210 */ /* 0x040fe20007f5e0ff */
[----:B------:R-:W5:Y:S01]  /*11bb0*/  LDL R12, [R1+0x678] ;  /* 0x00067800010c7983 */ /* 0x000f620000100800 */
[----:B------:R-:W-:Y:S01]  /*11bc0*/  IADD3 R2, P3, PT, R19, R11, RZ ;  /* 0x0000000b13027210 */ /* 0x000fe20007f7e0ff */
[C---:B------:R-:W-:Y:S01]  /*11bd0*/  IMAD.X R9, R4.reuse, 0x1, R10, P1 ;  /* 0x0000000104097824 */ /* 0x040fe200008e060a */
[----:B------:R-:W-:Y:S01]  /*11be0*/  PRMT R15, RZ, 0x7610, R15 ;  /* 0x00007610ff0f7816 */ /* 0x000fe2000000000f */
[----:B------:R-:W-:Y:S01]  /*11bf0*/  IMAD.X R7, R4, 0x1, R16, P2 ;  /* 0x0000000104077824 */ /* 0x000fe200010e0610 */
[----:B------:R-:W-:Y:S01]  /*11c00*/  PRMT R0, RZ, 0x7610, R0 ;  /* 0x00007610ff007816 */ /* 0x000fe20000000000 */
[----:B------:R-:W2:Y:S01]  /*11c10*/  LDL R11, [R1+0x6b0] ;  /* 0x0006b000010b7983 */ /* 0x000ea20000100800 */
[----:B------:R-:W-:-:S03]  /*11c20*/  PRMT R29, RZ, 0x7610, R29 ;  /* 0x00007610ff1d7816 */ /* 0x000fc6000000001d */
[----:B------:R-:W2:Y:S04]  /*11c30*/  @!P0 LDG.E.U8 R15, desc[UR10][R8.64] ;  /* 0x0000000a080f8981 */ /* 0x000ea8000c1e1100 */
[----:B------:R-:W3:Y:S04]  /*11c40*/  @!P0 LDG.E.U8 R0, desc[UR10][R6.64] ;  /* 0x0000000a06008981 */ /* 0x000ee8000c1e1100 */
[----:B------:R-:W3:Y:S04]  /*11c50*/  LDL R10, [R1+0x6d0] ;  /* 0x0006d000010a7983 */ /* 0x000ee80000100800 */
[----:B------:R-:W3:Y:S04]  /*11c60*/  LDL R14, [R1+0x674] ;  /* 0x00067400010e7983 */ /* 0x000ee80000100800 */
[----:B------:R-:W5:Y:S01]  /*11c70*/  LDL R16, [R1+0x6ac] ;  /* 0x0006ac0001107983 */ /* 0x000f620000100800 */
[----:B----4-:R-:W-:-:S05]  /*11c80*/  IMAD.X R3, R4, 0x1, R3, P3 ;  /* 0x0000000104037824 */ /* 0x010fca00018e0603 */
[----:B------:R-:W4:Y:S04]  /*11c90*/  @!P0 LDG.E.U8 R29, desc[UR10][R2.64] ;  /* 0x0000000a021d8981 */ /* 0x000f28000c1e1100 */
[----:B--2---:R0:W-:Y:S04]  /*11ca0*/  STL [R1+0x48], R15 ;  /* 0x0000480f01007387 */ /* 0x0041e80000100800 */
[----:B0-----:R-:W2:Y:S04]  /*11cb0*/  LDL R15, [R1+0x6cc] ;  /* 0x0006cc00010f7983 */ /* 0x001ea80000100800 */
[----:B---3--:R-:W-:Y:S04]  /*11cc0*/  STL [R1+0xb74], R0 ;  /* 0x000b740001007387 */ /* 0x008fe80000100800 */
[----:B----4-:R0:W-:Y:S04]  /*11cd0*/  STL [R1+0x44], R29 ;  /* 0x0000441d01007387 */ /* 0x0101e80000100800 */
[----:B0-----:R-:W3:Y:S01]  /*11ce0*/  LDL.LU R29, [R1+0xbb8] ;  /* 0x000bb800011d7983 */ /* 0x001ee20000300800 */
[----:B-----5:R-:W-:-:S02]  /*11cf0*/  IADD3 R8, P1, PT, R19, R12, RZ ;  /* 0x0000000c13087210 */ /* 0x020fc40007f3e0ff */
[C---:B------:R-:W-:Y:S01]  /*11d00*/  IADD3 R6, P2, PT, R19.reuse, R11, RZ ;  /* 0x0000000b13067210 */ /* 0x040fe20007f5e0ff */
[----:B------:R-:W4:Y:S01]  /*11d10*/  LDL R12, [R1+0x6f0] ;  /* 0x0006f000010c7983 */ /* 0x000f220000100800 */
[----:B------:R-:W-:Y:S01]  /*11d20*/  PRMT R26, RZ, 0x7610, R26 ;  /* 0x00007610ff1a7816 */ /* 0x000fe2000000001a */
[C---:B------:R-:W-:Y:S01]  /*11d30*/  IMAD.X R9, R4.reuse, 0x1, R14, P1 ;  /* 0x0000000104097824 */ /* 0x040fe200008e060e */
[----:B------:R-:W-:Y:S01]  /*11d40*/  IADD3 R2, P3, PT, R19, R10, RZ ;  /* 0x0000000a13027210 */ /* 0x000fe20007f7e0ff */
[C---:B------:R-:W-:Y:S01]  /*11d50*/  IMAD.X R7, R4.reuse, 0x1, R16, P2 ;  /* 0x0000000104077824 */ /* 0x040fe200010e0610 */
[----:B------:R-:W-:Y:S01]  /*11d60*/  PRMT R25, RZ, 0x7610, R25 ;  /* 0x00007610ff197816 */ /* 0x000fe20000000019 */
[----:B------:R-:W5:Y:S02]  /*11d70*/  LDL R11, [R1+0x710] ;  /* 0x00071000010b7983 */ /* 0x000f640000100800 */
[----:B--2---:R-:W-:Y:S02]  /*11d80*/  IMAD.X R3, R4, 0x1, R15, P3 ;  /* 0x0000000104037824 */ /* 0x004fe400018e060f */
[----:B------:R-:W2:Y:S04]  /*11d90*/  @!P0 LDG.E.U8 R26, desc[UR10][R8.64] ;  /* 0x0000000a081a8981 */ /* 0x000ea8000c1e1100 */
[----:B------:R-:W2:Y:S04]  /*11da0*/  LDL R10, [R1+0x730] ;  /* 0x00073000010a7983 */ /* 0x000ea80000100800 */
[----:B------:R-:W2:Y:S04]  /*11db0*/  LDL R14, [R1+0x6ec] ;  /* 0x0006ec00010e7983 */ /* 0x000ea80000100800 */
[----:B------:R5:W2:Y:S04]  /*11dc0*/  @!P0 LDG.E.U8 R25, desc[UR10][R6.64] ;  /* 0x0000000a06198981 */ /* 0x000aa8000c1e1100 */
[----:B------:R-:W2:Y:S04]  /*11dd0*/  LDL R16, [R1+0x70c] ;  /* 0x00070c0001107983 */ /* 0x000ea80000100800 */
[----:B------:R-:W2:Y:S01]  /*11de0*/  LDL R15, [R1+0x72c] ;  /* 0x00072c00010f7983 */ /* 0x000ea20000100800 */
[----:B---3--:R-:W-:-:S06]  /*11df0*/  PRMT R29, RZ, 0x7610, R29 ;  /* 0x00007610ff1d7816 */ /* 0x008fcc000000001d */
[----:B------:R4:W3:Y:S01]  /*11e00*/  @!P0 LDG.E.U8 R29, desc[UR10][R2.64] ;  /* 0x0000000a021d8981 */ /* 0x0008e2000c1e1100 */
[----:B------:R-:W-:Y:S02]  /*11e10*/  PRMT R24, RZ, 0x7610, R24 ;  /* 0x00007610ff187816 */ /* 0x000fe40000000018 */
[C---:B-----5:R-:W-:Y:S02]  /*11e20*/  IADD3 R6, P2, PT, R19.reuse, R11, RZ ;  /* 0x0000000b13067210 */ /* 0x060fe40007f5e0ff */
[C---:B----4-:R-:W-:Y:S01]  /*11e30*/  IADD3 R2, P1, PT, R19.reuse, R12, RZ ;  /* 0x0000000c13027210 */ /* 0x050fe20007f3e0ff */
[----:B--2---:R0:W-:Y:S01]  /*11e40*/  STL [R1+0x3c], R26 ;  /* 0x00003c1a01007387 */ /* 0x0041e20000100800 */
[----:B------:R-:W-:Y:S02]  /*11e50*/  IADD3 R8, P3, PT, R19, R10, RZ ;  /* 0x0000000a13087210 */ /* 0x000fe40007f7e0ff */
[----:B------:R-:W-:Y:S01]  /*11e60*/  PRMT R23, RZ, 0x7610, R23 ;  /* 0x00007610ff177816 */ /* 0x000fe20000000017 */
[C---:B------:R-:W-:Y:S01]  /*11e70*/  IMAD.X R3, R4.reuse, 0x1, R14, P1 ;  /* 0x0000000104037824 */ /* 0x040fe200008e060e */
[----:B------:R-:W-:Y:S01]  /*11e80*/  PRMT R27, RZ, 0x7610, R27 ;  /* 0x00007610ff1b7816 */ /* 0x000fe2000000001b */
[----:B0-----:R-:W2:Y:S04]  /*11e90*/  LDL.LU R26, [R1+0xbb4] ;  /* 0x000bb400011a7983 */ /* 0x001ea80000300800 */
[----:B------:R0:W-:Y:S01]  /*11ea0*/  STL [R1+0x34], R25 ;  /* 0x0000341901007387 */ /* 0x0001e20000100800 */
[----:B------:R-:W-:-:S02]  /*11eb0*/  IMAD.X R7, R4, 0x1, R16, P2 ;  /* 0x0000000104077824 */ /* 0x000fc400010e0610 */
[----:B------:R-:W-:Y:S01]  /*11ec0*/  IMAD.X R9, R4, 0x1, R15, P3 ;  /* 0x0000000104097824 */ /* 0x000fe200018e060f */
[----:B------:R-:W4:Y:S04]  /*11ed0*/  @!P0 LDG.E.U8 R24, desc[UR10][R2.64] ;  /* 0x0000000a02188981 */ /* 0x000f28000c1e1100 */
[----:B------:R-:W5:Y:S04]  /*11ee0*/  @!P0 LDG.E.U8 R23, desc[UR10][R6.64] ;  /* 0x0000000a06178981 */ /* 0x000f68000c1e1100 */
[----:B0-----:R-:W2:Y:S04]  /*11ef0*/  LDL.LU R25, [R1+0xbb0] ;  /* 0x000bb00001197983 */ /* 0x001ea80000300800 */
[----:B------:R-:W2:Y:S04]  /*11f00*/  @!P0 LDG.E.U8 R27, desc[UR10][R8.64] ;  /* 0x0000000a081b8981 */ /* 0x000ea8000c1e1100 */
[----:B---3--:R0:W-:Y:S04]  /*11f10*/  STL [R1+0x38], R29 ;  /* 0x0000381d01007387 */ /* 0x0081e80000100800 */
[----:B0-----:R-:W3:Y:S04]  /*11f20*/  LDL.LU R29, [R1+0xbac] ;  /* 0x000bac00011d7983 */ /* 0x001ee80000300800 */
[----:B------:R-:W3:Y:S04]  /*11f30*/  LDL R12, [R1+0x690] ;  /* 0x00069000010c7983 */ /* 0x000ee80000100800 */
[----:B------:R-:W3:Y:S04]  /*11f40*/  LDL R10, [R1+0x6e8] ;  /* 0x0006e800010a7983 */ /* 0x000ee80000100800 */
[----:B------:R-:W3:Y:S04]  /*11f50*/  LDL R14, [R1+0x68c] ;  /* 0x00068c00010e7983 */ /* 0x000ee80000100800 */
[----:B------:R-:W3:Y:S04]  /*11f60*/  LDL R15, [R1+0x6e4] ;  /* 0x0006e400010f7983 */ /* 0x000ee80000100800 */
[----:B------:R-:W3:Y:S04]  /*11f70*/  LDL R11, [R1+0x6a8] ;  /* 0x0006a800010b7983 */ /* 0x000ee80000100800 */
[----:B------:R-:W3:Y:S01]  /*11f80*/  LDL R16, [R1+0x6a4] ;  /* 0x0006a40001107983 */ /* 0x000ee20000100800 */
[----:B------:R-:W-:-:S03]  /*11f90*/  PRMT R28, RZ, 0x7610, R28 ;  /* 0x00007610ff1c7816 */ /* 0x000fc6000000001c */
[----:B----4-:R0:W-:Y:S01]  /*11fa0*/  STL [R1+0x18], R24 ;  /* 0x0000181801007387 */ /* 0x0101e20000100800 */
[----:B------:R-:W-:-:S03]  /*11fb0*/  PRMT R0, RZ, 0x7610, R0 ;  /* 0x00007610ff007816 */ /* 0x000fc60000000000 */
[----:B0-----:R-:W4:Y:S04]  /*11fc0*/  LDL.LU R24, [R1+0xba8] ;  /* 0x000ba80001187983 */ /* 0x001f280000300800 */
[----:B-----5:R0:W-:Y:S04]  /*11fd0*/  STL [R1+0x1c], R23 ;  /* 0x00001c1701007387 */ /* 0x0201e80000100800 */
[----:B0-----:R-:W5:Y:S04]  /*11fe0*/  LDL.LU R23, [R1+0xba4] ;  /* 0x000ba40001177983 */ /* 0x001f680000300800 */
[----:B--2---:R0:W-:Y:S04]  /*11ff0*/  STL [R1+0x30], R27 ;  /* 0x0000301b01007387 */ /* 0x0041e80000100800 */
[----:B0-----:R-:W2:Y:S01]  /*12000*/  LDL.LU R27, [R1+0xba0] ;  /* 0x000ba000011b7983 */ /* 0x001ea20000300800 */
[----:B---3--:R-:W-:-:S03]  /*12010*/  IADD3 R2, P1, PT, R19, R12, RZ ;  /* 0x0000000c13027210 */ /* 0x008fc60007f3e0ff */
[----:B------:R-:W3:Y:S01]  /*12020*/  LDL R12, [R1+0x708] ;  /* 0x00070800010c7983 */ /* 0x000ee20000100800 */
[----:B------:R-:W-:-:S03]  /*12030*/  IADD3 R8, P3, PT, R19, R10, RZ ;  /* 0x0000000a13087210 */ /* 0x000fc60007f7e0ff */
[----:B------:R-:W2:Y:S01]  /*12040*/  LDL R10, [R1+0x748] ;  /* 0x00074800010a7983 */ /* 0x000ea20000100800 */
[----:B------:R-:W-:-:S03]  /*12050*/  IMAD.X R3, R4, 0x1, R14, P1 ;  /* 0x0000000104037824 */ /* 0x000fc600008e060e */
[----:B------:R-:W4:Y:S01]  /*12060*/  LDL R14, [R1+0x704] ;  /* 0x00070400010e7983 */ /* 0x000f220000100800 */
[----:B------:R-:W-:-:S03]  /*12070*/  IMAD.X R9, R4, 0x1, R15, P3 ;  /* 0x0000000104097824 */ /* 0x000fc600018e060f */
[----:B------:R3:W5:Y:S04]  /*12080*/  @!P0 LDG.E.U8 R28, desc[UR10][R2.64] ;  /* 0x0000000a021c8981 */ /* 0x000768000c1e1100 */
[----:B------:R2:W5:Y:S04]  /*12090*/  @!P0 LDG.E.U8 R0, desc[UR10][R8.64] ;  /* 0x0000000a08008981 */ /* 0x000568000c1e1100 */
[----:B------:R-:W5:Y:S01]  /*120a0*/  LDL R15, [R1+0x744] ;  /* 0x00074400010f7983 */ /* 0x000f620000100800 */
[----:B------:R-:W-:-:S03]  /*120b0*/  IADD3 R6, P2, PT, R19, R11, RZ ;  /* 0x0000000b13067210 */ /* 0x000fc60007f5e0ff */
[----:B------:R-:W5:Y:S02]  /*120c0*/  LDL R11, [R1+0x728] ;  /* 0x00072800010b7983 */ /* 0x000f640000100800 */
[----:B------:R-:W-:Y:S02]  /*120d0*/  IMAD.X R7, R4, 0x1, R16, P2 ;  /* 0x0000000104077824 */ /* 0x000fe400010e0610 */
[----:B------:R-:W5:Y:S01]  /*120e0*/  LDL R16, [R1+0x724] ;  /* 0x0007240001107983 */ /* 0x000f620000100800 */
[----:B------:R-:W-:Y:S02]  /*120f0*/  PRMT R26, RZ, 0x7610, R26 ;  /* 0x00007610ff1a7816 */ /* 0x000fe4000000001a */
[C---:B---3--:R-:W-:Y:S02]  /*12100*/  IADD3 R2, P1, PT, R19.reuse, R12, RZ ;  /* 0x0000000c13027210 */ /* 0x048fe40007f3e0ff */
[----:B--2---:R-:W-:-:S03]  /*12110*/  IADD3 R8, P3, PT, R19, R10, RZ ;  /* 0x0000000a13087210 */ /* 0x004fc60007f7e0ff */
[C---:B----4-:R-:W-:Y:S01]  /*12120*/  IMAD.X R3, R4.reuse, 0x1, R14, P1 ;  /* 0x0000000104037824 */ /* 0x050fe200008e060e */
[----:B-----5:R0:W-:Y:S04]  /*12130*/  STL [R1+0xc], R28 ;  /* 0x00000c1c01007387 */ /* 0x0201e80000100800 */
[----:B------:R-:W2:Y:S04]  /*12140*/  @!P0 LDG.E.U8 R26, desc[UR10][R2.64] ;  /* 0x0000000a021a8981 */ /* 0x000ea8000c1e1100 */
[----:B0-----:R-:W3:Y:S01]  /*12150*/  LDL.LU R28, [R1+0xb9c] ;  /* 0x000b9c00011c7983 */ /* 0x001ee20000300800 */
[----:B------:R-:W-:-:S03]  /*12160*/  IMAD.X R9, R4, 0x1, R15, P3 ;  /* 0x0000000104097824 */ /* 0x000fc600018e060f */
[----:B------:R0:W-:Y:S01]  /*12170*/  STL [R1+0xb78], R0 ;  /* 0x000b780001007387 */ /* 0x0001e20000100800 */
[----:B------:R-:W-:-:S03]  /*12180*/  PRMT R17, RZ, 0x7610, R17 ;  /* 0x00007610ff117816 */ /* 0x000fc60000000011 */
[----:B------:R-:W4:Y:S04]  /*12190*/  LDL R10, [R1+0x688] ;  /* 0x00068800010a7983 */ /* 0x000f280000100800 */
[----:B------:R1:W5:Y:S01]  /*121a0*/  @!P0 LDG.E.U8 R17, desc[UR10][R6.64] ;  /* 0x0000000a06118981 */ /* 0x000362000c1e1100 */
[----:B0-----:R-:W-:-:S03]  /*121b0*/  PRMT R0, RZ, 0x7610, R0 ;  /* 0x00007610ff007816 */ /* 0x001fc60000000000 */
[----:B------:R-:W3:Y:S04]  /*121c0*/  LDL R12, [R1+0x680] ;  /* 0x00068000010c7983 */ /* 0x000ee80000100800 */
[----:B------:R-:W3:Y:S01]  /*121d0*/  @!P0 LDG.E.U8 R0, desc[UR10][R8.64] ;  /* 0x0000000a08008981 */ /* 0x000ee2000c1e1100 */
[----:B-1----:R-:W-:-:S03]  /*121e0*/  IADD3 R6, P2, PT, R19, R11, RZ ;  /* 0x0000000b13067210 */ /* 0x002fc60007f5e0ff */
[----:B------:R-:W4:Y:S04]  /*121f0*/  LDL R11, [R1+0x6c8] ;  /* 0x0006c800010b7983 */ /* 0x000f280000100800 */
[----:B------:R-:W4:Y:S04]  /*12200*/  LDL R14, [R1+0x6c4] ;  /* 0x0006c400010e7983 */ /* 0x000f280000100800 */
[----:B--2---:R0:W-:Y:S04]  /*12210*/  STL [R1+0xb7c], R26 ;  /* 0x000b7c1a01007387 */ /* 0x0041e80000100800 */
[----:B0-----:R-:W2:Y:S04]  /*12220*/  LDL R26, [R1+0x67c] ;  /* 0x00067c00011a7983 */ /* 0x001ea80000100800 */
[----:B---3--:R0:W-:Y:S04]  /*12230*/  STL [R1+0xb80], R0 ;  /* 0x000b800001007387 */ /* 0x0081e80000100800 */
[----:B0-----:R-:W3:Y:S01]  /*12240*/  LDL R0, [R1+0x684] ;  /* 0x0006840001007983 */ /* 0x001ee20000100800 */
[----:B------:R-:W-:Y:S01]  /*12250*/  PRMT R13, RZ, 0x7610, R13 ;  /* 0x00007610ff0d7816 */ /* 0x000fe2000000000d */
[----:B------:R-:W-:Y:S01]  /*12260*/  IMAD.X R7, R4, 0x1, R16, P2 ;  /* 0x0000000104077824 */ /* 0x000fe200010e0610 */
[----:B----4-:R-:W-:-:S04]  /*12270*/  IADD3 R10, P2, PT, R19, R10, RZ ;  /* 0x0000000a130a7210 */ /* 0x010fc80007f5e0ff */
[----:B------:R0:W4:Y:S01]  /*12280*/  @!P0 LDG.E.U8 R13, desc[UR10][R6.64] ;  /* 0x0000000a060d8981 */ /* 0x000122000c1e1100 */
[----:B------:R-:W-:Y:S02]  /*12290*/  PRMT R2, RZ, 0x7610, R2 ;  /* 0x00007610ff027816 */ /* 0x000fe40000000002 */
[----:B------:R-:W-:Y:S02]  /*122a0*/  PRMT R3, RZ, 0x7610, R3 ;  /* 0x00007610ff037816 */ /* 0x000fe40000000003 */
[----:B0-----:R-:W-:-:S05]  /*122b0*/  IADD3 R6, P3, PT, R19, R11, RZ ;  /* 0x0000000b13067210 */ /* 0x001fca0007f7e0ff */
[----:B------:R-:W-:-:S05]  /*122c0*/  IMAD.X R7, R4, 0x1, R14, P3 ;  /* 0x0000000104077824 */ /* 0x000fca00018e060e */
[----:B------:R-:W2:Y:S01]  /*122d0*/  @!P0 LDG.E.U8 R2, desc[UR10][R6.64] ;  /* 0x0000000a06028981 */ /* 0x000ea2000c1e1100 */
[----:B---3--:R-:W-:-:S05]  /*122e0*/  IMAD.X R11, R4, 0x1, R0, P2 ;  /* 0x00000001040b7824 */ /* 0x008fca00010e0600 */
[----:B------:R-:W3:Y:S01]  /*122f0*/  @!P0 LDG.E.U8 R3, desc[UR10][R10.64] ;  /* 0x0000000a0a038981 */ /* 0x000ee2000c1e1100 */
[----:B------:R-:W-:Y:S02]  /*12300*/  IADD3 R12, P1, PT, R19, R12, RZ ;  /* 0x0000000c130c7210 */ /* 0x000fe40007f3e0ff */
[----:B------:R-:W-:Y:S01]  /*12310*/  PRMT R9, RZ, 0x7610, R9 ;  /* 0x00007610ff097816 */ /* 0x000fe20000000009 */
[----:B----4-:R2:W-:Y:S04]  /*12320*/  STL [R1], R13 ;  /* 0x0000000d01007387 */ /* 0x0105e80000100800 */
[----:B-----5:R0:W-:Y:S04]  /*12330*/  STL [R1+0x10], R17 ;  /* 0x0000101101007387 */ /* 0x0201e80000100800 */
[----:B------:R-:W4:Y:S01]  /*12340*/  LDL R15, [R1+0x700] ;  /* 0x00070000010f7983 */ /* 0x000f220000100800 */
[----:B--2---:R-:W-:-:S03]  /*12350*/  IMAD.X R13, R4, 0x1, R26, P1 ;  /* 0x00000001040d7824 */ /* 0x004fc600008e061a */
[----:B------:R-:W2:Y:S04]  /*12360*/  LDL R14, [R1+0x740] ;  /* 0x00074000010e7983 */ /* 0x000ea80000100800 */
[----:B0-----:R-:W5:Y:S04]  /*12370*/  LDL R17, [R1+0x6c0] ;  /* 0x0006c00001117983 */ /* 0x001f680000100800 */
[----:B------:R-:W5:Y:S04]  /*12380*/  LDL R16, [R1+0x6bc] ;  /* 0x0006bc0001107983 */ /* 0x000f680000100800 */
[----:B------:R-:W5:Y:S04]  /*12390*/  LDL R0, [R1+0x6fc] ;  /* 0x0006fc0001007983 */ /* 0x000f680000100800 */
[----:B------:R-:W-:Y:S04]  /*123a0*/  STL [R1+0xb84], R2 ;  /* 0x000b840201007387 */ /* 0x000fe80000100800 */
[----:B------:R4:W5:Y:S04]  /*123b0*/  @!P0 LDG.E.U8 R9, desc[UR10][R12.64] ;  /* 0x0000000a0c098981 */ /* 0x000968000c1e1100 */
[----:B---3--:R0:W-:Y:S04]  /*123c0*/  STL [R1+0xb88], R3 ;  /* 0x000b880301007387 */ /* 0x0081e80000100800 */
[----:B0-----:R-:W3:Y:S01]  /*123d0*/  LDL R3, [R1+0x73c] ;  /* 0x00073c0001037983 */ /* 0x001ee20000100800 */
[----:B----4-:R-:W-:-:S02]  /*123e0*/  IADD3 R12, P2, PT, R19, R15, RZ ;  /* 0x0000000f130c7210 */ /* 0x010fc40007f5e0ff */
[----:B------:R-:W-:Y:S02]  /*123f0*/  PRMT R11, RZ, 0x7610, R11 ;  /* 0x00007610ff0b7816 */ /* 0x000fe4000000000b */
[C---:B--2---:R-:W-:Y:S02]  /*12400*/  IADD3 R14, P3, PT, R19.reuse, R14, RZ ;  /* 0x0000000e130e7210 */ /* 0x044fe40007f7e0ff */
[----:B-----5:R-:W-:Y:S02]  /*12410*/  IADD3 R6, P1, PT, R19, R17, RZ ;  /* 0x0000001113067210 */ /* 0x020fe40007f3e0ff */
[----:B------:R-:W-:-:S03]  /*12420*/  PRMT R25, RZ, 0x7610, R25 ;  /* 0x00007610ff197816 */ /* 0x000fc60000000019 */
[C---:B------:R-:W-:Y:S02]  /*12430*/  IMAD.X R7, R4.reuse, 0x1, R16, P1 ;  /* 0x0000000104077824 */ /* 0x040fe400008e0610 */
[----:B------:R-:W-:-:S03]  /*12440*/  IMAD.X R13, R4, 0x1, R0, P2 ;  /* 0x00000001040d7824 */ /* 0x000fc600010e0600 */
[----:B------:R-:W2:Y:S04]  /*12450*/  @!P0 LDG.E.U8 R11, desc[UR10][R6.64] ;  /* 0x0000000a060b8981 */ /* 0x000ea8000c1e1100 */
[----:B------:R-:W4:Y:S04]  /*12460*/  @!P0 LDG.E.U8 R25, desc[UR10][R12.64] ;  /* 0x0000000a0c198981 */ /* 0x000f28000c1e1100 */
[----:B------:R0:W-:Y:S04]  /*12470*/  STL [R1+0xb50], R9 ;  /* 0x000b500901007387 */ /* 0x0001e80000100800 */
[----:B------:R-:W5:Y:S04]  /*12480*/  LDL R17, [R1+0x6e0] ;  /* 0x0006e00001117983 */ /* 0x000f680000100800 */
[----:B------:R-:W5:Y:S01]  /*12490*/  LDL R26, [R1+0x720] ;  /* 0x00072000011a7983 */ /* 0x000f620000100800 */
[----:B0-----:R-:W-:-:S03]  /*124a0*/  PRMT R9, RZ, 0x7610, R9 ;  /* 0x00007610ff097816 */ /* 0x001fc60000000009 */
[----:B------:R-:W5:Y:S04]  /*124b0*/  LDL R2, [R1+0x6a0] ;  /* 0x0006a00001027983 */ /* 0x000f680000100800 */
[----:B------:R-:W5:Y:S04]  /*124c0*/  LDL R0, [R1+0x6dc] ;  /* 0x0006dc0001007983 */ /* 0x000f680000100800 */
[----:B------:R-:W5:Y:S01]  /*124d0*/  LDL R16, [R1+0x71c] ;  /* 0x00071c0001107983 */ /* 0x000f620000100800 */
[----:B---3--:R-:W-:-:S03]  /*124e0*/  IMAD.X R15, R4, 0x1, R3, P3 ;  /* 0x00000001040f7824 */ /* 0x008fc600018e0603 */
[----:B------:R-:W3:Y:S04]  /*124f0*/  LDL R3, [R1+0x69c] ;  /* 0x00069c0001037983 */ /* 0x000ee80000100800 */
[----:B------:R0:W3:Y:S04]  /*12500*/  @!P0 LDG.E.U8 R9, desc[UR10][R14.64] ;  /* 0x0000000a0e098981 */ /* 0x0000e8000c1e1100 */
[----:B--2---:R-:W-:Y:S04]  /*12510*/  STL [R1+0xb54], R11 ;  /* 0x000b540b01007387 */ /* 0x004fe80000100800 */
[----:B----4-:R1:W-:Y:S01]  /*12520*/  STL [R1+0xb58], R25 ;  /* 0x000b581901007387 */ /* 0x0103e20000100800 */
[----:B-----5:R-:W-:-:S02]  /*12530*/  IADD3 R12, P2, PT, R19, R17, RZ ;  /* 0x00000011130c7210 */ /* 0x020fc40007f5e0ff */
[C---:B0-----:R-:W-:Y:S02]  /*12540*/  IADD3 R14, P3, PT, R19.reuse, R26, RZ ;  /* 0x0000001a130e7210 */ /* 0x041fe40007f7e0ff */
[----:B------:R-:W-:Y:S01]  /*12550*/  IADD3 R6, P1, PT, R19, R2, RZ ;  /* 0x0000000213067210 */ /* 0x000fe20007f3e0ff */
[C---:B------:R-:W-:Y:S02]  /*12560*/  IMAD.X R13, R4.reuse, 0x1, R0, P2 ;  /* 0x00000001040d7824 */ /* 0x040fe400010e0600 */
[----:B------:R-:W-:Y:S01]  /*12570*/  IMAD.X R15, R4, 0x1, R16, P3 ;  /* 0x00000001040f7824 */ /* 0x000fe200018e0610 */
[----:B------:R-:W-:Y:S02]  /*12580*/  PRMT R29, RZ, 0x7610, R29 ;  /* 0x00007610ff1d7816 */ /* 0x000fe4000000001d */
[----:B------:R-:W-:Y:S02]  /*12590*/  PRMT R24, RZ, 0x7610, R24 ;  /* 0x00007610ff187816 */ /* 0x000fe40000000018 */
[----:B------:R-:W-:-:S02]  /*125a0*/  PRMT R10, RZ, 0x7610, R10 ;  /* 0x00007610ff0a7816 */ /* 0x000fc4000000000a */
[----:B------:R-:W2:Y:S04]  /*125b0*/  @!P0 LDG.E.U8 R29, desc[UR10][R14.64] ;  /* 0x0000000a0e1d8981 */ /* 0x000ea8000c1e1100 */
[----:B------:R-:W4:Y:S04]  /*125c0*/  @!P0 LDG.E.U8 R24, desc[UR10][R12.64] ;  /* 0x0000000a0c188981 */ /* 0x000f28000c1e1100 */
[----:B---3--:R0:W-:Y:S04]  /*125d0*/  STL [R1+0xb5c], R9 ;  /* 0x000b5c0901007387 */ /* 0x0081e80000100800 */
[----:B------:R-:W3:Y:S04]  /*125e0*/  LDL R2, [R1+0x698] ;  /* 0x0006980001027983 */ /* 0x000ee80000100800 */
[----:B------:R-:W5:Y:S04]  /*125f0*/  LDL R0, [R1+0x6b8] ;  /* 0x0006b80001007983 */ /* 0x000f680000100800 */
[----:B------:R-:W5:Y:S04]  /*12600*/  LDL R16, [R1+0x6d8] ;  /* 0x0006d80001107983 */ /* 0x000f680000100800 */
[----:B------:R-:W5:Y:S04]  /*12610*/  LDL R26, [R1+0x694] ;  /* 0x00069400011a7983 */ /* 0x000f680000100800 */
[----:B-1----:R-:W5:Y:S04]  /*12620*/  LDL R25, [R1+0x6b4] ;  /* 0x0006b40001197983 */ /* 0x002f680000100800 */
[----:B------:R-:W5:Y:S01]  /*12630*/  LDL R11, [R1+0x6d4] ;  /* 0x0006d400010b7983 */ /* 0x000f620000100800 */
[----:B------:R-:W-:-:S05]  /*12640*/  IMAD.X R7, R4, 0x1, R3, P1 ;  /* 0x0000000104077824 */ /* 0x000fca00008e0603 */
[----:B------:R1:W5:Y:S01]  /*12650*/  @!P0 LDG.E.U8 R10, desc[UR10][R6.64] ;  /* 0x0000000a060a8981 */ /* 0x000362000c1e1100 */
[----:B------:R-:W-:Y:S02]  /*12660*/  PRMT R5, RZ, 0x7610, R5 ;  /* 0x00007610ff057816 */ /* 0x000fe40000000005 */
[----:B-1----:R-:W-:Y:S02]  /*12670*/  PRMT R6, RZ, 0x7610, R6 ;  /* 0x00007610ff067816 */ /* 0x002fe40000000006 */
[----:B------:R-:W-:Y:S01]  /*12680*/  PRMT R7, RZ, 0x7610, R7 ;  /* 0x00007610ff077816 */ /* 0x000fe20000000007 */
[----:B--2---:R-:W-:Y:S04]  /*12690*/  STL [R1+0xb60], R29 ;  /* 0x000b601d01007387 */ /* 0x004fe80000100800 */
[----:B----4-:R-:W-:Y:S01]  /*126a0*/  STL [R1+0xb64], R24 ;  /* 0x000b641801007387 */ /* 0x010fe20000100800 */
[----:B---3--:R-:W-:-:S02]  /*126b0*/  IADD3 R12, P1, PT, R19, R2, RZ ;  /* 0x00000002130c7210 */ /* 0x008fc40007f3e0ff */
[C---:B-----5:R-:W-:Y:S02]  /*126c0*/  IADD3 R14, P2, PT, R19.reuse, R0, RZ ;  /* 0x00000000130e7210 */ /* 0x060fe40007f5e0ff */
[----:B------:R-:W-:Y:S01]  /*126d0*/  IADD3 R16, P3, PT, R19, R16, RZ ;  /* 0x0000001013107210 */ /* 0x000fe20007f7e0ff */
[C---:B------:R-:W-:Y:S02]  /*126e0*/  IMAD.X R13, R4.reuse, 0x1, R26, P1 ;  /* 0x00000001040d7824 */ /* 0x040fe400008e061a */
[----:B------:R-:W-:-:S03]  /*126f0*/  IMAD.X R15, R4, 0x1, R25, P2 ;  /* 0x00000001040f7824 */ /* 0x000fc600010e0619 */
[----:B------:R-:W2:Y:S01]  /*12700*/  @!P0 LDG.E.U8 R5, desc[UR10][R12.64] ;  /* 0x0000000a0c058981 */ /* 0x000ea2000c1e1100 */
[----:B------:R-:W-:-:S03]  /*12710*/  IMAD.X R17, R4, 0x1, R11, P3 ;  /* 0x0000000104117824 */ /* 0x000fc600018e060b */
[----:B------:R-:W3:Y:S04]  /*12720*/  @!P0 LDG.E.U8 R6, desc[UR10][R14.64] ;  /* 0x0000000a0e068981 */ /* 0x000ee8000c1e1100 */
[----:B------:R-:W4:Y:S04]  /*12730*/  @!P0 LDG.E.U8 R7, desc[UR10][R16.64] ;  /* 0x0000000a10078981 */ /* 0x000f28000c1e1100 */
[----:B------:R1:W-:Y:S04]  /*12740*/  STL [R1+0xb68], R10 ;  /* 0x000b680a01007387 */ /* 0x0003e80000100800 */
[----:B0-----:R-:W5:Y:S04]  /*12750*/  LDL R9, [R1+0x738] ;  /* 0x0007380001097983 */ /* 0x001f680000100800 */
[----:B------:R-:W5:Y:S04]  /*12760*/  LDL R3, [R1+0x718] ;  /* 0x0007180001037983 */ /* 0x000f680000100800 */
[----:B-1----:R-:W5:Y:S04]  /*12770*/  LDL R10, [R1+0x6f8] ;  /* 0x0006f800010a7983 */ /* 0x002f680000100800 */
[----:B------:R-:W5:Y:S04]  /*12780*/  LDL R2, [R1+0x6f4] ;  /* 0x0006f40001027983 */ /* 0x000f680000100800 */
[----:B------:R-:W5:Y:S04]  /*12790*/  LDL R0, [R1+0x734] ;  /* 0x0007340001007983 */ /* 0x000f680000100800 */
[----:B--2---:R-:W-:Y:S04]  /*127a0*/  STL [R1+0xb2c], R5 ;  /* 0x000b2c0501007387 */ /* 0x004fe80000100800 */
[----:B---3--:R-:W-:Y:S04]  /*127b0*/  STL [R1+0xb30], R6 ;  /* 0x000b300601007387 */ /* 0x008fe80000100800 */
[----:B----4-:R0:W-:Y:S04]  /*127c0*/  STL [R1+0xb34], R7 ;  /* 0x000b340701007387 */ /* 0x0101e80000100800 */
[----:B------:R-:W2:Y:S04]  /*127d0*/  LDL R29, [R1+0x714] ;  /* 0x00071400011d7983 */ /* 0x000ea80000100800 */
[----:B------:R-:W3:Y:S04]  /*127e0*/  LDL R26, [R1+0x5b8] ;  /* 0x0005b800011a7983 */ /* 0x000ee80000100800 */
[----:B------:R-:W4:Y:S04]  /*127f0*/  LDL R25, [R1+0x578] ;  /* 0x0005780001197983 */ /* 0x000f280000100800 */
[----:B------:R-:W3:Y:S01]  /*12800*/  LDL R24, [R1+0x538] ;  /* 0x0005380001187983 */ /* 0x000ee20000100800 */
[----:B-----5:R-:W-:-:S02]  /*12810*/  IADD3 R16, P1, PT, R19, R10, RZ ;  /* 0x0000000a13107210 */ /* 0x020fc40007f3e0ff */
[C---:B------:R-:W-:Y:S01]  /*12820*/  IADD3 R14, P3, PT, R19.reuse, R9, RZ ;  /* 0x00000009130e7210 */ /* 0x040fe20007f7e0ff */
[----:B------:R-:W5:Y:S04]  /*12830*/  LDL R11, [R1+0x5b4] ;  /* 0x0005b400010b7983 */ /* 0x000f680000100800 */
[----:B------:R-:W5:Y:S04]  /*12840*/  LDL R10, [R1+0x574] ;  /* 0x00057400010a7983 */ /* 0x000f680000100800 */
[----:B------:R-:W5:Y:S04]  /*12850*/  LDL R9, [R1+0x534] ;  /* 0x0005340001097983 */ /* 0x000f680000100800 */
[----:B0-----:R-:W5:Y:S01]  /*12860*/  LDL R7, [R1+0x3d8] ;  /* 0x0003d80001077983 */ /* 0x001f620000100800 */
[----:B------:R-:W-:-:S03]  /*12870*/  IADD3 R12, P2, PT, R19, R3, RZ ;  /* 0x00000003130c7210 */ /* 0x000fc60007f5e0ff */
[----:B------:R-:W5:Y:S01]  /*12880*/  LDL R6, [R1+0x398] ;  /* 0x0003980001067983 */ /* 0x000f620000100800 */
[----:B------:R-:W-:-:S03]  /*12890*/  IMAD.X R17, R4, 0x1, R2, P1 ;  /* 0x0000000104117824 */ /* 0x000fc600008e0602 */
[----:B------:R-:W5:Y:S01]  /*128a0*/  LDL R5, [R1+0x774] ;  /* 0x0007740001057983 */ /* 0x000f620000100800 */
[----:B------:R-:W-:-:S03]  /*128b0*/  IMAD.X R15, R4, 0x1, R0, P3 ;  /* 0x00000001040f7824 */ /* 0x000fc600018e0600 */
[----:B------:R-:W5:Y:S04]  /*128c0*/  LDL R3, [R1+0x3d4] ;  /* 0x0003d40001037983 */ /* 0x000f680000100800 */
[----:B------:R-:W5:Y:S04]  /*128d0*/  LDL R2, [R1+0x394] ;  /* 0x0003940001027983 */ /* 0x000f680000100800 */
[----:B------:R-:W5:Y:S01]  /*128e0*/  LDL R0, [R1+0x358] ;  /* 0x0003580001007983 */ /* 0x000f620000100800 */
[----:B------:R-:W-:Y:S02]  /*128f0*/  PRMT R18, RZ, 0x7610, R18 ;  /* 0x00007610ff127816 */ /* 0x000fe40000000012 */
[----:B------:R-:W-:-:S02]  /*12900*/  PRMT R20, RZ, 0x7610, R20 ;  /* 0x00007610ff147816 */ /* 0x000fc40000000014 */
[----:B------:R-:W-:-:S04]  /*12910*/  PRMT R8, RZ, 0x7610, R8 ;  /* 0x00007610ff087816 */ /* 0x000fc80000000008 */
[----:B------:R4:W5:Y:S01]  /*12920*/  @!P0 LDG.E.U8 R20, desc[UR10][R14.64] ;  /* 0x0000000a0e148981 */ /* 0x000962000c1e1100 */
[----:B------:R-:W-:-:S03]  /*12930*/  PRMT R23, RZ, 0x7610, R23 ;  /* 0x00007610ff177816 */ /* 0x000fc60000000017 */
[----:B------:R3:W5:Y:S01]  /*12940*/  @!P0 LDG.E.U8 R8, desc[UR10][R16.64] ;  /* 0x0000000a10088981 */ /* 0x000762000c1e1100 */
[----:B------:R-:W-:Y:S02]  /*12950*/  PRMT R22, RZ, 0x7610, R22 ;  /* 0x00007610ff167816 */ /* 0x000fe40000000016 */
[----:B------:R-:W-:Y:S02]  /*12960*/  PRMT R21, RZ, 0x7610, R21 ;  /* 0x00007610ff157816 */ /* 0x000fe40000000015 */
[----:B------:R-:W-:Y:S02]  /*12970*/  PRMT R28, RZ, 0x7610, R28 ;  /* 0x00007610ff1c7816 */ /* 0x000fe4000000001c */
[----:B------:R-:W-:Y:S01]  /*12980*/  PRMT R27, RZ, 0x7610, R27 ;  /* 0x00007610ff1b7816 */ /* 0x000fe2000000001b */
[----:B--2---:R-:W-:-:S05]  /*12990*/  IMAD.X R13, R4, 0x1, R29, P2 ;  /* 0x00000001040d7824 */ /* 0x004fca00010e061d */
[----:B------:R0:W2:Y:S01]  /*129a0*/  @!P0 LDG.E.U8 R18, desc[UR10][R12.64] ;  /* 0x0000000a0c128981 */ /* 0x0000a2000c1e1100 */
[C---:B----4-:R-:W-:Y:S02]  /*129b0*/  IADD3 R14, P2, PT, R19.reuse, R25, RZ ;  /* 0x00000019130e7210 */ /* 0x050fe40007f5e0ff */
[C---:B---3--:R-:W-:Y:S02]  /*129c0*/  IADD3 R16, P1, PT, R19.reuse, R24, RZ ;  /* 0x0000001813107210 */ /* 0x048fe40007f3e0ff */
[----:B0-----:R-:W-:-:S05]  /*129d0*/  IADD3 R12, P3, PT, R19, R26, RZ ;  /* 0x0000001a130c7210 */ /* 0x001fca0007f7e0ff */
[C---:B-----5:R-:W-:Y:S02]  /*129e0*/  IMAD.X R13, R4.reuse, 0x1, R11, P3 ;  /* 0x00000001040d7824 */ /* 0x060fe400018e060b */
[C---:B------:R-:W-:Y:S02]  /*129f0*/  IMAD.X R15, R4.reuse, 0x1, R10, P2 ;  /* 0x00000001040f7824 */ /* 0x040fe400010e060a */
[----:B------:R-:W-:Y:S01]  /*12a00*/  IMAD.X R17, R4, 0x1, R9, P1 ;  /* 0x0000000104117824 */ /* 0x000fe200008e0609 */
[----:B------:R0:W3:Y:S04]  /*12a10*/  @!P0 LDG.E.U8 R23, desc[UR10][R12.64] ;  /* 0x0000000a0c178981 */ /* 0x0000e8000c1e1100 */
[----:B------:R1:W4:Y:S04]  /*12a20*/  @!P0 LDG.E.U8 R22, desc[UR10][R14.64] ;  /* 0x0000000a0e168981 */ /* 0x000328000c1e1100 */
[----:B------:R5:W4:Y:S01]  /*12a30*/  @!P0 LDG.E.U8 R21, desc[UR10][R16.64] ;  /* 0x0000000a10158981 */ /* 0x000b22000c1e1100 */
[----:B0-----:R-:W-:-:S02]  /*12a40*/  IADD3 R12, P3, PT, R19, R7, RZ ;  /* 0x00000007130c7210 */ /* 0x001fc40007f7e0ff */
[----:B-1----:R-:W-:-:S03]  /*12a50*/  IADD3 R14, P2, PT, R19, R6, RZ ;  /* 0x00000006130e7210 */ /* 0x002fc60007f5e0ff */
[C---:B------:R-:W-:Y:S01]  /*12a60*/  IMAD.X R13, R4.reuse, 0x1, R3, P3 ;  /* 0x00000001040d7824 */ /* 0x040fe200018e0603 */
[----:B-----5:R-:W-:Y:S02]  /*12a70*/  IADD3 R16, P1, PT, R19, R5, RZ ;  /* 0x0000000513107210 */ /* 0x020fe40007f3e0ff */
[----:B------:R-:W-:Y:S01]  /*12a80*/  PRMT R19, RZ, 0x7610, R19 ;  /* 0x00007610ff137816 */ /* 0x000fe20000000013 */
[C---:B------:R-:W-:Y:S02]  /*12a90*/  IMAD.X R15, R4.reuse, 0x1, R2, P2 ;  /* 0x00000001040f7824 */ /* 0x040fe400010e0602 */
[----:B------:R-:W-:-:S03]  /*12aa0*/  IMAD.X R17, R4, 0x1, R0, P1 ;  /* 0x0000000104117824 */ /* 0x000fc600008e0600 */
[----:B------:R0:W5:Y:S04]  /*12ab0*/  @!P0 LDG.E.U8 R19, desc[UR10][R12.64] ;  /* 0x0000000a0c138981 */ /* 0x000168000c1e1100 */
[----:B------:R1:W5:Y:S04]  /*12ac0*/  @!P0 LDG.E.U8 R28, desc[UR10][R14.64] ;  /* 0x0000000a0e1c8981 */ /* 0x000368000c1e1100 */
[----:B------:R0:W5:Y:S01]  /*12ad0*/  @!P0 LDG.E.U8 R27, desc[UR10][R16.64] ;  /* 0x0000000a101b8981 */ /* 0x000162000c1e1100 */
[----:B------:R-:W0:Y:S01]  /*12ae0*/  S2R R26, SR_TID.X ;  /* 0x00000000001a7919 */ /* 0x000e220000002100 */
[----:B------:R-:W1:Y:S01]  /*12af0*/  S2UR UR8, SR_CgaCtaId ;  /* 0x00000000000879c3 */ /* 0x000e620000008800 */
[----:B------:R-:W-:-:S02]  /*12b00*/  UMOV UR7, 0x400 ;  /* 0x0000040000077882 */ /* 0x000fc40000000000 */
[----:B-1----:R-:W-:Y:S01]  /*12b10*/  ULEA UR7, UR8, UR7, 0x18 ;  /* 0x0000000708077291 */ /* 0x002fe2000f8ec0ff */
[C---:B0-----:R-:W-:Y:S01]  /*12b20*/  LOP3.LUT R13, R26.reuse, 0x60, RZ, 0xc0, !PT ;  /* 0x000000601a0d7812 */ /* 0x041fe200078ec0ff */
[C---:B------:R-:W-:Y:S01]  /*12b30*/  IMAD.SHL.U32 R4, R26.reuse, 0x40, RZ ;  /* 0x000000401a047824 */ /* 0x040fe200078e00ff */
[----:B------:R-:W-:Y:S02]  /*12b40*/  LOP3.LUT R14, R26, 0x3, RZ, 0xc0, !PT ;  /* 0x000000031a0e7812 */ /* 0x000fe400078ec0ff */
[----:B------:R-:W-:Y:S01]  /*12b50*/  SHF.R.U32.HI R15, RZ, 0x2, R26 ;  /* 0x00000002ff0f7819 */ /* 0x000fe2000001161a */
[----:B------:R-:W-:Y:S01]  /*12b60*/  IMAD.SHL.U32 R13, R13, 0x10, RZ ;  /* 0x000000100d0d7824 */ /* 0x000fe200078e00ff */
[----:B------:R-:W-:Y:S01]  /*12b70*/  LOP3.LUT R4, R4, 0x1c0, RZ, 0xc0, !PT ;  /* 0x000001c004047812 */ /* 0x000fe200078ec0ff */
[----:B------:R-:W-:Y:S01]  /*12b80*/  IMAD R14, R14, 0x88, RZ ;  /* 0x000000880e0e7824 */ /* 0x000fe200078e02ff */
[----:B------:R-:W-:Y:S01]  /*12b90*/  SGXT.U32 R15, R15, 0x3 ;  /* 0x000000030f0f781a */ /* 0x000fe20000000000 */
[C---:B------:R-:W-:Y:S01]  /*12ba0*/  IMAD.SHL.U32 R16, R26.reuse, 0x8, RZ ;  /* 0x000000081a107824 */ /* 0x040fe200078e00ff */
[----:B------:R-:W-:Y:S01]  /*12bb0*/  IADD3 R13, PT, PT, R13, UR7, R4 ;  /* 0x000000070d0d7c10 */ /* 0x000fe2000fffe004 */
[----:B------:R-:W-:Y:S01]  /*12bc0*/  IMAD.SHL.U32 R12, R26, 0x2, RZ ;  /* 0x000000021a0c7824 */ /* 0x000fe200078e00ff */
[----:B------:R-:W-:-:S04]  /*12bd0*/  LOP3.LUT R4, R14, R15, RZ, 0xfc, !PT ;  /* 0x0000000f0e047212 */ /* 0x000fc800078efcff */
[----:B------:R-:W-:Y:S01]  /*12be0*/  LOP3.LUT R12, R16, 0x30, R12, 0x48, !PT ;  /* 0x00000030100c7812 */ /* 0x000fe200078e480c */
[----:B------:R-:W0:Y:S04]  /*12bf0*/  LDS.U8 R17, [R4+UR6] ;  /* 0x0000000604117984 */ /* 0x000e280008000000 */
[----:B------:R-:W1:Y:S04]  /*12c00*/  LDS.U8 R16, [R4+UR6+0x20] ;  /* 0x0000200604107984 */ /* 0x000e680008000000 */
[----:B------:R-:W0:Y:S04]  /*12c10*/  LDS.U8 R2, [R4+UR6+0x40] ;  /* 0x0000400604027984 */ /* 0x000e280008000000 */
[----:B------:R-:W-:Y:S01]  /*12c20*/  STL [R1+0xb38], R8 ;  /* 0x000b380801007387 */ /* 0x000fe20000100800 */
[----:B------:R-:W-:-:S03]  /*12c30*/  IMAD.IADD R12, R12, 0x1, R13 ;  /* 0x000000010c0c7824 */ /* 0x000fc600078e020d */
[----:B------:R-:W-:Y:S04]  /*12c40*/  STL [R1+0xb3c], R20 ;  /* 0x000b3c1401007387 */ /* 0x000fe80000100800 */
[----:B------:R-:W0:Y:S04]  /*12c50*/  LDS.U8 R3, [R4+UR6+0x60] ;  /* 0x0000600604037984 */ /* 0x000e280008000000 */
[----:B------:R-:W0:Y:S01]  /*12c60*/  LDS.U8 R0, [R4+UR6+0x200] ;  /* 0x0002000604007984 */ /* 0x000e220008000000 */
[----:B------:R-:W-:-:S03]  /*12c70*/  LOP3.LUT R13, R4, 0x8, RZ, 0x3c, !PT ;  /* 0x00000008040d7812 */ /* 0x000fc600078e3cff */
[----:B--2---:R-:W-:Y:S04]  /*12c80*/  STL [R1+0xb40], R18 ;  /* 0x000b401201007387 */ /* 0x004fe80000100800 */
[----:B---3--:R-:W-:Y:S04]  /*12c90*/  STL [R1+0xb28], R23 ;  /* 0x000b281701007387 */ /* 0x008fe80000100800 */
[----:B----4-:R-:W-:Y:S04]  /*12ca0*/  STL [R1+0xb44], R22 ;  /* 0x000b441601007387 */ /* 0x010fe80000100800 */
[----:B------:R-:W-:Y:S04]  /*12cb0*/  STL [R1+0xb48], R21 ;  /* 0x000b481501007387 */ /* 0x000fe80000100800 */
[----:B-----5:R-:W-:Y:S04]  /*12cc0*/  STL [R1+0xb4c], R19 ;  /* 0x000b4c1301007387 */ /* 0x020fe80000100800 */
[----:B------:R-:W-:Y:S04]  /*12cd0*/  STL [R1+0xb6c], R28 ;  /* 0x000b6c1c01007387 */ /* 0x000fe80000100800 */
[----:B------:R-:W-:Y:S04]  /*12ce0*/  STL [R1+0xb8c], R27 ;  /* 0x000b8c1b01007387 */ /* 0x000fe80000100800 */
[----:B------:R-:W-:Y:S04]  /*12cf0*/  STL [R1+0xb90], R12 ;  /* 0x000b900c01007387 */ /* 0x000fe80000100800 */
[----:B0-----:R-:W-:Y:S04]  /*12d00*/  STL [R1+0xb94], R17 ;  /* 0x000b941101007387 */ /* 0x001fe80000100800 */
[----:B-1----:R-:W-:Y:S04]  /*12d10*/  STL [R1+0xb98], R16 ;  /* 0x000b981001007387 */ /* 0x002fe80000100800 */
[----:B------:R-:W-:Y:S04]  /*12d20*/  STL [R1+0x2f0], R2 ;  /* 0x0002f00201007387 */ /* 0x000fe80000100800 */
[----:B------:R-:W0:Y:S04]  /*12d30*/  LDS.U8 R2, [R4+UR6+0x220] ;  /* 0x0002200604027984 */ /* 0x000e280008000000 */
[----:B------:R-:W-:Y:S04]  /*12d40*/  STL [R1+0x2ec], R3 ;  /* 0x0002ec0301007387 */ /* 0x000fe80000100800 */
[----:B------:R-:W1:Y:S04]  /*12d50*/  LDS.U8 R3, [R4+UR6+0x240] ;  /* 0x0002400604037984 */ /* 0x000e680008000000 */
[----:B------:R-:W-:Y:S04]  /*12d60*/  STL [R1+0x170], R0 ;  /* 0x0001700001007387 */ /* 0x000fe80000100800 */
[----:B------:R-:W2:Y:S04]  /*12d70*/  LDS.U8 R0, [R4+UR6+0x260] ;  /* 0x0002600604007984 */ /* 0x000ea80008000000 */
[----:B0-----:R-:W-:Y:S04]  /*12d80*/  STL [R1+0x7c], R2 ;  /* 0x00007c0201007387 */ /* 0x001fe80000100800 */
[----:B------:R-:W0:Y:S04]  /*12d90*/  LDS.U8 R2, [R4+UR6+0x400] ;  /* 0x0004000604027984 */ /* 0x000e280008000000 */
[----:B-1----:R-:W-:Y:S04]  /*12da0*/  STL [R1+0x300], R3 ;  /* 0x0003000301007387 */ /* 0x002fe80000100800 */
[----:B------:R-:W1:Y:S04]  /*12db0*/  LDS.U8 R3, [R4+UR6+0x420] ;  /* 0x0004200604037984 */ /* 0x000e680008000000 */
[----:B--2---:R-:W-:Y:S04]  /*12dc0*/  STL [R1+0x2fc], R0 ;  /* 0x0002fc0001007387 */ /* 0x004fe80000100800 */
        /* <DEDUP_REMOVED lines=12> */
[----:B------:R-:W2:Y:S04]  /*12e90*/  LDS.U8 R0, [R13+UR6] ;  /* 0x000000060d007984 */ /* 0x000ea80008000000 */
        /* <DEDUP_REMOVED lines=25> */
[----:B------:R-:W0:Y:S01]  /*13030*/  LDS.U8 R2, [R13+UR6+0x620] ;  /* 0x000620060d027984 */ /* 0x000e220008000000 */
[----:B------:R-:W-:-:S03]  /*13040*/  LOP3.LUT R14, R4, 0x10, RZ, 0x3c, !PT ;  /* 0x00000010040e7812 */ /* 0x000fc600078e3cff */
[----:B-1----:R-:W-:Y:S04]  /*13050*/  STL [R1+0x788], R3 ;  /* 0x0007880301007387 */ /* 0x002fe80000100800 */
[----:B------:R-:W1:Y:S04]  /*13060*/  LDS.U8 R3, [R13+UR6+0x640] ;  /* 0x000640060d037984 */ /* 0x000e680008000000 */
[----:B--2---:R-:W-:Y:S04]  /*13070*/  STL [R1+0x354], R0 ;  /* 0x0003540001007387 */ /* 0x004fe80000100800 */
[----:B------:R-:W2:Y:S04]  /*13080*/  LDS.U8 R0, [R13+UR6+0x660] ;  /* 0x000660060d007984 */ /* 0x000ea80008000000 */
[----:B0-----:R-:W-:Y:S04]  /*13090*/  STL [R1+0x350], R2 ;  /* 0x0003500201007387 */ /* 0x001fe80000100800 */
[----:B------:R-:W0:Y:S04]  /*130a0*/  LDS.U8 R2, [R14+UR6] ;  /* 0x000000060e027984 */ /* 0x000e280008000000 */
        /* <DEDUP_REMOVED lines=13> */
[----:B------:R-:W3:Y:S04]  /*13180*/  LDL.LU R26, [R1+0x2e4] ;  /* 0x0002e400011a7983 */ /* 0x000ee80000300800 */
[----:B--2---:R-:W-:Y:S04]  /*13190*/  STL [R1+0x28c], R0 ;  /* 0x00028c0001007387 */ /* 0x004fe80000100800 */
[----:B------:R-:W1:Y:S04]  /*131a0*/  LDS.U8 R0, [R14+UR6+0x260] ;  /* 0x000260060e007984 */ /* 0x000e680008000000 */
        /* <DEDUP_REMOVED lines=15> */
[----:B------:R-:W-:-:S05]  /*132a0*/  LOP3.LUT R15, R4, 0x18, RZ, 0x3c, !PT ;  /* 0x00000018040f7812 */ /* 0x000fca00078e3cff */
[----:B------:R-:W-:Y:S04]  /*132b0*/  LDS.U8 R4, [R15+UR6+0x460] ;  /* 0x000460060f047984 */ /* 0x000fe80008000000 */
[----:B-1----:R-:W-:Y:S04]  /*132c0*/  STL [R1+0x764], R0 ;  /* 0x0007640001007387 */ /* 0x002fe80000100800 */
[----:B------:R-:W1:Y:S04]  /*132d0*/  LDS.U8 R0, [R15+UR6] ;  /* 0x000000060f007984 */ /* 0x000e680008000000 */
        /* <DEDUP_REMOVED lines=13> */
[----:B------:R-:W2:Y:S04]  /*133b0*/  LDL.LU R9, [R1+0x30] ;  /* 0x0000300001097983 */ /* 0x000ea80000300800 */
[----:B------:R-:W-:Y:S04]  /*133c0*/  LDS.U8 R3, [R15+UR6+0x420] ;  /* 0x000420060f037984 */ /* 0x000fe80008000000 */
[----:B0-----:R-:W-:Y:S04]  /*133d0*/  STL [R1+0x2a0], R2 ;  /* 0x0002a00201007387 */ /* 0x001fe80000100800 */
[----:B------:R-:W0:Y:S04]  /*133e0*/  LDS.U8 R2, [R15+UR6+0x260] ;  /* 0x000260060f027984 */ /* 0x000e280008000000 */
[----:B-1----:R-:W-:Y:S04]  /*133f0*/  STL [R1+0x330], R0 ;  /* 0x0003300001007387 */ /* 0x002fe80000100800 */
[----:B------:R-:W1:Y:S04]  /*13400*/  LDS.U8 R0, [R15+UR6+0x400] ;  /* 0x000400060f007984 */ /* 0x000e680008000000 */
[----:B0-----:R-:W-:Y:S04]  /*13410*/  STL [R1+0x32c], R2 ;  /* 0x00032c0201007387 */ /* 0x001fe80000100800 */
[----:B------:R-:W0:Y:S04]  /*13420*/  LDS.U8 R2, [R15+UR6+0x440] ;  /* 0x000440060f027984 */ /* 0x000e280008000000 */
[----:B-1----:R1:W-:Y:S04]  /*13430*/  STL [R1+0x760], R0 ;  /* 0x0007600001007387 */ /* 0x0023e80000100800 */
[----:B------:R-:W-:Y:S04]  /*13440*/  STL [R1+0x75c], R3 ;  /* 0x00075c0301007387 */ /* 0x000fe80000100800 */
[----:B------:R-:W4:Y:S01]  /*13450*/  LDS.U8 R3, [R15+UR6+0x600] ;  /* 0x000600060f037984 */ /* 0x000f220008000000 */
[----:B-1----:R-:W1:Y:S03]  /*13460*/  S2R R0, SR_TID.X ;  /* 0x0000000000007919 */ /* 0x002e660000002100 */
[----:B0-----:R-:W-:Y:S04]  /*13470*/  STL [R1+0x7ac], R2 ;  /* 0x0007ac0201007387 */ /* 0x001fe80000100800 */
[----:B------:R-:W0:Y:S04]  /*13480*/  LDS.U8 R2, [R15+UR6+0x620] ;  /* 0x000620060f027984 */ /* 0x000e280008000000 */
[----:B------:R-:W-:Y:S01]  /*13490*/  STL [R1+0x7a8], R4 ;  /* 0x0007a80401007387 */ /* 0x000fe20000100800 */
[----:B-1----:R-:W-:-:S03]  /*134a0*/  LOP3.LUT R18, R0, 0x7f, RZ, 0xc0, !PT ;  /* 0x0000007f00127812 */ /* 0x002fc600078ec0ff */
[----:B------:R-:W-:Y:S04]  /*134b0*/  LDS.U8 R0, [R15+UR6+0x660] ;  /* 0x000660060f007984 */ /* 0x000fe80008000000 */
[----:B----4-:R-:W-:Y:S04]  /*134c0*/  STL [R1+0x770], R3 ;  /* 0x0007700301007387 */ /* 0x010fe80000100800 */
[----:B------:R-:W4:Y:S04]  /*134d0*/  LDL.LU R25, [R1+0x1c] ;  /* 0x00001c0001197983 */ /* 0x000f280000300800 */
[----:B0-----:R-:W-:Y:S04]  /*134e0*/  STL [R1+0x76c], R2 ;  /* 0x00076c0201007387 */ /* 0x001fe80000100800 */
[----:B------:R-:W0:Y:S04]  /*134f0*/  LDS.U8 R2, [R15+UR6+0x640] ;  /* 0x000640060f027984 */ /* 0x000e280008000000 */
[----:B------:R-:W5:Y:S01]  /*13500*/  LDL.LU R11, [R1+0x18] ;  /* 0x00001800010b7983 */ /* 0x000f620000300800 */
[----:B------:R-:W-:Y:S06]  /*13510*/  BAR.SYNC.DEFER_BLOCKING 0x0 ;  /* 0x0000000000007b1d */ /* 0x000fec0000010000 */
[----:B0-----:R0:W-:Y:S04]  /*13520*/  STL [R1+0x7b4], R2 ;  /* 0x0007b40201007387 */ /* 0x0011e80000100800 */
[----:B------:R1:W-:Y:S04]  /*13530*/  STL [R1+0x7a4], R0 ;  /* 0x0007a40001007387 */ /* 0x0003e80000100800 */
[----:B------:R-:W5:Y:S04]  /*13540*/  LDL.LU R16, [R1+0x38] ;  /* 0x0000380001107983 */ /* 0x000f680000300800 */
[----:B------:R-:W5:Y:S04]  /*13550*/  LDL.LU R17, [R1+0x34] ;  /* 0x0000340001117983 */ /* 0x000f680000300800 */
[----:B------:R-:W5:Y:S04]  /*13560*/  LDL.LU R12, [R1+0xc] ;  /* 0x00000c00010c7983 */ /* 0x000f680000300800 */
[----:B------:R-:W5:Y:S04]  /*13570*/  LDL.LU R27, [R1+0x44] ;  /* 0x00004400011b7983 */ /* 0x000f680000300800 */
[----:B------:R-:W5:Y:S04]  /*13580*/  LDL.LU R3, [R1+0x4c] ;  /* 0x00004c0001037983 */ /* 0x000f680000300800 */
[----:B0-----:R-:W5:Y:S04]  /*13590*/  LDL.LU R2, [R1+0x54] ;  /* 0x0000540001027983 */ /* 0x001f680000300800 */
[----:B-1----:R-:W5:Y:S04]  /*135a0*/  LDL.LU R0, [R1+0x12c] ;  /* 0x00012c0001007983 */ /* 0x002f680000300800 */
[----:B---3--:R0:W-:Y:S04]  /*135b0*/  STS.U8 [R18+UR6], R26 ;  /* 0x0000001a12007988 */ /* 0x0081e80008000006 */
[----:B0-----:R-:W3:Y:S04]  /*135c0*/  LDL.LU R26, [R1+0x138] ;  /* 0x00013800011a7983 */ /* 0x001ee80000300800 */
        /* <DEDUP_REMOVED lines=16> */
[----:B--2---:R0:W-:Y:S04]  /*136d0*/  STS.U8 [R18+UR6+0x200], R9 ;  /* 0x0002000912007988 */ /* 0x0041e80008000006 */
[----:B------:R-:W2:Y:S04]  /*136e0*/  LDL.LU R29, [R1+0x2a8] ;  /* 0x0002a800011d7983 */ /* 0x000ea80000300800 */
[----:B0-----:R-:W2:Y:S04]  /*136f0*/  LDL.LU R9, [R1+0x2c0] ;  /* 0x0002c00001097983 */ /* 0x001ea80000300800 */
[----:B----4-:R0:W-:Y:S04]  /*13700*/  STS.U8 [R18+UR6+0x400], R25 ;  /* 0x0004001912007988 */ /* 0x0101e80008000006 */
[----:B0-----:R-:W4:Y:S04]  /*13710*/  LDL.LU R25, [R1+0x2cc] ;  /* 0x0002cc0001197983 */ /* 0x001f280000300800 */
[----:B-----5:R0:W-:Y:S04]  /*13720*/  STS.U8 [R18+UR6+0x600], R11 ;  /* 0x0006000b12007988 */ /* 0x0201e80008000006 */
[----:B0-----:R-:W5:Y:S04]  /*13730*/  LDL.LU R11, [R1+0x2d8] ;  /* 0x0002d800010b7983 */ /* 0x001f680000300800 */
[----:B------:R0:W-:Y:S04]  /*13740*/  STS.U8 [R18+UR6+0x800], R16 ;  /* 0x0008001012007988 */ /* 0x0001e80008000006 */
[----:B------:R1:W-:Y:S04]  /*13750*/  STS.U8 [R18+UR6+0xa00], R17 ;  /* 0x000a001112007988 */ /* 0x0003e80008000006 */
[----:B------:R1:W-:Y:S04]  /*13760*/  STS.U8 [R18+UR6+0xc00], R12 ;  /* 0x000c000c12007988 */ /* 0x0003e80008000006 */
[----:B0-----:R-:W5:Y:S04]  /*13770*/  LDL.LU R16, [R1+0xb98] ;  /* 0x000b980001107983 */ /* 0x001f680000300800 */
[----:B-1----:R-:W5:Y:S04]  /*13780*/  LDL.LU R17, [R1+0xb94] ;  /* 0x000b940001117983 */ /* 0x002f680000300800 */
[----:B------:R-:W5:Y:S04]  /*13790*/  LDL.LU R12, [R1+0xb90] ;  /* 0x000b9000010c7983 */ /* 0x000f680000300800 */
[----:B------:R0:W-:Y:S04]  /*137a0*/  STS.U8 [R18+UR6+0xe00], R27 ;  /* 0x000e001b12007988 */ /* 0x0001e80008000006 */
[----:B------:R1:W-:Y:S04]  /*137b0*/  STS.U8 [R18+UR6+0x1000], R3 ;  /* 0x0010000312007988 */ /* 0x0003e80008000006 */
[----:B------:R1:W-:Y:S04]  /*137c0*/  STS.U8 [R18+UR6+0x1200], R2 ;  /* 0x0012000212007988 */ /* 0x0003e80008000006 */
[----:B0-----:R-:W5:Y:S04]  /*137d0*/  LDL.LU R27, [R1+0xb8c] ;  /* 0x000b8c00011b7983 */ /* 0x001f680000300800 */
[----:B-1----:R-:W5:Y:S04]  /*137e0*/  LDL.LU R3, [R1+0xb88] ;  /* 0x000b880001037983 */ /* 0x002f680000300800 */
[----:B------:R-:W5:Y:S04]  /*137f0*/  LDL.LU R2, [R1+0xb84] ;  /* 0x000b840001027983 */ /* 0x000f680000300800 */
[----:B------:R0:W-:Y:S04]  /*13800*/  STS.U8 [R18+UR6+0x1400], R0 ;  /* 0x0014000012007988 */ /* 0x0001e80008000006 */
[----:B0-----:R-:W5:Y:S04]  /*13810*/  LDL.LU R0, [R1+0xb80] ;  /* 0x000b800001007983 */ /* 0x001f680000300800 */
[----:B---3--:R-:W-:Y:S04]  /*13820*/  STS.U8 [R18+UR6+0x1600], R26 ;  /* 0x0016001a12007988 */ /* 0x008fe80008000006 */
[----:B------:R-:W-:Y:S04]  /*13830*/  STS.U8 [R18+UR6+0x1800], R15 ;  /* 0x0018000f12007988 */ /* 0x000fe80008000006 */
        /* <DEDUP_REMOVED lines=11> */
[----:B------:R0:W-:Y:S04]  /*138f0*/  STS.U8 [R18+UR6+0x3000], R6 ;  /* 0x0030000612007988 */ /* 0x0001e80008000006 */
[----:B------:R1:W-:Y:S04]  /*13900*/  STS.U8 [R18+UR6+0x3200], R5 ;  /* 0x0032000512007988 */ /* 0x0003e80008000006 */
[----:B------:R-:W-:Y:S01]  /*13910*/  STS.U8 [R18+UR6+0x3400], R10 ;  /* 0x0034000a12007988 */ /* 0x000fe20008000006 */
[----:B0-----:R-:W-:-:S03]  /*13920*/  LOP3.LUT R6, R18, 0x10, RZ, 0x3c, !PT ;  /* 0x0000001012067812 */ /* 0x001fc600078e3cff */
[----:B------:R-:W-:Y:S04]  /*13930*/  STS.U8 [R18+UR6+0x3600], R24 ;  /* 0x0036001812007988 */ /* 0x000fe80008000006 */
[----:B--2---:R-:W-:Y:S04]  /*13940*/  STS.U8 [R18+UR6+0x3800], R29 ;  /* 0x0038001d12007988 */ /* 0x004fe80008000006 */
[----:B------:R-:W-:Y:S04]  /*13950*/  STS.U8 [R18+UR6+0x3a00], R9 ;  /* 0x003a000912007988 */ /* 0x000fe80008000006 */
[----:B------:R-:W2:Y:S04]  /*13960*/  LDL.LU R26, [R1+0xb7c] ;  /* 0x000b7c00011a7983 */ /* 0x000ea80000300800 */
[----:B------:R-:W3:Y:S04]  /*13970*/  LDL.LU R7, [R1] ;  /* 0x0000000001077983 */ /* 0x000ee80000300800 */
[----:B-1----:R-:W2:Y:S04]  /*13980*/  LDL.LU R5, [R1+0x10] ;  /* 0x0000100001057983 */ /* 0x002ea80000300800 */
[----:B----4-:R-:W-:Y:S04]  /*13990*/  STS.U8 [R18+UR6+0x3c00], R25 ;  /* 0x003c001912007988 */ /* 0x010fe80008000006 */
[----:B-----5:R-:W-:Y:S04]  /*139a0*/  STS.U8 [R18+UR6+0x3e00], R11 ;  /* 0x003e000b12007988 */ /* 0x020fe80008000006 */
[----:B------:R0:W-:Y:S04]  /*139b0*/  STS.U8 [R6+UR6+0x80], R0 ;  /* 0x0000800006007988 */ /* 0x0001e80008000006 */
[----:B0-----:R-:W4:Y:S04]  /*139c0*/  LDL.LU R0, [R1+0xb78] ;  /* 0x000b780001007983 */ /* 0x001f280000300800 */
        /* <DEDUP_REMOVED lines=17> */
[----:B---3--:R0:W-:Y:S04]  /*13ae0*/  STS.U8 [R6+UR6+0x280], R7 ;  /* 0x0002800706007988 */ /* 0x0081e80008000006 */
[----:B--2---:R1:W-:Y:S04]  /*13af0*/  STS.U8 [R6+UR6+0x480], R26 ;  /* 0x0004801a06007988 */ /* 0x0043e80008000006 */
[----:B0-----:R-:W2:Y:S04]  /*13b00*/  LDL.LU R7, [R1+0x2d0] ;  /* 0x0002d00001077983 */ /* 0x001ea80000300800 */
[----:B-1----:R-:W3:Y:S04]  /*13b10*/  LDL.LU R26, [R1+0x200] ;  /* 0x00020000011a7983 */ /* 0x002ee80000300800 */
[----:B----4-:R0:W-:Y:S04]  /*13b20*/  STS.U8 [R6+UR6+0x680], R0 ;  /* 0x0006800006007988 */ /* 0x0101e80008000006 */
[----:B0-----:R-:W4:Y:S04]  /*13b30*/  LDL.LU R0, [R1+0xb74] ;  /* 0x000b740001007983 */ /* 0x001f280000300800 */
[----:B------:R0:W-:Y:S04]  /*13b40*/  STS.U8 [R6+UR6+0x880], R2 ;  /* 0x0008800206007988 */ /* 0x0001e80008000006 */
[----:B------:R1:W-:Y:S04]  /*13b50*/  STS.U8 [R6+UR6+0xa80], R5 ;  /* 0x000a800506007988 */ /* 0x0003e80008000006 */
[----:B------:R1:W-:Y:S04]  /*13b60*/  STS.U8 [R6+UR6+0xc80], R3 ;  /* 0x000c800306007988 */ /* 0x0003e80008000006 */
[----:B0-----:R-:W2:Y:S04]  /*13b70*/  LDL.LU R2, [R1+0x1f4] ;  /* 0x0001f40001027983 */ /* 0x001ea80000300800 */
[----:B-1----:R-:W2:Y:S04]  /*13b80*/  LDL.LU R5, [R1+0x2dc] ;  /* 0x0002dc0001057983 */ /* 0x002ea80000300800 */
[----:B------:R-:W2:Y:S04]  /*13b90*/  LDL.LU R3, [R1+0x194] ;  /* 0x0001940001037983 */ /* 0x000ea80000300800 */
[----:B----4-:R0:W-:Y:S04]  /*13ba0*/  STS.U8 [R6+UR6+0xe80], R0 ;  /* 0x000e800006007988 */ /* 0x0101e80008000006 */
[----:B0-----:R-:W4:Y:S04]  /*13bb0*/  LDL.LU R0, [R1+0xb70] ;  /* 0x000b700001007983 */ /* 0x001f280000300800 */
[----:B----4-:R0:W-:Y:S04]  /*13bc0*/  STS.U8 [R6+UR6+0x1080], R0 ;  /* 0x0010800006007988 */ /* 0x0101e80008000006 */
[----:B0-----:R-:W4:Y:S04]  /*13bd0*/  LDL.LU R0, [R1+0x188] ;  /* 0x0001880001007983 */ /* 0x001f280000300800 */
[----:B-----5:R0:W-:Y:S04]  /*13be0*/  STS.U8 [R6+UR6+0x1280], R28 ;  /* 0x0012801c06007988 */ /* 0x0201e80008000006 */
[----:B------:R1:W-:Y:S04]  /*13bf0*/  STS.U8 [R6+UR6+0x1480], R10 ;  /* 0x0014800a06007988 */ /* 0x0003e80008000006 */
[----:B------:R5:W-:Y:S04]  /*13c00*/  STS.U8 [R6+UR6+0x1680], R24 ;  /* 0x0016801806007988 */ /* 0x000be80008000006 */
[----:B0-----:R-:W3:Y:S04]  /*13c10*/  LDL.LU R28, [R1+0xb6c] ;  /* 0x000b6c00011c7983 */ /* 0x001ee80000300800 */
[----:B-1----:R-:W3:Y:S04]  /*13c20*/  LDL.LU R10, [R1+0xb68] ;  /* 0x000b6800010a7983 */ /* 0x002ee80000300800 */
[----:B-----5:R-:W5:Y:S04]  /*13c30*/  LDL.LU R24, [R1+0xb64] ;  /* 0x000b640001187983 */ /* 0x020f680000300800 */
[----:B------:R0:W-:Y:S04]  /*13c40*/  STS.U8 [R6+UR6+0x1880], R29 ;  /* 0x0018801d06007988 */ /* 0x0001e80008000006 */
[----:B------:R1:W-:Y:S04]  /*13c50*/  STS.U8 [R6+UR6+0x1a80], R9 ;  /* 0x001a800906007988 */ /* 0x0003e80008000006 */
[----:B0-----:R-:W5:Y:S04]  /*13c60*/  LDL.LU R29, [R1+0xb60] ;  /* 0x000b6000011d7983 */ /* 0x001f680000300800 */
[----:B-1----:R-:W5:Y:S04]  /*13c70*/  LDL.LU R9, [R1+0xb5c] ;  /* 0x000b5c0001097983 */ /* 0x002f680000300800 */
[----:B------:R0:W-:Y:S04]  /*13c80*/  STS.U8 [R6+UR6+0x1c80], R25 ;  /* 0x001c801906007988 */ /* 0x0001e80008000006 */
[----:B------:R1:W-:Y:S04]  /*13c90*/  STS.U8 [R6+UR6+0x1e80], R11 ;  /* 0x001e800b06007988 */ /* 0x0003e80008000006 */
[----:B0-----:R-:W5:Y:S04]  /*13ca0*/  LDL.LU R25, [R1+0xb58] ;  /* 0x000b580001197983 */ /* 0x001f680000300800 */
[----:B-1----:R-:W5:Y:S04]  /*13cb0*/  LDL.LU R11, [R1+0xb54] ;  /* 0x000b5400010b7983 */ /* 0x002f680000300800 */
[----:B----4-:R0:W-:Y:S04]  /*13cc0*/  STS.U8 [R6+UR6+0x2080], R0 ;  /* 0x0020800006007988 */ /* 0x0101e80008000006 */
[----:B--2---:R-:W-:Y:S04]  /*13cd0*/  STS.U8 [R6+UR6+0x2280], R3 ;  /* 0x0022800306007988 */ /* 0x004fe80008000006 */
[----:B------:R-:W-:Y:S04]  /*13ce0*/  STS.U8 [R6+UR6+0x2480], R2 ;  /* 0x0024800206007988 */ /* 0x000fe80008000006 */
[----:B---3--:R-:W-:Y:S04]  /*13cf0*/  STS.U8 [R6+UR6+0x2680], R26 ;  /* 0x0026801a06007988 */ /* 0x008fe80008000006 */
[----:B------:R-:W-:Y:S04]  /*13d00*/  STS.U8 [R6+UR6+0x2880], R15 ;  /* 0x0028800f06007988 */ /* 0x000fe80008000006 */
[----:B------:R-:W-:Y:S04]  /*13d10*/  STS.U8 [R6+UR6+0x2a80], R14 ;  /* 0x002a800e06007988 */ /* 0x000fe80008000006 */
[----:B------:R-:W-:Y:S04]  /*13d20*/  STS.U8 [R6+UR6+0x2c80], R13 ;  /* 0x002c800d06007988 */ /* 0x000fe80008000006 */
[----:B------:R-:W-:Y:S01]  /*13d30*/  STS.U8 [R6+UR6+0x2e80], R4 ;  /* 0x002e800406007988 */ /* 0x000fe20008000006 */
[----:B0-----:R-:W-:-:S03]  /*13d40*/  LOP3.LUT R0, R18, 0x20, RZ, 0x3c, !PT ;  /* 0x0000002012007812 */ /* 0x001fc600078e3cff */
[----:B------:R0:W-:Y:S04]  /*13d50*/  STS.U8 [R6+UR6+0x3080], R19 ;  /* 0x0030801306007988 */ /* 0x0001e80008000006 */
[----:B------:R1:W-:Y:S04]  /*13d60*/  STS.U8 [R6+UR6+0x3280], R21 ;  /* 0x0032801506007988 */ /* 0x0003e80008000006 */
[----:B------:R-:W-:Y:S04]  /*13d70*/  STS.U8 [R6+UR6+0x3480], R22 ;  /* 0x0034801606007988 */ /* 0x000fe80008000006 */
[----:B------:R-:W-:Y:S04]  /*13d80*/  STS.U8 [R6+UR6+0x3680], R23 ;  /* 0x0036801706007988 */ /* 0x000fe80008000006 */
[----:B------:R-:W-:Y:S04]  /*13d90*/  STS.U8 [R6+UR6+0x3880], R20 ;  /* 0x0038801406007988 */ /* 0x000fe80008000006 */
[----:B------:R-:W-:Y:S04]  /*13da0*/  STS.U8 [R6+UR6+0x3a80], R8 ;  /* 0x003a800806007988 */ /* 0x000fe80008000006 */
[----:B0-----:R-:W2:Y:S04]  /*13db0*/  LDL.LU R19, [R1+0x48] ;  /* 0x0000480001137983 */ /* 0x001ea80000300800 */
[----:B------:R-:W-:Y:S04]  /*13dc0*/  STS.U8 [R6+UR6+0x3c80], R7 ;  /* 0x003c800706007988 */ /* 0x000fe80008000006 */
[----:B-1----:R-:W3:Y:S04]  /*13dd0*/  LDL.LU R21, [R1+0x58] ;  /* 0x0000580001157983 */ /* 0x002ee80000300800 */
[----:B------:R-:W4:Y:S04]  /*13de0*/  LDL.LU R13, [R1+0x120] ;  /* 0x00012000010d7983 */ /* 0x000f280000300800 */
[----:B------:R-:W-:Y:S04]  /*13df0*/  STS.U8 [R6+UR6+0x3e80], R5 ;  /* 0x003e800506007988 */ /* 0x000fe80008000006 */
[----:B------:R-:W4:Y:S04]  /*13e00*/  LDL.LU R4, [R1+0x130] ;  /* 0x0001300001047983 */ /* 0x000f280000300800 */
[----:B-----5:R0:W-:Y:S04]  /*13e10*/  STS.U8 [R0+UR6+0x100], R9 ;  /* 0x0001000900007988 */ /* 0x0201e80008000006 */
        /* <DEDUP_REMOVED lines=22> */
[----:B0-----:R-:W5:Y:S04]  /*13f80*/  LDL.LU R11, [R1+0x21c] ;  /* 0x00021c00010b7983 */ /* 0x001f680000300800 */
[----:B-1----:R-:W5:Y:S04]  /*13f90*/  LDL.LU R10, [R1+0x208] ;  /* 0x00020800010a7983 */ /* 0x002f680000300800 */
[----:B--2---:R-:W-:Y:S04]  /*13fa0*/  STS.U8 [R0+UR6+0xf00], R19 ;  /* 0x000f001300007988 */ /* 0x004fe80008000006 */
[----:B---3--:R-:W-:Y:S04]  /*13fb0*/  STS.U8 [R0+UR6+0x1100], R21 ;  /* 0x0011001500007988 */ /* 0x008fe80008000006 */
[----:B----4-:R-:W-:Y:S04]  /*13fc0*/  STS.U8 [R0+UR6+0x1300], R13 ;  /* 0x0013000d00007988 */ /* 0x010fe80008000006 */
[----:B------:R-:W-:Y:S04]  /*13fd0*/  STS.U8 [R0+UR6+0x1500], R4 ;  /* 0x0015000400007988 */ /* 0x000fe80008000006 */
[----:B-----5:R0:W-:Y:S04]  /*13fe0*/  STS.U8 [R0+UR6+0xd00], R9 ;  /* 0x000d000900007988 */ /* 0x0201e80008000006 */
[----:B0-----:R-:W2:Y:S04]  /*13ff0*/  LDL.LU R9, [R1+0x1f8] ;  /* 0x0001f80001097983 */ /* 0x001ea80000300800 */
[----:B------:R-:W3:Y:S04]  /*14000*/  LDL.LU R19, [R1+0xb4c] ;  /* 0x000b4c0001137983 */ /* 0x000ee80000300800 */
[----:B------:R-:W4:Y:S04]  /*14010*/  LDL.LU R21, [R1+0xb48] ;  /* 0x000b480001157983 */ /* 0x000f280000300800 */
[----:B------:R-:W5:Y:S04]  /*14020*/  LDL.LU R13, [R1+0x2d4] ;  /* 0x0002d400010d7983 */ /* 0x000f680000300800 */
[----:B------:R-:W3:Y:S04]  /*14030*/  LDL.LU R4, [R1+0x2e8] ;  /* 0x0002e80001047983 */ /* 0x000ee80000300800 */
[----:B------:R0:W-:Y:S04]  /*14040*/  STS.U8 [R0+UR6+0x1700], R22 ;  /* 0x0017001600007988 */ /* 0x0001e80008000006 */
[----:B------:R1:W-:Y:S04]  /*14050*/  STS.U8 [R0+UR6+0x1900], R18 ;  /* 0x0019001200007988 */ /* 0x0003e80008000006 */
[----:B------:R1:W-:Y:S04]  /*14060*/  STS.U8 [R0+UR6+0x1b00], R20 ;  /* 0x001b001400007988 */ /* 0x0003e80008000006 */
[----:B0-----:R-:W3:Y:S04]  /*14070*/  LDL.LU R22, [R1+0xb44] ;  /* 0x000b440001167983 */ /* 0x001ee80000300800 */
[----:B-1----:R-:W3:Y:S04]  /*14080*/  LDL.LU R18, [R1+0xb40] ;  /* 0x000b400001127983 */ /* 0x002ee80000300800 */
[----:B------:R-:W3:Y:S04]  /*14090*/  LDL.LU R20, [R1+0xb3c] ;  /* 0x000b3c0001147983 */ /* 0x000ee80000300800 */
[----:B------:R0:W-:Y:S04]  /*140a0*/  STS.U8 [R0+UR6+0x1d00], R8 ;  /* 0x001d000800007988 */ /* 0x0001e80008000006 */
[----:B------:R1:W-:Y:S04]  /*140b0*/  STS.U8 [R0+UR6+0x1f00], R7 ;  /* 0x001f000700007988 */ /* 0x0003e80008000006 */
[----:B------:R1:W-:Y:S04]  /*140c0*/  STS.U8 [R0+UR6+0x2100], R6 ;  /* 0x0021000600007988 */ /* 0x0003e80008000006 */
[----:B0-----:R-:W4:Y:S04]  /*140d0*/  LDL.LU R8, [R1+0xb38] ;  /* 0x000b380001087983 */ /* 0x001f280000300800 */
[----:B-1----:R-:W4:Y:S04]  /*140e0*/  LDL.LU R7, [R1+0xb34] ;  /* 0x000b340001077983 */ /* 0x002f280000300800 */
[----:B------:R-:W4:Y:S04]  /*140f0*/  LDL.LU R6, [R1+0xb30] ;  /* 0x000b300001067983 */ /* 0x000f280000300800 */
[----:B------:R0:W-:Y:S04]  /*14100*/  STS.U8 [R0+UR6+0x2300], R5 ;  /* 0x0023000500007988 */ /* 0x0001e80008000006 */
[----:B------:R1:W-:Y:S04]  /*14110*/  STS.U8 [R0+UR6+0x3700], R23 ;  /* 0x0037001700007988 */ /* 0x0003e80008000006 */
[----:B0-----:R-:W4:Y:S04]  /*14120*/  LDL.LU R5, [R1+0xb2c] ;  /* 0x000b2c0001057983 */ /* 0x001f280000300800 */
[----:B-1----:R-:W4:Y:S04]  /*14130*/  LDL.LU R23, [R1+0x3c] ;  /* 0x00003c0001177983 */ /* 0x002f280000300800 */
[----:B------:R0:W-:Y:S02]  /*14140*/  STS.U8 [R0+UR6+0x2b00], R2 ;  /* 0x002b000200007988 */ /* 0x0001e40008000006 */
[----:B0-----:R-:W0:Y:S02]  /*14150*/  S2R R2, SR_TID.X ;  /* 0x0000000000027919 */ /* 0x001e240000002100 */
[----:B------:R-:W-:Y:S04]  /*14160*/  STS.U8 [R0+UR6+0x2700], R10 ;  /* 0x0027000a00007988 */ /* 0x000fe80008000006 */
[----:B------:R-:W-:Y:S04]  /*14170*/  STS.U8 [R0+UR6+0x2900], R11 ;  /* 0x0029000b00007988 */ /* 0x000fe80008000006 */
[----:B------:R-:W-:Y:S04]  /*14180*/  STS.U8 [R0+UR6+0x3300], R3 ;  /* 0x0033000300007988 */ /* 0x000fe80008000006 */
[----:B------:R-:W-:Y:S04]  /*14190*/  STS.U8 [R0+UR6+0x3500], R26 ;  /* 0x0035001a00007988 */ /* 0x000fe80008000006 */
[----:B------:R-:W-:Y:S04]  /*141a0*/  STS.U8 [R0+UR6+0x3900], R15 ;  /* 0x0039000f00007988 */ /* 0x000fe80008000006 */
[----:B------:R-:W-:Y:S04]  /*141b0*/  STS.U8 [R0+UR6+0x3b00], R14 ;  /* 0x003b000e00007988 */ /* 0x000fe80008000006 */
[----:B------:R-:W-:Y:S01]  /*141c0*/  STS.U8 [R0+UR6+0x2d00], R24 ;  /* 0x002d001800007988 */ /* 0x000fe20008000006 */
[----:B0-----:R-:W-:-:S03]  /*141d0*/  LOP3.LUT R2, R2, 0x7f, RZ, 0xc0, !PT ;  /* 0x0000007f02027812 */ /* 0x001fc600078ec0ff */
[----:B------:R-:W-:Y:S01]  /*141e0*/  STS.U8 [R0+UR6+0x2f00], R25 ;  /* 0x002f001900007988 */ /* 0x000fe20008000006 */
[----:B------:R-:W-:-:S03]  /*141f0*/  LOP3.LUT R2, R2, 0x30, RZ, 0x3c, !PT ;  /* 0x0000003002027812 */ /* 0x000fc600078e3cff */
[----:B------:R-:W-:Y:S04]  /*14200*/  STS.U8 [R0+UR6+0x3100], R29 ;  /* 0x0031001d00007988 */ /* 0x000fe80008000006 */
[----:B--2---:R0:W-:Y:S04]  /*14210*/  STS.U8 [R0+UR6+0x2500], R9 ;  /* 0x0025000900007988 */ /* 0x0041e80008000006 */
[----:B0-----:R-:W2:Y:S04]  /*14220*/  LDL.LU R9, [R1+0x1f0] ;  /* 0x0001f00001097983 */ /* 0x001ea80000300800 */
[----:B------:R-:W2:Y:S04]  /*14230*/  LDL.LU R10, [R1+0x1fc] ;  /* 0x0001fc00010a7983 */ /* 0x000ea80000300800 */
[----:B------:R-:W2:Y:S04]  /*14240*/  LDL.LU R11, [R1+0x214] ;  /* 0x00021400010b7983 */ /* 0x000ea80000300800 */
[----:B------:R-:W2:Y:S04]  /*14250*/  LDL.LU R3, [R1+0x220] ;  /* 0x0002200001037983 */ /* 0x000ea80000300800 */
[----:B------:R-:W2:Y:S04]  /*14260*/  LDL.LU R26, [R1+0x22c] ;  /* 0x00022c00011a7983 */ /* 0x000ea80000300800 */
[----:B------:R-:W2:Y:S04]  /*14270*/  LDL.LU R15, [R1+0x248] ;  /* 0x00024800010f7983 */ /* 0x000ea80000300800 */
[----:B------:R-:W2:Y:S04]  /*14280*/  LDL.LU R14, [R1+0x254] ;  /* 0x00025400010e7983 */ /* 0x000ea80000300800 */
[----:B-----5:R-:W-:Y:S04]  /*14290*/  STS.U8 [R0+UR6+0x3d00], R13 ;  /* 0x003d000d00007988 */ /* 0x020fe80008000006 */
[----:B---3--:R0:W-:Y:S04]  /*142a0*/  STS.U8 [R0+UR6+0x3f00], R4 ;  /* 0x003f000400007988 */ /* 0x0081e80008000006 */
[----:B------:R1:W-:Y:S04]  /*142b0*/  STS.U8 [R2+UR6+0x180], R20 ;  /* 0x0001801402007988 */ /* 0x0003e80008000006 */
[----:B0-----:R-:W3:Y:S04]  /*142c0*/  LDL.LU R0, [R1+0x190] ;  /* 0x0001900001007983 */ /* 0x001ee80000300800 */
[----:B------:R-:W5:Y:S04]  /*142d0*/  LDL.LU R24, [R1+0x260] ;  /* 0x0002600001187983 */ /* 0x000f680000300800 */
[----:B------:R-:W5:Y:S04]  /*142e0*/  LDL.LU R25, [R1+0x280] ;  /* 0x0002800001197983 */ /* 0x000f680000300800 */
[----:B------:R-:W5:Y:S04]  /*142f0*/  LDL.LU R29, [R1+0x29c] ;  /* 0x00029c00011d7983 */ /* 0x000f680000300800 */
[----:B------:R-:W5:Y:S04]  /*14300*/  LDL.LU R13, [R1+0x2b8] ;  /* 0x0002b800010d7983 */ /* 0x000f680000300800 */
[----:B------:R-:W5:Y:S04]  /*14310*/  LDL.LU R4, [R1+0x2e0] ;  /* 0x0002e00001047983 */ /* 0x000f680000300800 */
[----:B-1----:R-:W5:Y:S04]  /*14320*/  LDL.LU R20, [R1+0x160] ;  /* 0x0001600001147983 */ /* 0x002f680000300800 */
[----:B------:R0:W-:Y:S04]  /*14330*/  STS.U8 [R2+UR6+0x380], R18 ;  /* 0x0003801202007988 */ /* 0x0001e80008000006 */
[----:B----4-:R1:W-:Y:S04]  /*14340*/  STS.U8 [R2+UR6+0x580], R8 ;  /* 0x0005800802007988 */ /* 0x0103e80008000006 */
[----:B------:R4:W-:Y:S04]  /*14350*/  STS.U8 [R2+UR6+0x780], R7 ;  /* 0x0007800702007988 */ /* 0x0009e80008000006 */
[----:B0-----:R-:W5:Y:S04]  /*14360*/  LDL.LU R18, [R1+0x148] ;  /* 0x0001480001127983 */ /* 0x001f680000300800 */
[----:B-1----:R-:W5:Y:S04]  /*14370*/  LDL.LU R8, [R1+0x13c] ;  /* 0x00013c0001087983 */ /* 0x002f680000300800 */
[----:B----4-:R-:W4:Y:S04]  /*14380*/  LDL.LU R7, [R1+0x124] ;  /* 0x0001240001077983 */ /* 0x010f280000300800 */
[----:B------:R0:W-:Y:S04]  /*14390*/  STS.U8 [R2+UR6+0x980], R6 ;  /* 0x0009800602007988 */ /* 0x0001e80008000006 */
[----:B------:R1:W-:Y:S04]  /*143a0*/  STS.U8 [R2+UR6+0xb80], R5 ;  /* 0x000b800502007988 */ /* 0x0003e80008000006 */
[----:B------:R1:W-:Y:S04]  /*143b0*/  STS.U8 [R2+UR6+0xd80], R23 ;  /* 0x000d801702007988 */ /* 0x0003e80008000006 */
[----:B0-----:R-:W4:Y:S04]  /*143c0*/  LDL.LU R6, [R1+0x5c] ;  /* 0x00005c0001067983 */ /* 0x001f280000300800 */
[----:B-1----:R-:W4:Y:S04]  /*143d0*/  LDL.LU R5, [R1+0x50] ;  /* 0x0000500001057983 */ /* 0x002f280000300800 */
[----:B------:R-:W4:Y:S04]  /*143e0*/  LDL.LU R23, [R1+0xb28] ;  /* 0x000b280001177983 */ /* 0x000f280000300800 */
[----:B------:R-:W-:Y:S04]  /*143f0*/  STS.U8 [R2+UR6+0x1d80], R22 ;  /* 0x001d801602007988 */ /* 0x000fe80008000006 */
[----:B------:R-:W-:Y:S04]  /*14400*/  STS.U8 [R2+UR6+0x2180], R21 ;  /* 0x0021801502007988 */ /* 0x000fe80008000006 */
[----:B------:R-:W-:Y:S04]  /*14410*/  STS.U8 [R2+UR6+0x3780], R19 ;  /* 0x0037801302007988 */ /* 0x000fe80008000006 */
[----:B------:R-:W-:Y:S04]  /*14420*/  STS.U8 [R2+UR6+0x3b80], R28 ;  /* 0x003b801c02007988 */ /* 0x000fe80008000006 */
[----:B------:R-:W-:Y:S04]  /*14430*/  STS.U8 [R2+UR6+0x3f80], R27 ;  /* 0x003f801b02007988 */ /* 0x000fe80008000006 */
[----:B--2---:R-:W-:Y:S04]  /*14440*/  STS.U8 [R2+UR6+0x2380], R9 ;  /* 0x0023800902007988 */ /* 0x004fe80008000006 */
[----:B------:R-:W-:Y:S04]  /*14450*/  STS.U8 [R2+UR6+0x2580], R10 ;  /* 0x0025800a02007988 */ /* 0x000fe80008000006 */
[----:B------:R-:W-:Y:S04]  /*14460*/  STS.U8 [R2+UR6+0x2780], R11 ;  /* 0x0027800b02007988 */ /* 0x000fe80008000006 */
[----:B------:R-:W-:Y:S04]  /*14470*/  STS.U8 [R2+UR6+0x2980], R3 ;  /* 0x0029800302007988 */ /* 0x000fe80008000006 */
[----:B------:R-:W-:Y:S04]  /*14480*/  STS.U8 [R2+UR6+0x2b80], R26 ;  /* 0x002b801a02007988 */ /* 0x000fe80008000006 */
[----:B------:R-:W-:Y:S04]  /*14490*/  STS.U8 [R2+UR6+0x2d80], R15 ;  /* 0x002d800f02007988 */ /* 0x000fe80008000006 */
[----:B------:R-:W-:Y:S04]  /*144a0*/  STS.U8 [R2+UR6+0x2f80], R14 ;  /* 0x002f800e02007988 */ /* 0x000fe80008000006 */
[----:B---3--:R-:W-:Y:S04]  /*144b0*/  STS.U8 [R2+UR6+0x1f80], R0 ;  /* 0x001f800002007988 */ /* 0x008fe80008000006 */
[----:B-----5:R-:W-:Y:S04]  /*144c0*/  STS.U8 [R2+UR6+0x3180], R24 ;  /* 0x0031801802007988 */ /* 0x020fe80008000006 */
[----:B------:R-:W-:Y:S04]  /*144d0*/  STS.U8 [R2+UR6+0x3380], R25 ;  /* 0x0033801902007988 */ /* 0x000fe80008000006 */
[----:B------:R-:W-:Y:S04]  /*144e0*/  STS.U8 [R2+UR6+0x3580], R29 ;  /* 0x0035801d02007988 */ /* 0x000fe80008000006 */
[----:B------:R-:W-:Y:S04]  /*144f0*/  STS.U8 [R2+UR6+0x3980], R13 ;  /* 0x0039800d02007988 */ /* 0x000fe80008000006 */
[----:B------:R-:W-:Y:S04]  /*14500*/  STS.U8 [R2+UR6+0x3d80], R4 ;  /* 0x003d800402007988 */ /* 0x000fe80008000006 */
[----:B------:R-:W-:Y:S04]  /*14510*/  STS.U8 [R2+UR6+0x1b80], R20 ;  /* 0x001b801402007988 */ /* 0x000fe80008000006 */
[----:B------:R-:W-:Y:S04]  /*14520*/  STS.U8 [R2+UR6+0x1780], R18 ;  /* 0x0017801202007988 */ /* 0x000fe80008000006 */
[----:B------:R-:W-:Y:S04]  /*14530*/  STS.U8 [R2+UR6+0x1580], R8 ;  /* 0x0015800802007988 */ /* 0x000fe80008000006 */
[----:B----4-:R0:W-:Y:S04]  /*14540*/  STS.U8 [R2+UR6+0x1380], R7 ;  /* 0x0013800702007988 */ /* 0x0101e80008000006 */
[----:B0-----:R-:W2:Y:S04]  /*14550*/  LDL.LU R7, [R1+0x170] ;  /* 0x0001700001077983 */ /* 0x001ea80000300800 */
[----:B------:R-:W2:Y:S04]  /*14560*/  LDL.LU R3, [R1+0x7c] ;  /* 0x00007c0001037983 */ /* 0x000ea80000300800 */
[----:B------:R-:W-:Y:S04]  /*14570*/  STS.U8 [R2+UR6+0x1180], R6 ;  /* 0x0011800602007988 */ /* 0x000fe80008000006 */
[----:B------:R-:W-:Y:S04]  /*14580*/  STS.U8 [R2+UR6+0xf80], R5 ;  /* 0x000f800502007988 */ /* 0x000fe80008000006 */
[----:B------:R-:W-:Y:S01]  /*14590*/  STS.U8 [R2+UR6+0x1980], R23 ;  /* 0x0019801702007988 */ /* 0x000fe20008000006 */
[----:B------:R-:W-:Y:S06]  /*145a0*/  BAR.SYNC.DEFER_BLOCKING 0x0 ;  /* 0x0000000000007b1d */ /* 0x000fec0000010000 */
[----:B------:R-:W3:Y:S04]  /*145b0*/  LDL.LU R0, [R1+0x74] ;  /* 0x0000740001007983 */ /* 0x000ee80000300800 */
[----:B------:R-:W3:Y:S04]  /*145c0*/  LDL.LU R26, [R1+0x70] ;  /* 0x00007000011a7983 */ /* 0x000ee80000300800 */
[----:B------:R-:W4:Y:S04]  /*145d0*/  LDL.LU R15, [R1+0x178] ;  /* 0x00017800010f7983 */ /* 0x000f280000300800 */
[----:B------:R-:W4:Y:S04]  /*145e0*/  LDL.LU R14, [R1+0x174] ;  /* 0x00017400010e7983 */ /* 0x000f280000300800 */
[----:B------:R-:W0:Y:S04]  /*145f0*/  LDSM.16.M88.4 R8, [R12] ;  /* 0x000000000c08783b */ /* 0x000e280000000200 */
[----:B0-----:R-:W-:Y:S01]  /*14600*/  STL.64 [R1+0x120], R8 ;  /* 0x0001200801007387 */ /* 0x001fe20000100a00 */
[----:B------:R-:W-:-:S02]  /*14610*/  IMAD.MOV.U32 R20, RZ, RZ, R8 ;  /* 0x000000ffff147224 */ /* 0x000fc400078e0008 */
[----:B------:R-:W-:Y:S01]  /*14620*/  IMAD.MOV.U32 R13, RZ, RZ, R9 ;  /* 0x000000ffff0d7224 */ /* 0x000fe200078e0009 */
[----:B------:R-:W-:Y:S04]  /*14630*/  STL.64 [R1+0x128], R10 ;  /* 0x0001280a01007387 */ /* 0x000fe80000100a00 */
[----:B------:R-:W0:Y:S04]  /*14640*/  LDSM.16.M88.4 R8, [R12+0x800] ;  /* 0x000800000c08783b */ /* 0x000e280000000200 */
[----:B0-----:R-:W-:Y:S01]  /*14650*/  STL.64 [R1+0x130], R8 ;  /* 0x0001300801007387 */ /* 0x001fe20000100a00 */
[----:B------:R-:W-:-:S02]  /*14660*/  IMAD.MOV.U32 R18, RZ, RZ, R8 ;  /* 0x000000ffff127224 */ /* 0x000fc400078e0008 */
[----:B------:R-:W-:Y:S01]  /*14670*/  IMAD.MOV.U32 R19, RZ, RZ, R9 ;  /* 0x000000ffff137224 */ /* 0x000fe200078e0009 */
[----:B------:R-:W-:Y:S04]  /*14680*/  STL.64 [R1+0x138], R10 ;  /* 0x0001380a01007387 */ /* 0x000fe80000100a00 */
[----:B------:R-:W0:Y:S04]  /*14690*/  LDSM.16.M88.4 R8, [R12+0x1000] ;  /* 0x001000000c08783b */ /* 0x000e280000000200 */
[----:B0-----:R-:W-:Y:S01]  /*146a0*/  STL [R1+0x144], R9 ;  /* 0x0001440901007387 */ /* 0x001fe20000100800 */
[----:B------:R-:W-:-:S03]  /*146b0*/  IMAD.MOV.U32 R29, RZ, RZ, R8 ;  /* 0x000000ffff1d7224 */ /* 0x000fc600078e0008 */
[----:B------:R-:W-:Y:S04]  /*146c0*/  STL.64 [R1+0x148], R10 ;  /* 0x0001480a01007387 */ /* 0x000fe80000100a00 */
[----:B------:R-:W0:Y:S04]  /*146d0*/  LDSM.16.M88.4 R8, [R12+0x1800] ;  /* 0x001800000c08783b */ /* 0x000e280000000200 */
[----:B0-----:R-:W-:Y:S01]  /*146e0*/  STL.64 [R1+0x150], R8 ;  /* 0x0001500801007387 */ /* 0x001fe20000100a00 */
[----:B------:R-:W-:Y:S02]  /*146f0*/  IMAD.MOV.U32 R22, RZ, RZ, R8 ;  /* 0x000000ffff167224 */ /* 0x000fe400078e0008 */
[----:B------:R-:W-:Y:S01]  /*14700*/  IMAD.MOV.U32 R23, RZ, RZ, R9 ;  /* 0x000000ffff177224 */ /* 0x000fe200078e0009 */
[----:B------:R-:W-:Y:S04]  /*14710*/  STL.64 [R1+0x158], R10 ;  /* 0x0001580a01007387 */ /* 0x000fe80000100a00 */
[----:B------:R-:W0:Y:S02]  /*14720*/  LDSM.16.M88.4 R8, [R12+0x2000] ;  /* 0x002000000c08783b */ /* 0x000e240000000200 */
[----:B0-----:R-:W-:-:S02]  /*14730*/  IMAD.MOV.U32 R24, RZ, RZ, R8 ;  /* 0x000000ffff187224 */ /* 0x001fc400078e0008 */
[----:B------:R-:W-:Y:S01]  /*14740*/  IMAD.MOV.U32 R25, RZ, RZ, R9 ;  /* 0x000000ffff197224 */ /* 0x000fe200078e0009 */
[----:B------:R0:W-:Y:S04]  /*14750*/  STL.64 [R1+0x160], R8 ;  /* 0x0001600801007387 */ /* 0x0001e80000100a00 */
[----:B------:R1:W-:Y:S04]  /*14760*/  STL.64 [R1+0x168], R10 ;  /* 0x0001680a01007387 */ /* 0x0003e80000100a00 */
[----:B------:R-:W-:Y:S04]  /*14770*/  STL.64 [R1+0xb20], R24 ;  /* 0x000b201801007387 */ /* 0x000fe80000100a00 */
[----:B0-----:R-:W5:Y:S04]  /*14780*/  LDL.LU.64 R8, [R1+0xf0] ;  /* 0x0000f00001087983 */ /* 0x001f680000300a00 */
[----:B-1----:R-:W5:Y:S01]  /*14790*/  LDL.LU.64 R10, [R1+0xf8] ;  /* 0x0000f800010a7983 */ /* 0x002f620000300a00 */
[----:B---3--:R-:W-:-:S03]  /*147a0*/  IMAD R2, R26, 0x100, R0 ;  /* 0x000001001a027824 */ /* 0x008fc600078e0200 */
[----:B------:R-:W0:Y:S01]  /*147b0*/  LDSM.16.M88.4 R24, [R12+0x2800] ;  /* 0x002800000c18783b */ /* 0x000e220000000200 */
[----:B------:R-:W-:-:S03]  /*147c0*/  IMAD R4, R16, 0x100, R17 ;  /* 0x0000010010047824 */ /* 0x000fc600078e0211 */
[----:B------:R-:W3:Y:S01]  /*147d0*/  LDL R17, [R1+0x144] ;  /* 0x0001440001117983 */ /* 0x000ee20000100800 */
[----:B----4-:R-:W-:-:S03]  /*147e0*/  IMAD R0, R14, 0x100, R15 ;  /* 0x000001000e007824 */ /* 0x010fc600078e020f */
[----:B0-----:R-:W-:Y:S01]  /*147f0*/  STL.64 [R1+0x170], R24 ;  /* 0x0001701801007387 */ /* 0x001fe20000100a00 */
[----:B------:R-:W-:Y:S02]  /*14800*/  IMAD.MOV.U32 R14, RZ, RZ, R24 ;  /* 0x000000ffff0e7224 */ /* 0x000fe400078e0018 */
[----:B------:R-:W-:Y:S01]  /*14810*/  IMAD.MOV.U32 R15, RZ, RZ, R25 ;  /* 0x000000ffff0f7224 */ /* 0x000fe200078e0019 */
[----:B------:R-:W-:Y:S04]  /*14820*/  STL.64 [R1+0x178], R26 ;  /* 0x0001781a01007387 */ /* 0x000fe80000100a00 */
[----:B------:R-:W0:Y:S01]  /*14830*/  LDSM.16.M88.4 R24, [R12+0x3000] ;  /* 0x003000000c18783b */ /* 0x000e220000000200 */
[----:B--2---:R-:W-:Y:S01]  /*14840*/  IMAD R3, R3, 0x100, R7 ;  /* 0x0000010003037824 */ /* 0x004fe200078e0207 */
[----:B------:R-:W-:-:S02]  /*14850*/  F2FP.F16.E4M3.UNPACK_B R4, R4 ;  /* 0x00000004ff04723e */ /* 0x000fc400020006ff */
[----:B------:R-:W-:Y:S02]  /*14860*/  F2FP.F16.E4M3.UNPACK_B R5, R2 ;  /* 0x00000002ff05723e */ /* 0x000fe400020006ff */
[----:B------:R-:W-:Y:S02]  /*14870*/  F2FP.F16.E4M3.UNPACK_B R6, R3 ;  /* 0x00000003ff06723e */ /* 0x000fe400020006ff */
[----:B------:R-:W-:Y:S02]  /*14880*/  F2FP.F16.E4M3.UNPACK_B R7, R0 ;  /* 0x00000000ff07723e */ /* 0x000fe400020006ff */
[----:B------:R-:W-:Y:S02]  /*14890*/  F2FP.F16.E4M3.UNPACK_B R20, R20 ;  /* 0x00000014ff14723e */ /* 0x000fe400020006ff */
[----:B------:R-:W-:Y:S01]  /*148a0*/  F2FP.F16.E4M3.UNPACK_B R21, R13 ;  /* 0x0000000dff15723e */ /* 0x000fe200020006ff */
[----:B0-----:R0:W-:Y:S01]  /*148b0*/  STL.64 [R1+0x190], R24 ;  /* 0x0001901801007387 */ /* 0x0011e20000100a00 */
[----:B------:R-:W-:-:S03]  /*148c0*/  IMAD.MOV.U32 R13, RZ, RZ, R25 ;  /* 0x000000ffff0d7224 */ /* 0x000fc600078e0019 */
[----:B------:R-:W-:Y:S04]  /*148d0*/  STL.64 [R1+0x198], R26 ;  /* 0x0001981a01007387 */ /* 0x000fe80000100a00 */
[----:B0-----:R-:W2:Y:S04]  /*148e0*/  LDL.LU.64 R24, [R1+0xb20] ;  /* 0x000b200001187983 */ /* 0x001ea80000300a00 */
[----:B------:R-:W-:Y:S04]  /*148f0*/  STL.64 [R1+0xb18], R6 ;  /* 0x000b180601007387 */ /* 0x000fe80000100a00 */
[----:B------:R-:W-:Y:S04]  /*14900*/  STL.64 [R1+0xb10], R4 ;  /* 0x000b100401007387 */ /* 0x000fe80000100a00 */
[----:B------:R-:W-:Y:S04]  /*14910*/  STL.64 [R1+0xb08], R22 ;  /* 0x000b081601007387 */ /* 0x000fe80000100a00 */
[----:B------:R0:W-:Y:S01]  /*14920*/  STL.64 [R1+0xb00], R20 ;  /* 0x000b001401007387 */ /* 0x0001e20000100a00 */
[----:B-----5:R-:W-:Y:S03]  /*14930*/  HMMA.16816.F32 R8, R4, R20, R8 ;  /* 0x000000140408723c */ /* 0x020fe60000001808 */
[----:B------:R-:W1:Y:S04]  /*14940*/  LDSM.16.M88.4 R4, [R12+0x3800] ;  /* 0x003800000c04783b */ /* 0x000e680000000200 */
[----:B0-----:R-:W4:Y:S04]  /*14950*/  LDL.LU.64 R20, [R1+0x110] ;  /* 0x0001100001147983 */ /* 0x001f280000300a00 */
[----:B------:R-:W4:Y:S08]  /*14960*/  LDL.LU.64 R22, [R1+0x118] ;  /* 0x0001180001167983 */ /* 0x000f300000300a00 */
[----:B------:R-:W-:Y:S04]  /*14970*/  STL.64 [R1+0xa70], R10 ;  /* 0x000a700a01007387 */ /* 0x000fe80000100a00 */
[----:B------:R0:W-:Y:S04]  /*14980*/  STL.64 [R1+0xa68], R8 ;  /* 0x000a680801007387 */ /* 0x0001e80000100a00 */
[----:B0-----:R-:W5:Y:S04]  /*14990*/  LDL.LU.64 R8, [R1+0x60] ;  /* 0x0000600001087983 */ /* 0x001f680000300a00 */
[----:B------:R-:W5:Y:S04]  /*149a0*/  LDL.LU.64 R10, [R1+0x68] ;  /* 0x00006800010a7983 */ /* 0x000f680000300a00 */
[----:B------:R-:W2:Y:S04]  /*149b0*/  LDL.LU R0, [R1+0x278] ;  /* 0x0002780001007983 */ /* 0x000ea80000300800 */
[----:B------:R-:W2:Y:S04]  /*149c0*/  LDL.LU R26, [R1+0x28c] ;  /* 0x00028c00011a7983 */ /* 0x000ea80000300800 */
[----:B------:R-:W2:Y:S01]  /*149d0*/  LDL.LU R27, [R1+0x284] ;  /* 0x00028400011b7983 */ /* 0x000ea20000300800 */
[----:B-1----:R-:W-:-:S03]  /*149e0*/  IMAD.MOV.U32 R2, RZ, RZ, R4 ;  /* 0x000000ffff027224 */ /* 0x002fc600078e0004 */
[----:B------:R-:W2:Y:S01]  /*149f0*/  LDL.LU R28, [R1+0x2a0] ;  /* 0x0002a000011c7983 */ /* 0x000ea20000300800 */
[----:B------:R-:W-:-:S03]  /*14a00*/  IMAD.MOV.U32 R3, RZ, RZ, R5 ;  /* 0x000000ffff037224 */ /* 0x000fc600078e0005 */
[----:B------:R-:W-:Y:S04]  /*14a10*/  STL.64 [R1+0x180], R4 ;  /* 0x0001800401007387 */ /* 0x000fe80000100a00 */
[----:B------:R0:W-:Y:S04]  /*14a20*/  STL.64 [R1+0x188], R6 ;  /* 0x0001880601007387 */ /* 0x0001e80000100a00 */
[----:B0-----:R-:W4:Y:S04]  /*14a30*/  LDL.LU.64 R6, [R1+0xb18] ;  /* 0x000b180001067983 */ /* 0x001f280000300a00 */
[----:B------:R-:W4:Y:S01]  /*14a40*/  LDL.LU.64 R4, [R1+0xb10] ;  /* 0x000b100001047983 */ /* 0x000f220000300a00 */
[----:B------:R-:W-:-:S02]  /*14a50*/  F2FP.F16.E4M3.UNPACK_B R18, R18 ;  /* 0x00000012ff12723e */ /* 0x000fc400020006ff */
[----:B------:R-:W-:Y:S01]  /*14a60*/  F2FP.F16.E4M3.UNPACK_B R19, R19 ;  /* 0x00000013ff13723e */ /* 0x000fe200020006ff */
[----:B------:R-:W2:Y:S01]  /*14a70*/  LDL R12, [R1+0x190] ;  /* 0x00019000010c7983 */ /* 0x000ea20000100800 */
[----:B------:R-:W-:Y:S02]  /*14a80*/  F2FP.F16.E4M3.UNPACK_B R16, R29 ;  /* 0x0000001dff10723e */ /* 0x000fe400020006ff */
[----:B---3--:R-:W-:Y:S01]  /*14a90*/  F2FP.F16.E4M3.UNPACK_B R17, R17 ;  /* 0x00000011ff11723e */ /* 0x008fe200020006ff */
[----:B------:R0:W-:Y:S02]  /*14aa0*/  STL [R1+0xa78], R29 ;  /* 0x000a781d01007387 */ /* 0x0001e40000100800 */
[C---:B----4-:R-:W-:Y:S08]  /*14ab0*/  HMMA.16816.F32 R20, R4.reuse, R18, R20 ;  /* 0x000000120414723c */ /* 0x050ff00000001814 */
[----:B-----5:R-:W-:Y:S11]  /*14ac0*/  HMMA.16816.F32 R8, R4, R16, R8 ;  /* 0x000000100408723c */ /* 0x020ff60000001808 */
[----:B------:R-:W-:Y:S04]  /*14ad0*/  STL.64 [R1+0x30], R20 ;  /* 0x0000301401007387 */ /* 0x000fe80000100a00 */
[----:B------:R1:W-:Y:S04]  /*14ae0*/  STL.64 [R1+0x38], R22 ;  /* 0x0000381601007387 */ /* 0x0003e80000100a00 */
[----:B0-----:R-:W-:Y:S01]  /*14af0*/  IMAD.MOV.U32 R29, RZ, RZ, R11 ;  /* 0x000000ffff1d7224 */ /* 0x001fe200078e000b */
[----:B-1----:R-:W3:Y:S04]  /*14b00*/  LDL.LU.64 R22, [R1+0xb08] ;  /* 0x000b080001167983 */ /* 0x002ee80000300a00 */
[----:B------:R-:W4:Y:S04]  /*14b10*/  LDL.LU.64 R20, [R1+0xb00] ;  /* 0x000b000001147983 */ /* 0x000f280000300a00 */
[----:B------:R0:W-:Y:S04]  /*14b20*/  STL.64 [R1+0x50], R8 ;  /* 0x0000500801007387 */ /* 0x0001e80000100a00 */
[----:B------:R1:W-:Y:S04]  /*14b30*/  STL [R1+0x58], R10 ;  /* 0x0000580a01007387 */ /* 0x0003e80000100800 */
[----:B0-----:R-:W5:Y:S04]  /*14b40*/  LDL.LU.64 R8, [R1+0x1d0] ;  /* 0x0001d00001087983 */ /* 0x001f680000300a00 */
[----:B-1----:R-:W5:Y:S04]  /*14b50*/  LDL.LU.64 R10, [R1+0x1d8] ;  /* 0x0001d800010a7983 */ /* 0x002f680000300a00 */
[----:B------:R0:W-:Y:S04]  /*14b60*/  STL.64 [R1+0xac8], R18 ;  /* 0x000ac81201007387 */ /* 0x0001e80000100a00 */
[----:B0-----:R-:W2:Y:S04]  /*14b70*/  LDL.LU R18, [R1+0x288] ;  /* 0x0002880001127983 */ /* 0x001ea80000300800 */
[----:B------:R-:W2:Y:S04]  /*14b80*/  LDL.LU R19, [R1+0x2a4] ;  /* 0x0002a40001137983 */ /* 0x000ea80000300800 */
[----:B------:R0:W-:Y:S04]  /*14b90*/  STL.64 [R1+0xac0], R16 ;  /* 0x000ac01001007387 */ /* 0x0001e80000100a00 */
[----:B0-----:R-:W3:Y:S04]  /*14ba0*/  LDL.LU R16, [R1+0x27c] ;  /* 0x00027c0001107983 */ /* 0x001ee80000300800 */
[----:B------:R-:W3:Y:S04]  /*14bb0*/  LDL.LU R17, [R1+0x290] ;  /* 0x0002900001117983 */ /* 0x000ee80000300800 */
[----:B--2---:R-:W-:Y:S04]  /*14bc0*/  STL.64 [R1+0xad8], R18 ;  /* 0x000ad81201007387 */ /* 0x004fe80000100a00 */
[----:B---3--:R0:W-:Y:S04]  /*14bd0*/  STL.64 [R1+0xad0], R16 ;  /* 0x000ad01001007387 */ /* 0x0081e80000100a00 */
[----:B0-----:R-:W2:Y:S04]  /*14be0*/  LDL.LU.64 R16, [R1+0x1e0] ;  /* 0x0001e00001107983 */ /* 0x001ea80000300a00 */
[----:B------:R-:W3:Y:S04]  /*14bf0*/  LDL.LU.64 R18, [R1+0x1e8] ;  /* 0x0001e80001127983 */ /* 0x000ee80000300a00 */
[----:B---3--:R-:W-:Y:S04]  /*14c00*/  STL.64 [R1+0xae8], R18 ;  /* 0x000ae81201007387 */ /* 0x008fe80000100a00 */
[----:B--2---:R0:W-:Y:S04]  /*14c10*/  STL.64 [R1+0xae0], R16 ;  /* 0x000ae01001007387 */ /* 0x0041e80000100a00 */
[----:B0-----:R-:W2:Y:S04]  /*14c20*/  LDL.LU.64 R16, [R1+0xd0] ;  /* 0x0000d00001107983 */ /* 0x001ea80000300a00 */
[----:B------:R-:W3:Y:S01]  /*14c30*/  LDL.LU.64 R18, [R1+0xd8] ;  /* 0x0000d80001127983 */ /* 0x000ee20000300a00 */
[----:B------:R-:W-:-:S02]  /*14c40*/  F2FP.F16.E4M3.UNPACK_B R22, R22 ;  /* 0x00000016ff16723e */ /* 0x000fc400020006ff */
[----:B------:R-:W-:Y:S01]  /*14c50*/  F2FP.F16.E4M3.UNPACK_B R23, R23 ;  /* 0x00000017ff17723e */ /* 0x000fe200020006ff */
[----:B---3--:R-:W-:Y:S04]  /*14c60*/  STL.64 [R1+0xaf8], R18 ;  /* 0x000af81201007387 */ /* 0x008fe80000100a00 */
[----:B--2---:R0:W-:Y:S04]  /*14c70*/  STL.64 [R1+0xaf0], R16 ;  /* 0x000af01001007387 */ /* 0x0041e80000100a00 */
[----:B0-----:R-:W2:Y:S04]  /*14c80*/  LDL.LU.64 R16, [R1+0xa0] ;  /* 0x0000a00001107983 */ /* 0x001ea80000300a00 */
[----:B------:R-:W2:Y:S01]  /*14c90*/  LDL.LU.64 R18, [R1+0xa8] ;  /* 0x0000a80001127983 */ /* 0x000ea20000300a00 */
[----:B------:R-:W-:-:S02]  /*14ca0*/  F2FP.F16.E4M3.UNPACK_B R24, R24 ;  /* 0x00000018ff18723e */ /* 0x000fc400020006ff */
[----:B------:R-:W-:Y:S01]  /*14cb0*/  F2FP.F16.E4M3.UNPACK_B R25, R25 ;  /* 0x00000019ff19723e */ /* 0x000fe200020006ff */
[----:B-----5:R-:W-:-:S15]  /*14cc0*/  HMMA.16816.F32 R8, R4, R22, R8 ;  /* 0x000000160408723c */ /* 0x020fde0000001808 */
[----:B------:R-:W-:-:S04]  /*14cd0*/  NOP ;  /* 0x0000000000007918 */ /* 0x000fc80000000000 */
[----:B------:R0:W-:Y:S04]  /*14ce0*/  STL.64 [R1+0x70], R8 ;  /* 0x0000700801007387 */ /* 0x0001e80000100a00 */
[----:B------:R1:W-:Y:S04]  /*14cf0*/  STL.64 [R1+0x78], R10 ;  /* 0x0000780a01007387 */ /* 0x0003e80000100a00 */
[----:B0-----:R-:W3:Y:S04]  /*14d00*/  LDL.LU.64 R8, [R1+0xc0] ;  /* 0x0000c00001087983 */ /* 0x001ee80000300a00 */
[----:B-1----:R-:W3:Y:S01]  /*14d10*/  LDL.LU.64 R10, [R1+0xc8] ;  /* 0x0000c800010a7983 */ /* 0x002ee20000300a00 */
[----:B--2---:R-:W-:-:S15]  /*14d20*/  HMMA.16816.F32 R16, R4, R24, R16 ;  /* 0x000000180410723c */ /* 0x004fde0000001810 */
[----:B------:R-:W-:-:S04]  /*14d30*/  NOP ;  /* 0x0000000000007918 */ /* 0x000fc80000000000 */
[----:B------:R-:W-:Y:S04]  /*14d40*/  STL.64 [R1+0xa0], R16 ;  /* 0x0000a01001007387 */ /* 0x000fe80000100a00 */
[----:B------:R0:W-:Y:S04]  /*14d50*/  STL.64 [R1+0xa8], R18 ;  /* 0x0000a81201007387 */ /* 0x0001e80000100a00 */
[----:B0-----:R-:W2:Y:S04]  /*14d60*/  LDL.LU.64 R18, [R1+0xaf8] ;  /* 0x000af80001127983 */ /* 0x001ea80000300a00 */
[----:B------:R-:W2:Y:S01]  /*14d70*/  LDL.LU.64 R16, [R1+0xaf0] ;  /* 0x000af00001107983 */ /* 0x000ea20000300a00 */
[----:B------:R-:W-:-:S02]  /*14d80*/  F2FP.F16.E4M3.UNPACK_B R14, R14 ;  /* 0x0000000eff0e723e */ /* 0x000fc400020006ff */
[----:B------:R-:W-:-:S07]  /*14d90*/  F2FP.F16.E4M3.UNPACK_B R15, R15 ;  /* 0x0000000fff0f723e */ /* 0x000fce00020006ff */
        /* <DEDUP_REMOVED lines=13> */
[----:B------:R-:W5:Y:S01]  /*14e70*/  LDL.LU.64 R16, [R1+0xad0] ;  /* 0x000ad00001107983 */ /* 0x000f620000300a00 */
[----:B------:R-:W-:-:S02]  /*14e80*/  F2FP.F16.E4M3.UNPACK_B R2, R2 ;  /* 0x00000002ff02723e */ /* 0x000fc400020006ff */
[----:B------:R-:W-:-:S07]  /*14e90*/  F2FP.F16.E4M3.UNPACK_B R3, R3 ;  /* 0x00000003ff03723e */ /* 0x000fce00020006ff */
[----:B---3--:R-:W-:Y:S01]  /*14ea0*/  HMMA.16816.F32 R4, R4, R2, R8 ;  /* 0x000000020404723c */ /* 0x008fe20000001808 */
[----:B------:R-:W-:Y:S04]  /*14eb0*/  STL.64 [R1+0xa98], R14 ;  /* 0x000a980e01007387 */ /* 0x000fe80000100a00 */
[----:B------:R0:W-:Y:S01]  /*14ec0*/  STL.64 [R1+0xa90], R12 ;  /* 0x000a900c01007387 */ /* 0x0001e20000100a00 */
[----:B--2---:R-:W-:Y:S02]  /*14ed0*/  IMAD R27, R27, 0x100, R18 ;  /* 0x000001001b1b7824 */ /* 0x004fe400078e0212 */
[----:B------:R-:W-:Y:S02]  /*14ee0*/  IMAD R28, R28, 0x100, R19 ;  /* 0x000001001c1c7824 */ /* 0x000fe400078e0213 */
[----:B-----5:R-:W-:-:S02]  /*14ef0*/  IMAD R0, R0, 0x100, R16 ;  /* 0x0000010000007824 */ /* 0x020fc400078e0210 */
[----:B------:R-:W-:Y:S02]  /*14f00*/  IMAD R26, R26, 0x100, R17 ;  /* 0x000001001a1a7824 */ /* 0x000fe400078e0211 */
[----:B------:R-:W4:Y:S04]  /*14f10*/  LDL.LU.64 R16, [R1+0xb0] ;  /* 0x0000b00001107983 */ /* 0x000f280000300a00 */
[----:B------:R-:W4:Y:S04]  /*14f20*/  LDL.LU.64 R18, [R1+0xb8] ;  /* 0x0000b80001127983 */ /* 0x000f280000300a00 */
[----:B------:R1:W-:Y:S04]  /*14f30*/  STL.64 [R1+0xc0], R4 ;  /* 0x0000c00401007387 */ /* 0x0003e80000100a00 */
[----:B------:R2:W-:Y:S04]  /*14f40*/  STL.64 [R1+0xc8], R6 ;  /* 0x0000c80601007387 */ /* 0x0005e80000100a00 */
[----:B0-----:R-:W3:Y:S04]  /*14f50*/  LDL.LU.64 R12, [R1+0x1b0] ;  /* 0x0001b000010c7983 */ /* 0x001ee80000300a00 */
[----:B------:R-:W5:Y:S01]  /*14f60*/  LDL.LU.64 R14, [R1+0x1b8] ;  /* 0x0001b800010e7983 */ /* 0x000f620000300a00 */
[----:B-1----:R-:W-:-:S02]  /*14f70*/  F2FP.F16.E4M3.UNPACK_B R4, R0 ;  /* 0x00000000ff04723e */ /* 0x002fc400020006ff */
[----:B------:R-:W-:Y:S02]  /*14f80*/  F2FP.F16.E4M3.UNPACK_B R5, R27 ;  /* 0x0000001bff05723e */ /* 0x000fe400020006ff */
[----:B--2---:R-:W-:Y:S02]  /*14f90*/  F2FP.F16.E4M3.UNPACK_B R6, R26 ;  /* 0x0000001aff06723e */ /* 0x004fe400020006ff */
[----:B------:R-:W-:Y:S01]  /*14fa0*/  F2FP.F16.E4M3.UNPACK_B R7, R28 ;  /* 0x0000001cff07723e */ /* 0x000fe200020006ff */
[----:B-----5:R-:W-:Y:S04]  /*14fb0*/  STL.64 [R1+0xaa8], R14 ;  /* 0x000aa80e01007387 */ /* 0x020fe80000100a00 */
[----:B---3--:R0:W-:Y:S04]  /*14fc0*/  STL.64 [R1+0xaa0], R12 ;  /* 0x000aa00c01007387 */ /* 0x0081e80000100a00 */
[----:B0-----:R-:W2:Y:S04]  /*14fd0*/  LDL.LU.64 R12, [R1+0x1c0] ;  /* 0x0001c000010c7983 */ /* 0x001ea80000300a00 */
[----:B------:R-:W3:Y:S01]  /*14fe0*/  LDL.LU.64 R14, [R1+0x1c8] ;  /* 0x0001c800010e7983 */ /* 0x000ee20000300a00 */
[C---:B----4-:R-:W-:Y:S03]  /*14ff0*/  HMMA.16816.F32 R16, R4.reuse, R20, R16 ;  /* 0x000000140410723c */ /* 0x050fe60000001810 */
[----:B---3--:R-:W-:Y:S04]  /*15000*/  STL.64 [R1+0xab8], R14 ;  /* 0x000ab80e01007387 */ /* 0x008fe80000100a00 */
[----:B--2---:R0:W-:Y:S04]  /*15010*/  STL.64 [R1+0xab0], R12 ;  /* 0x000ab00c01007387 */ /* 0x0041e80000100a00 */
[----:B0-----:R-:W2:Y:S04]  /*15020*/  LDL.LU.64 R12, [R1+0x90] ;  /* 0x00009000010c7983 */ /* 0x001ea80000300a00 */
[----:B------:R-:W2:Y:S04]  /*15030*/  LDL.LU.64 R14, [R1+0x98] ;  /* 0x00009800010e7983 */ /* 0x000ea80000300a00 */
[----:B------:R-:W3:Y:S04]  /*15040*/  LDL.LU.64 R8, [R1+0x100] ;  /* 0x0001000001087983 */ /* 0x000ee80000300a00 */
[----:B------:R-:W3:Y:S04]  /*15050*/  LDL.LU.64 R10, [R1+0x108] ;  /* 0x00010800010a7983 */ /* 0x000ee80000300a00 */
[----:B------:R-:W4:Y:S04]  /*15060*/  LDL.LU R0, [R1+0x2ec] ;  /* 0x0002ec0001007983 */ /* 0x000f280000300800 */
[----:B------:R-:W5:Y:S04]  /*15070*/  LDL.LU R26, [R1+0x130] ;  /* 0x00013000011a7983 */ /* 0x000f680000300800 */
[----:B------:R-:W2:Y:S04]  /*15080*/  LDL.LU R27, [R1+0x124] ;  /* 0x00012400011b7983 */ /* 0x000ea80000300800 */
[----:B------:R-:W-:Y:S04]  /*15090*/  STL.64 [R1+0xb0], R16 ;  /* 0x0000b01001007387 */ /* 0x000fe80000100a00 */
[----:B------:R0:W-:Y:S04]  /*150a0*/  STL.64 [R1+0xb8], R18 ;  /* 0x0000b81201007387 */ /* 0x0001e80000100a00 */
[----:B0-----:R-:W2:Y:S04]  /*150b0*/  LDL.LU.64 R18, [R1+0xac8] ;  /* 0x000ac80001127983 */ /* 0x001ea80000300a00 */
[----:B------:R-:W3:Y:S01]  /*150c0*/  LDL.LU.64 R16, [R1+0xac0] ;  /* 0x000ac00001107983 */ /* 0x000ee20000300a00 */
[----:B--2---:R-:W-:-:S15]  /*150d0*/  HMMA.16816.F32 R12, R4, R18, R12 ;  /* 0x00000012040c723c */ /* 0x004fde000000180c */
[----:B------:R-:W-:-:S04]  /*150e0*/  NOP ;  /* 0x0000000000007918 */ /* 0x000fc80000000000 */
[----:B------:R-:W-:Y:S04]  /*150f0*/  STL.64 [R1+0x90], R12 ;  /* 0x0000900c01007387 */ /* 0x000fe80000100a00 */
[----:B------:R0:W-:Y:S04]  /*15100*/  STL.64 [R1+0x98], R14 ;  /* 0x0000980e01007387 */ /* 0x0001e80000100a00 */
[----:B0-----:R-:W3:Y:S04]  /*15110*/  LDL.LU.64 R14, [R1+0xab8] ;  /* 0x000ab800010e7983 */ /* 0x001ee80000300a00 */
[----:B------:R-:W3:Y:S04]  /*15120*/  LDL.LU.64 R12, [R1+0xab0] ;  /* 0x000ab000010c7983 */ /* 0x000ee80000300a00 */
[----:B------:R-:W2:Y:S04]  /*15130*/  LDL.LU R18, [R1+0x2fc] ;  /* 0x0002fc0001127983 */ /* 0x000ea80000300800 */
[----:B------:R-:W2:Y:S01]  /*15140*/  LDL.LU R19, [R1+0x304] ;  /* 0x0003040001137983 */ /* 0x000ea20000300800 */
[----:B---3--:R-:W-:-:S15]  /*15150*/  HMMA.16816.F32 R12, R4, R16, R12 ;  /* 0x00000010040c723c */ /* 0x008fde000000180c */
[----:B------:R-:W-:-:S04]  /*15160*/  NOP ;  /* 0x0000000000007918 */ /* 0x000fc80000000000 */
[----:B------:R-:W-:Y:S04]  /*15170*/  STL.64 [R1+0x60], R12 ;  /* 0x0000600c01007387 */ /* 0x000fe80000100a00 */
[----:B------:R0:W-:Y:S04]  /*15180*/  STL.64 [R1+0x68], R14 ;  /* 0x0000680e01007387 */ /* 0x0001e80000100a00 */
[----:B0-----:R-:W3:Y:S04]  /*15190*/  LDL.LU.64 R14, [R1+0xaa8] ;  /* 0x000aa800010e7983 */ /* 0x001ee80000300a00 */
[----:B------:R-:W3:Y:S04]  /*151a0*/  LDL.LU.64 R12, [R1+0xaa0] ;  /* 0x000aa000010c7983 */ /* 0x000ee80000300a00 */
[----:B------:R-:W4:Y:S04]  /*151b0*/  LDL.LU R17, [R1+0x2f4] ;  /* 0x0002f40001117983 */ /* 0x000f280000300800 */
[----:B------:R-:W4:Y:S04]  /*151c0*/  LDL.LU R16, [R1+0x308] ;  /* 0x0003080001107983 */ /* 0x000f280000300800 */
[----:B--2---:R-:W-:Y:S01]  /*151d0*/  STL.64 [R1+0xa88], R18 ;  /* 0x000a881201007387 */ /* 0x004fe20000100a00 */
[C---:B------:R-:W-:Y:S08]  /*151e0*/  HMMA.16816.F32 R8, R4.reuse, R24, R8 ;  /* 0x000000180408723c */ /* 0x040ff00000001808 */
[C---:B---3--:R-:W-:Y:S01]  /*151f0*/  HMMA.16816.F32 R20, R4.reuse, R22, R12 ;  /* 0x000000160414723c */ /* 0x048fe2000000180c */
[----:B----4-:R0:W-:Y:S04]  /*15200*/  STL.64 [R1+0xa80], R16 ;  /* 0x000a801001007387 */ /* 0x0101e80000100a00 */
[----:B0-----:R-:W2:Y:S04]  /*15210*/  LDL.LU.64 R16, [R1+0x80] ;  /* 0x0000800001107983 */ /* 0x001ea80000300a00 */
[----:B------:R-:W2:Y:S04]  /*15220*/  LDL.LU.64 R18, [R1+0x88] ;  /* 0x0000880001127983 */ /* 0x000ea80000300a00 */
[----:B------:R-:W2:Y:S04]  /*15230*/  LDL.LU.64 R14, [R1+0xa98] ;  /* 0x000a9800010e7983 */ /* 0x000ea80000300a00 */
[----:B------:R-:W3:Y:S04]  /*15240*/  LDL.LU.64 R12, [R1+0xa90] ;  /* 0x000a9000010c7983 */ /* 0x000ee80000300a00 */
[----:B------:R0:W-:Y:S04]  /*15250*/  STL.64 [R1+0x40], R20 ;  /* 0x0000401401007387 */ /* 0x0001e80000100a00 */
[----:B------:R1:W-:Y:S04]  /*15260*/  STL.64 [R1+0x48], R22 ;  /* 0x0000481601007387 */ /* 0x0003e80000100a00 */
[----:B0-----:R-:W3:Y:S04]  /*15270*/  LDL.LU.64 R20, [R1+0x20] ;  /* 0x0000200001147983 */ /* 0x001ee80000300a00 */
[----:B-1----:R-:W3:Y:S04]  /*15280*/  LDL.LU.64 R22, [R1+0x28] ;  /* 0x0000280001167983 */ /* 0x002ee80000300a00 */
[----:B------:R0:W-:Y:S04]  /*15290*/  STL.64 [R1+0x10], R8 ;  /* 0x0000100801007387 */ /* 0x0001e80000100a00 */
[----:B------:R1:W-:Y:S04]  /*152a0*/  STL.64 [R1+0x18], R10 ;  /* 0x0000180a01007387 */ /* 0x0003e80000100a00 */
[----:B0-----:R-:W4:Y:S04]  /*152b0*/  LDL.LU.64 R8, [R1+0xe0] ;  /* 0x0000e00001087983 */ /* 0x001f280000300a00 */
[----:B-1----:R-:W4:Y:S01]  /*152c0*/  LDL.LU.64 R10, [R1+0xe8] ;  /* 0x0000e800010a7983 */ /* 0x002f220000300a00 */
[C---:B--2---:R-:W-:Y:S08]  /*152d0*/  HMMA.16816.F32 R16, R4.reuse, R14, R16 ;  /* 0x0000000e0410723c */ /* 0x044ff00000001810 */
[----:B---3--:R-:W-:Y:S11]  /*152e0*/  HMMA.16816.F32 R12, R4, R12, R20 ;  /* 0x0000000c040c723c */ /* 0x008ff60000001814 */
[----:B------:R-:W-:Y:S04]  /*152f0*/  STL.64 [R1], R16 ;  /* 0x0000001001007387 */ /* 0x000fe80000100a00 */
[----:B------:R0:W-:Y:S01]  /*15300*/  STL.64 [R1+0x8], R18 ;  /* 0x0000081201007387 */ /* 0x0001e20000100a00 */
[----:B------:R-:W-:-:S03]  /*15310*/  IMAD.MOV.U32 R23, RZ, RZ, R29 ;  /* 0x000000ffff177224 */ /* 0x000fc600078e001d */
[----:B0-----:R-:W2:Y:S04]  /*15320*/  LDL.LU.64 R18, [R1+0xa88] ;  /* 0x000a880001127983 */ /* 0x001ea80000300a00 */
[----:B------:R-:W2:Y:S04]  /*15330*/  LDL.LU.64 R16, [R1+0xa80] ;  /* 0x000a800001107983 */ /* 0x000ea80000300a00 */
[----:B------:R-:W3:Y:S04]  /*15340*/  LDL.LU R24, [R1+0x134] ;  /* 0x0001340001187983 */ /* 0x000ee80000300800 */
[----:B------:R-:W3:Y:S04]  /*15350*/  LDL.LU R25, [R1+0x144] ;  /* 0x0001440001197983 */ /* 0x000ee80000300800 */
[----:B------:R-:W3:Y:S04]  /*15360*/  LDL.LU R28, [R1+0x150] ;  /* 0x00015000011c7983 */ /* 0x000ee80000300800 */
[----:B------:R-:W3:Y:S04]  /*15370*/  LDL.LU R20, [R1+0x50] ;  /* 0x0000500001147983 */ /* 0x000ee80000300800 */
[----:B------:R-:W3:Y:S04]  /*15380*/  LDL.LU R21, [R1+0x54] ;  /* 0x0000540001157983 */ /* 0x000ee80000300800 */
[----:B------:R-:W3:Y:S04]  /*15390*/  LDL.LU R22, [R1+0x58] ;  /* 0x0000580001167983 */ /* 0x000ee80000300800 */
[----:B------:R-:W3:Y:S04]  /*153a0*/  LDL.LU R29, [R1+0xa78] ;  /* 0x000a7800011d7983 */ /* 0x000ee80000300800 */
[----:B------:R0:W-:Y:S04]  /*153b0*/  STL.64 [R1+0xa10], R14 ;  /* 0x000a100e01007387 */ /* 0x0001e80000100a00 */
[----:B0-----:R-:W3:Y:S04]  /*153c0*/  LDL.LU R14, [R1+0x2f8] ;  /* 0x0002f800010e7983 */ /* 0x001ee80000300800 */
[----:B------:R-:W5:Y:S04]  /*153d0*/  LDL.LU R15, [R1+0x120] ;  /* 0x00012000010f7983 */ /* 0x000f680000300800 */
[----:B------:R0:W-:Y:S01]  /*153e0*/  STL.64 [R1+0xa08], R12 ;  /* 0x000a080c01007387 */ /* 0x0001e20000100a00 */
[----:B----4-:R-:W-:Y:S03]  /*153f0*/  HMMA.16816.F32 R4, R4, R2, R8 ;  /* 0x000000020404723c */ /* 0x010fe60000001808 */
[----:B0-----:R-:W4:Y:S04]  /*15400*/  LDL.LU R12, [R1+0x2f0] ;  /* 0x0002f000010c7983 */ /* 0x001f280000300800 */
[----:B------:R-:W4:Y:S04]  /*15410*/  LDL.LU R13, [R1+0x300] ;  /* 0x00030000010d7983 */ /* 0x000f280000300800 */
[----:B------:R-:W4:Y:S04]  /*15420*/  LDL.LU.64 R10, [R1+0xa70] ;  /* 0x000a7000010a7983 */ /* 0x000f280000300a00 */
[----:B------:R-:W4:Y:S01]  /*15430*/  LDL.LU.64 R8, [R1+0xa68] ;  /* 0x000a680001087983 */ /* 0x000f220000300a00 */
[----:B------:R-:W-:-:S03]  /*15440*/  F2FP.F16.E4M3.UNPACK_B R3, R27.H1 ;  /* 0x0000001bff03723e */ /* 0x000fc600030006ff */
[----:B------:R0:W-:Y:S04]  /*15450*/  STL.64 [R1+0x20], R4 ;  /* 0x0000200401007387 */ /* 0x0001e80000100a00 */
[----:B------:R1:W-:Y:S01]  /*15460*/  STL.64 [R1+0x28], R6 ;  /* 0x0000280601007387 */ /* 0x0003e20000100a00 */
[----:B--2---:R-:W-:-:S05]  /*15470*/  IMAD R19, R19, 0x100, R16 ;  /* 0x0000010013137824 */ /* 0x004fca00078e0210 */
[----:B------:R-:W-:Y:S01]  /*15480*/  F2FP.F16.E4M3.UNPACK_B R19, R19 ;  /* 0x00000013ff13723e */ /* 0x000fe200020006ff */
[----:B---3--:R-:W-:Y:S01]  /*15490*/  IMAD R17, R17, 0x100, R14 ;  /* 0x0000010011117824 */ /* 0x008fe200078e020e */
[----:B-----5:R-:W-:-:S04]  /*154a0*/  F2FP.F16.E4M3.UNPACK_B R2, R15.H1 ;  /* 0x0000000fff02723e */ /* 0x020fc800030006ff */
[----:B------:R-:W-:Y:S01]  /*154b0*/  F2FP.F16.E4M3.UNPACK_B R17, R17 ;  /* 0x00000011ff11723e */ /* 0x000fe200020006ff */
[----:B----4-:R-:W-:Y:S02]  /*154c0*/  IMAD R0, R0, 0x100, R12 ;  /* 0x0000010000007824 */ /* 0x010fe400078e020c */
[----:B------:R-:W-:-:S03]  /*154d0*/  IMAD R18, R18, 0x100, R13 ;  /* 0x0000010012127824 */ /* 0x000fc600078e020d */
[----:B------:R-:W-:Y:S02]  /*154e0*/  F2FP.F16.E4M3.UNPACK_B R16, R0 ;  /* 0x00000000ff10723e */ /* 0x000fe400020006ff */
[----:B------:R-:W-:-:S07]  /*154f0*/  F2FP.F16.E4M3.UNPACK_B R18, R18 ;  /* 0x00000012ff12723e */ /* 0x000fce00020006ff */
[----:B------:R-:W-:Y:S01]  /*15500*/  HMMA.16816.F32 R12, R16, R2, R8 ;  /* 0x00000002100c723c */ /* 0x000fe20000001808 */
[----:B------:R-:W2:-:S15]  /*15510*/  LDL.LU R8, [R1+0x30] ;  /* 0x0000300001087983 */ /* 0x000e9e0000300800 */
[----:B------:R-:W-:-:S03]  /*15520*/  NOP ;  /* 0x0000000000007918 */ /* 0x000fc60000000000 */
[----:B------:R3:W-:Y:S04]  /*15530*/  STL.64 [R1+0x80], R12 ;  /* 0x0000800c01007387 */ /* 0x0007e80000100a00 */
[----:B------:R4:W-:Y:S04]  /*15540*/  STL.64 [R1+0x88], R14 ;  /* 0x0000880e01007387 */ /* 0x0009e80000100a00 */
[----:B------:R-:W2:Y:S04]  /*15550*/  LDL.LU R9, [R1+0x34] ;  /* 0x0000340001097983 */ /* 0x000ea80000300800 */
[----:B------:R-:W2:Y:S04]  /*15560*/  LDL.LU R10, [R1+0x38] ;  /* 0x00003800010a7983 */ /* 0x000ea80000300800 */
[----:B------:R-:W2:Y:S01]  /*15570*/  LDL.LU R11, [R1+0x3c] ;  /* 0x00003c00010b7983 */ /* 0x000ea20000300800 */
[----:B0-----:R-:W-:-:S02]  /*15580*/  F2FP.F16.E4M3.UNPACK_B R4, R26.H1 ;  /* 0x0000001aff04723e */ /* 0x001fc400030006ff */
[----:B------:R-:W-:Y:S01]  /*15590*/  F2FP.F16.E4M3.UNPACK_B R5, R24.H1 ;  /* 0x00000018ff05723e */ /* 0x000fe200030006ff */
[----:B------:R-:W5:Y:S01]  /*155a0*/  LDL.LU R27, [R1+0x154] ;  /* 0x00015400011b7983 */ /* 0x000f620000300800 */
[----:B-1----:R-:W-:Y:S02]  /*155b0*/  F2FP.F16.E4M3.UNPACK_B R6, R29.H1 ;  /* 0x0000001dff06723e */ /* 0x002fe400030006ff */
[----:B------:R-:W-:Y:S01]  /*155c0*/  F2FP.F16.E4M3.UNPACK_B R7, R25.H1 ;  /* 0x00000019ff07723e */ /* 0x000fe200030006ff */
[----:B------:R-:W5:Y:S04]  /*155d0*/  LDL.LU R26, [R1+0x160] ;  /* 0x00016000011a7983 */ /* 0x000f680000300800 */
[----:B---3--:R-:W3:Y:S02]  /*155e0*/  LDL.LU R12, [R1+0x70] ;  /* 0x00007000010c7983 */ /* 0x008ee40000300800 */
[C---:B------:R-:W-:Y:S02]  /*155f0*/  HMMA.16816.F32 R20, R16.reuse, R6, R20 ;  /* 0x000000061014723c */ /* 0x040fe40000001814 */
[----:B------:R-:W3:Y:S04]  /*15600*/  LDL.LU R13, [R1+0x74] ;  /* 0x00007400010d7983 */ /* 0x000ee80000300800 */
[----:B----4-:R-:W3:Y:S04]  /*15610*/  LDL.LU R14, [R1+0x78] ;  /* 0x00007800010e7983 */ /* 0x010ee80000300800 */
[----:B------:R-:W3:Y:S04]  /*15620*/  LDL.LU R15, [R1+0x7c] ;  /* 0x00007c00010f7983 */ /* 0x000ee80000300800 */
[----:B------:R-:W-:Y:S04]  /*15630*/  STL [R1+0xa4c], R2 ;  /* 0x000a4c0201007387 */ /* 0x000fe80000100800 */
[----:B------:R-:W-:Y:S01]  /*15640*/  STL [R1+0xa48], R3 ;  /* 0x000a480301007387 */ /* 0x000fe20000100800 */
[----:B--2---:R-:W-:-:S15]  /*15650*/  HMMA.16816.F32 R8, R16, R4, R8 ;  /* 0x000000041008723c */ /* 0x004fde0000001808 */
[----:B------:R-:W-:-:S04]  /*15660*/  NOP ;  /* 0x0000000000007918 */ /* 0x000fc80000000000 */
[----:B------:R-:W-:Y:S01]  /*15670*/  IMAD.MOV.U32 R29, RZ, RZ, R11 ;  /* 0x000000ffff1d7224 */ /* 0x000fe200078e000b */
[----:B------:R-:W-:Y:S04]  /*15680*/  STL.64 [R1+0xe0], R8 ;  /* 0x0000e00801007387 */ /* 0x000fe80000100a00 */
[----:B------:R-:W-:Y:S04]  /*15690*/  STL [R1+0xe8], R10 ;  /* 0x0000e80a01007387 */ /* 0x000fe80000100800 */
[----:B------:R-:W-:Y:S04]  /*156a0*/  STL [R1+0xa50], R29 ;  /* 0x000a501d01007387 */ /* 0x000fe80000100800 */
[----:B------:R-:W2:Y:S04]  /*156b0*/  LDL.LU R11, [R1+0x164] ;  /* 0x00016400010b7983 */ /* 0x000ea80000300800 */
[----:B------:R0:W-:Y:S04]  /*156c0*/  STL.64 [R1+0x100], R20 ;  /* 0x0001001401007387 */ /* 0x0001e80000100a00 */
[----:B------:R1:W-:Y:S04]  /*156d0*/  STL.64 [R1+0x108], R22 ;  /* 0x0001081601007387 */ /* 0x0003e80000100a00 */
[----:B0-----:R-:W4:Y:S04]  /*156e0*/  LDL.LU R20, [R1+0x170] ;  /* 0x0001700001147983 */ /* 0x001f280000300800 */
[----:B------:R-:W2:Y:S04]  /*156f0*/  LDL.LU R21, [R1+0x174] ;  /* 0x0001740001157983 */ /* 0x000ea80000300800 */
[----:B-1----:R-:W2:Y:S04]  /*15700*/  LDL.LU R22, [R1+0x190] ;  /* 0x0001900001167983 */ /* 0x002ea80000300800 */
[----:B------:R-:W2:Y:S04]  /*15710*/  LDL.LU R23, [R1+0x194] ;  /* 0x0001940001177983 */ /* 0x000ea80000300800 */
[----:B------:R-:W2:Y:S04]  /*15720*/  LDL.LU R24, [R1+0x180] ;  /* 0x0001800001187983 */ /* 0x000ea80000300800 */
[----:B------:R-:W-:Y:S04]  /*15730*/  STL.64 [R1+0xa40], R6 ;  /* 0x000a400601007387 */ /* 0x000fe80000100a00 */
[----:B------:R0:W-:Y:S04]  /*15740*/  STL.64 [R1+0xa38], R4 ;  /* 0x000a380401007387 */ /* 0x0001e80000100a00 */
[----:B0-----:R-:W2:Y:S04]  /*15750*/  LDL.LU R4, [R1+0xf0] ;  /* 0x0000f00001047983 */ /* 0x001ea80000300800 */
[----:B------:R-:W2:Y:S04]  /*15760*/  LDL.LU R5, [R1+0xf4] ;  /* 0x0000f40001057983 */ /* 0x000ea80000300800 */
[----:B------:R-:W2:Y:S04]  /*15770*/  LDL.LU R6, [R1+0xf8] ;  /* 0x0000f80001067983 */ /* 0x000ea80000300800 */
[----:B------:R-:W2:Y:S01]  /*15780*/  LDL.LU R7, [R1+0xfc] ;  /* 0x0000fc0001077983 */ /* 0x000ea20000300800 */
[----:B------:R-:W-:-:S02]  /*15790*/  F2FP.F16.E4M3.UNPACK_B R8, R28.H1 ;  /* 0x0000001cff08723e */ /* 0x000fc400030006ff */
[----:B-----5:R-:W-:-:S07]  /*157a0*/  F2FP.F16.E4M3.UNPACK_B R9, R27.H1 ;  /* 0x0000001bff09723e */ /* 0x020fce00030006ff */
[----:B---3--:R-:W-:Y:S01]  /*157b0*/  HMMA.16816.F32 R12, R16, R8, R12 ;  /* 0x00000008100c723c */ /* 0x008fe2000000180c */
[----:B--2---:R-:W-:Y:S04]  /*157c0*/  STL.64 [R1+0xa60], R6 ;  /* 0x000a600601007387 */ /* 0x004fe80000100a00 */
[----:B------:R0:W-:Y:S04]  /*157d0*/  STL.64 [R1+0xa58], R4 ;  /* 0x000a580401007387 */ /* 0x0001e80000100a00 */
[----:B0-----:R-:W2:Y:S04]  /*157e0*/  LDL.LU R4, [R1+0xa0] ;  /* 0x0000a00001047983 */ /* 0x001ea80000300800 */
[----:B------:R-:W2:Y:S04]  /*157f0*/  LDL.LU R5, [R1+0xa4] ;  /* 0x0000a40001057983 */ /* 0x000ea80000300800 */
[----:B------:R-:W2:Y:S04]  /*15800*/  LDL.LU R6, [R1+0xa8] ;  /* 0x0000a80001067983 */ /* 0x000ea80000300800 */
[----:B------:R-:W2:Y:S04]  /*15810*/  LDL.LU R7, [R1+0xac] ;  /* 0x0000ac0001077983 */ /* 0x000ea80000300800 */
[----:B------:R-:W3:Y:S04]  /*15820*/  LDL.LU R25, [R1+0x184] ;  /* 0x0001840001197983 */ /* 0x000ee80000300800 */
[----:B------:R-:W5:Y:S04]  /*15830*/  LDL.LU R0, [R1+0x314] ;  /* 0x0003140001007983 */ /* 0x000f680000300800 */
[----:B------:R-:W-:Y:S04]  /*15840*/  STL.64 [R1+0x110], R12 ;  /* 0x0001100c01007387 */ /* 0x000fe80000100a00 */
[----:B------:R-:W-:Y:S04]  /*15850*/  STL.64 [R1+0x118], R14 ;  /* 0x0001180e01007387 */ /* 0x000fe80000100a00 */
[----:B------:R-:W3:Y:S01]  /*15860*/  LDL.LU R29, [R1+0x328] ;  /* 0x00032800011d7983 */ /* 0x000ee20000300800 */
[----:B------:R-:W-:-:S02]  /*15870*/  F2FP.F16.E4M3.UNPACK_B R10, R26.H1 ;  /* 0x0000001aff0a723e */ /* 0x000fc400030006ff */
[----:B------:R-:W-:-:S07]  /*15880*/  F2FP.F16.E4M3.UNPACK_B R11, R11.H1 ;  /* 0x0000000bff0b723e */ /* 0x000fce00030006ff */
[----:B--2---:R-:W-:Y:S01]  /*15890*/  HMMA.16816.F32 R4, R16, R10, R4 ;  /* 0x0000000a1004723c */ /* 0x004fe20000001804 */
[----:B---3--:R0:W-:Y:S04]  /*158a0*/  STL [R1+0xa54], R29 ;  /* 0x000a541d01007387 */ /* 0x0081e80000100800 */
[----:B0-----:R-:W5:Y:S04]  /*158b0*/  LDL.LU R29, [R1+0x318] ;  /* 0x00031800011d7983 */ /* 0x001f680000300800 */
[----:B------:R-:W2:Y:S04]  /*158c0*/  LDL.LU R26, [R1+0x324] ;  /* 0x00032400011a7983 */ /* 0x000ea80000300800 */
[----:B------:R-:W3:Y:S04]  /*158d0*/  LDL.LU R2, [R1+0x320] ;  /* 0x0003200001027983 */ /* 0x000ee80000300800 */
[----:B------:R-:W3:Y:S04]  /*158e0*/  LDL.LU R27, [R1+0x31c] ;  /* 0x00031c00011b7983 */ /* 0x000ee80000300800 */
[----:B------:R-:W2:Y:S04]  /*158f0*/  LDL.LU R3, [R1+0x330] ;  /* 0x0003300001037983 */ /* 0x000ea80000300800 */
[----:B------:R-:W2:Y:S04]  /*15900*/  LDL.LU R28, [R1+0x32c] ;  /* 0x00032c00011c7983 */ /* 0x000ea80000300800 */
[----:B------:R-:W2:Y:S04]  /*15910*/  LDL.LU R12, [R1+0xc0] ;  /* 0x0000c000010c7983 */ /* 0x000ea80000300800 */
[----:B------:R-:W2:Y:S04]  /*15920*/  LDL.LU R13, [R1+0xc4] ;  /* 0x0000c400010d7983 */ /* 0x000ea80000300800 */
[----:B------:R-:W2:Y:S04]  /*15930*/  LDL.LU R14, [R1+0xc8] ;  /* 0x0000c800010e7983 */ /* 0x000ea80000300800 */
[----:B------:R-:W2:Y:S04]  /*15940*/  LDL.LU R15, [R1+0xcc] ;  /* 0x0000cc00010f7983 */ /* 0x000ea80000300800 */
[----:B------:R-:W-:Y:S04]  /*15950*/  STL.64 [R1+0xa0], R4 ;  /* 0x0000a00401007387 */ /* 0x000fe80000100a00 */
[----:B------:R0:W-:Y:S04]  /*15960*/  STL.64 [R1+0xa8], R6 ;  /* 0x0000a80601007387 */ /* 0x0001e80000100a00 */
[----:B0-----:R-:W2:Y:S04]  /*15970*/  LDL.LU.64 R6, [R1+0xa60] ;  /* 0x000a600001067983 */ /* 0x001ea80000300a00 */
[----:B------:R-:W2:Y:S04]  /*15980*/  LDL.LU.64 R4, [R1+0xa58] ;  /* 0x000a580001047983 */ /* 0x000ea80000300a00 */
[----:B------:R-:W-:Y:S04]  /*15990*/  STL.64 [R1+0xa30], R10 ;  /* 0x000a300a01007387 */ /* 0x000fe80000100a00 */
[----:B------:R0:W-:Y:S04]  /*159a0*/  STL.64 [R1+0xa28], R8 ;  /* 0x000a280801007387 */ /* 0x0001e80000100a00 */
[----:B0-----:R-:W2:Y:S04]  /*159b0*/  LDL.LU R8, [R1+0xd0] ;  /* 0x0000d00001087983 */ /* 0x001ea80000300800 */
[----:B------:R-:W2:Y:S04]  /*159c0*/  LDL.LU R9, [R1+0xd4] ;  /* 0x0000d40001097983 */ /* 0x000ea80000300800 */
[----:B------:R-:W2:Y:S04]  /*159d0*/  LDL.LU R10, [R1+0xd8] ;  /* 0x0000d800010a7983 */ /* 0x000ea80000300800 */
[----:B------:R-:W2:Y:S01]  /*159e0*/  LDL.LU R11, [R1+0xdc] ;  /* 0x0000dc00010b7983 */ /* 0x000ea20000300800 */
[----:B----4-:R-:W-:-:S02]  /*159f0*/  F2FP.F16.E4M3.UNPACK_B R20, R20.H1 ;  /* 0x00000014ff14723e */ /* 0x010fc400030006ff */
[----:B------:R-:W-:Y:S02]  /*15a00*/  F2FP.F16.E4M3.UNPACK_B R21, R21.H1 ;  /* 0x00000015ff15723e */ /* 0x000fe400030006ff */
[----:B------:R-:W-:Y:S02]  /*15a10*/  F2FP.F16.E4M3.UNPACK_B R22, R22.H1 ;  /* 0x00000016ff16723e */ /* 0x000fe400030006ff */
[----:B------:R-:W-:Y:S01]  /*15a20*/  F2FP.F16.E4M3.UNPACK_B R23, R23.H1 ;  /* 0x00000017ff17723e */ /* 0x000fe200030006ff */
[----:B-----5:R-:W-:Y:S02]  /*15a30*/  IMAD R0, R0, 0x100, R29 ;  /* 0x0000010000007824 */ /* 0x020fe400078e021d */
[----:B--2---:R-:W-:-:S15]  /*15a40*/  HMMA.16816.F32 R8, R16, R20, R8 ;  /* 0x000000141008723c */ /* 0x004fde0000001808 */
[----:B------:R-:W-:-:S04]  /*15a50*/  NOP ;  /* 0x0000000000007918 */ /* 0x000fc80000000000 */
[----:B------:R-:W-:Y:S04]  /*15a60*/  STL.64 [R1+0xd0], R8 ;  /* 0x0000d00801007387 */ /* 0x000fe80000100a00 */
[----:B------:R0:W-:Y:S02]  /*15a70*/  STL.64 [R1+0xd8], R10 ;  /* 0x0000d80a01007387 */ /* 0x0001e40000100a00 */
[----:B0-----:R-:W-:Y:S02]  /*15a80*/  HMMA.16816.F32 R8, R16, R22, R4 ;  /* 0x000000161008723c */ /* 0x001fe40000001804 */
[----:B------:R-:W2:-:S15]  /*15a90*/  LDL.LU R4, [R1+0xb0] ;  /* 0x0000b00001047983 */ /* 0x000e9e0000300800 */
[----:B------:R-:W-:Y:S02]  /*15aa0*/  NOP ;  /* 0x0000000000007918 */ /* 0x000fe40000000000 */
[----:B------:R0:W-:Y:S04]  /*15ab0*/  STL.64 [R1+0xf0], R8 ;  /* 0x0000f00801007387 */ /* 0x0001e80000100a00 */
[----:B------:R1:W-:Y:S04]  /*15ac0*/  STL.64 [R1+0xf8], R10 ;  /* 0x0000f80a01007387 */ /* 0x0003e80000100a00 */
[----:B------:R-:W2:Y:S04]  /*15ad0*/  LDL.LU R5, [R1+0xb4] ;  /* 0x0000b40001057983 */ /* 0x000ea80000300800 */
[----:B------:R-:W2:Y:S04]  /*15ae0*/  LDL.LU R6, [R1+0xb8] ;  /* 0x0000b80001067983 */ /* 0x000ea80000300800 */
[----:B------:R-:W2:Y:S04]  /*15af0*/  LDL.LU R7, [R1+0xbc] ;  /* 0x0000bc0001077983 */ /* 0x000ea80000300800 */
[----:B0-----:R-:W4:Y:S04]  /*15b00*/  LDL.LU R8, [R1+0x60] ;  /* 0x0000600001087983 */ /* 0x001f280000300800 */
[----:B------:R-:W4:Y:S04]  /*15b10*/  LDL.LU R9, [R1+0x64] ;  /* 0x0000640001097983 */ /* 0x000f280000300800 */
[----:B-1----:R-:W4:Y:S04]  /*15b20*/  LDL.LU R10, [R1+0x68] ;  /* 0x00006800010a7983 */ /* 0x002f280000300800 */
[----:B------:R-:W4:Y:S04]  /*15b30*/  LDL.LU R11, [R1+0x6c] ;  /* 0x00006c00010b7983 */ /* 0x000f280000300800 */
[----:B------:R-:W-:Y:S04]  /*15b40*/  STL.64 [R1+0xa20], R22 ;  /* 0x000a201601007387 */ /* 0x000fe80000100a00 */
[----:B------:R0:W-:Y:S04]  /*15b50*/  STL.64 [R1+0xa18], R20 ;  /* 0x000a181401007387 */ /* 0x0001e80000100a00 */
[----:B0-----:R-:W5:Y:S04]  /*15b60*/  LDL.LU R20, [R1+0x40] ;  /* 0x0000400001147983 */ /* 0x001f680000300800 */
[----:B------:R-:W5:Y:S04]  /*15b70*/  LDL.LU R21, [R1+0x44] ;  /* 0x0000440001157983 */ /* 0x000f680000300800 */
[----:B------:R-:W5:Y:S04]  /*15b80*/  LDL.LU R22, [R1+0x48] ;  /* 0x0000480001167983 */ /* 0x000f680000300800 */
[----:B------:R-:W5:Y:S04]  /*15b90*/  LDL.LU R23, [R1+0x4c] ;  /* 0x00004c0001177983 */ /* 0x000f680000300800 */
[----:B------:R-:W2:Y:S01]  /*15ba0*/  LDL.LU R29, [R1+0xa54] ;  /* 0x000a5400011d7983 */ /* 0x000ea20000300800 */
[----:B---3--:R-:W-:-:S02]  /*15bb0*/  IMAD R27, R27, 0x100, R2 ;  /* 0x000001001b1b7824 */ /* 0x008fc400078e0202 */
[----:B------:R-:W-:Y:S01]  /*15bc0*/  IMAD R28, R28, 0x100, R3 ;  /* 0x000001001c1c7824 */ /* 0x000fe200078e0203 */
[----:B------:R-:W-:Y:S02]  /*15bd0*/  F2FP.F16.E4M3.UNPACK_B R24, R24.H1 ;  /* 0x00000018ff18723e */ /* 0x000fe400030006ff */
[----:B------:R-:W-:-:S07]  /*15be0*/  F2FP.F16.E4M3.UNPACK_B R25, R25.H1 ;  /* 0x00000019ff19723e */ /* 0x000fce00030006ff */
[----:B------:R-:W-:Y:S01]  /*15bf0*/  HMMA.16816.F32 R16, R16, R24, R12 ;  /* 0x000000181010723c */ /* 0x000fe2000000180c */
[----:B--2---:R-:W-:Y:S02]  /*15c00*/  IMAD R26, R26, 0x100, R29 ;  /* 0x000001001a1a7824 */ /* 0x004fe400078e021d */
[----:B------:R-:W2:Y:S04]  /*15c10*/  LDL.LU R29, [R1+0xa50] ;  /* 0x000a5000011d7983 */ /* 0x000ea80000300800 */
[----:B------:R-:W3:Y:S04]  /*15c20*/  LDL.LU R2, [R1+0xa4c] ;  /* 0x000a4c0001027983 */ /* 0x000ee80000300800 */
[----:B------:R-:W3:Y:S04]  /*15c30*/  LDL.LU R3, [R1+0xa48] ;  /* 0x000a480001037983 */ /* 0x000ee80000300800 */
[----:B------:R-:W2:Y:S04]  /*15c40*/  LDL.LU R12, [R1] ;  /* 0x00000000010c7983 */ /* 0x000ea80000300800 */
[----:B------:R0:W-:Y:S04]  /*15c50*/  STL.64 [R1+0xc0], R16 ;  /* 0x0000c01001007387 */ /* 0x0001e80000100a00 */
[----:B------:R1:W-:Y:S04]  /*15c60*/  STL.64 [R1+0xc8], R18 ;  /* 0x0000c81201007387 */ /* 0x0003e80000100a00 */
[----:B------:R-:W2:Y:S01]  /*15c70*/  LDL.LU R13, [R1+0x4] ;  /* 0x00000400010d7983 */ /* 0x000ea20000300800 */
[----:B0-----:R-:W-:-:S03]  /*15c80*/  F2FP.F16.E4M3.UNPACK_B R16, R0 ;  /* 0x00000000ff10723e */ /* 0x001fc600020006ff */
[----:B------:R-:W2:Y:S01]  /*15c90*/  LDL.LU R14, [R1+0x8] ;  /* 0x00000800010e7983 */ /* 0x000ea20000300800 */
[----:B------:R-:W-:Y:S02]  /*15ca0*/  F2FP.F16.E4M3.UNPACK_B R17, R27 ;  /* 0x0000001bff11723e */ /* 0x000fe400020006ff */
[----:B-1----:R-:W-:Y:S01]  /*15cb0*/  F2FP.F16.E4M3.UNPACK_B R18, R26 ;  /* 0x0000001aff12723e */ /* 0x002fe200020006ff */
[----:B------:R-:W2:Y:S01]  /*15cc0*/  LDL.LU R15, [R1+0xc] ;  /* 0x00000c00010f7983 */ /* 0x000ea20000300800 */
[----:B------:R-:W-:-:S03]  /*15cd0*/  F2FP.F16.E4M3.UNPACK_B R19, R28 ;  /* 0x0000001cff13723e */ /* 0x000fc600020006ff */
[----:B------:R0:W-:Y:S04]  /*15ce0*/  STL [R1+0x9f8], R24 ;  /* 0x0009f81801007387 */ /* 0x0001e80000100800 */
[----:B------:R1:W-:Y:S04]  /*15cf0*/  STL [R1+0x9f4], R25 ;  /* 0x0009f41901007387 */ /* 0x0003e80000100800 */
[----:B0-----:R-:W2:Y:S04]  /*15d00*/  LDL.LU R24, [R1+0x90] ;  /* 0x0000900001187983 */ /* 0x001ea80000300800 */
[----:B-1----:R-:W2:Y:S04]  /*15d10*/  LDL.LU R25, [R1+0x94] ;  /* 0x0000940001197983 */ /* 0x002ea80000300800 */
[----:B------:R-:W2:Y:S04]  /*15d20*/  LDL.LU R26, [R1+0x98] ;  /* 0x00009800011a7983 */ /* 0x000ea80000300800 */
[----:B------:R-:W2:Y:S01]  /*15d30*/  LDL.LU R27, [R1+0x9c] ;  /* 0x00009c00011b7983 */ /* 0x000ea20000300800 */
[----:B---3--:R-:W-:-:S15]  /*15d40*/  HMMA.16816.F32 R4, R16, R2, R4 ;  /* 0x000000021004723c */ /* 0x008fde0000001804 */
[----:B------:R-:W-:-:S04]  /*15d50*/  NOP ;  /* 0x0000000000007918 */ /* 0x000fc80000000000 */
[----:B------:R-:W-:Y:S04]  /*15d60*/  STL.64 [R1+0xb0], R4 ;  /* 0x0000b00401007387 */ /* 0x000fe80000100a00 */
[----:B------:R0:W-:Y:S04]  /*15d70*/  STL.64 [R1+0xb8], R6 ;  /* 0x0000b80601007387 */ /* 0x0001e80000100a00 */
[----:B0-----:R-:W4:Y:S04]  /*15d80*/  LDL.LU.64 R6, [R1+0xa40] ;  /* 0x000a400001067983 */ /* 0x001f280000300a00 */
[----:B------:R-:W2:Y:S02]  /*15d90*/  LDL.LU.64 R4, [R1+0xa38] ;  /* 0x000a380001047983 */ /* 0x000ea40000300a00 */
[----:B--2---:R-:W-:-:S15]  /*15da0*/  HMMA.16816.F32 R24, R16, R4, R24 ;  /* 0x000000041018723c */ /* 0x004fde0000001818 */
[----:B------:R-:W-:-:S04]  /*15db0*/  NOP ;  /* 0x0000000000007918 */ /* 0x000fc80000000000 */
[----:B------:R0:W-:Y:S04]  /*15dc0*/  STL.64 [R1+0x90], R24 ;  /* 0x0000901801007387 */ /* 0x0001e80000100a00 */
[----:B------:R-:W-:Y:S04]  /*15dd0*/  STL.64 [R1+0x98], R26 ;  /* 0x0000981a01007387 */ /* 0x000fe80000100a00 */
[----:B0-----:R-:W2:Y:S01]  /*15de0*/  LDL.LU R24, [R1+0x344] ;  /* 0x0003440001187983 */ /* 0x001ea20000300800 */
[C---:B----4-:R-:W-:Y:S03]  /*15df0*/  HMMA.16816.F32 R4, R16.reuse, R6, R8 ;  /* 0x000000061004723c */ /* 0x050fe60000001808 */
[----:B--2---:R0:W-:Y:S04]  /*15e00*/  STL [R1+0x9fc], R24 ;  /* 0x0009fc1801007387 */ /* 0x0041e80000100800 */
[----:B0-----:R-:W2:Y:S04]  /*15e10*/  LDL.LU R24, [R1+0x34c] ;  /* 0x00034c0001187983 */ /* 0x001ea80000300800 */
[----:B--2---:R0:W-:Y:S04]  /*15e20*/  STL [R1+0xa00], R24 ;  /* 0x000a001801007387 */ /* 0x0041e80000100800 */
[----:B0-----:R-:W2:Y:S04]  /*15e30*/  LDL.LU R24, [R1+0x33c] ;  /* 0x00033c0001187983 */ /* 0x001ea80000300800 */
[----:B------:R-:W3:Y:S04]  /*15e40*/  LDL.LU R25, [R1+0x354] ;  /* 0x0003540001197983 */ /* 0x000ee80000300800 */
[----:B------:R-:W4:Y:S04]  /*15e50*/  LDL.LU.64 R10, [R1+0xa30] ;  /* 0x000a3000010a7983 */ /* 0x000f280000300a00 */
[----:B------:R-:W5:Y:S04]  /*15e60*/  LDL.LU.64 R8, [R1+0xa28] ;  /* 0x000a280001087983 */ /* 0x000f680000300a00 */
[----:B------:R0:W-:Y:S04]  /*15e70*/  STL.64 [R1+0x70], R4 ;  /* 0x0000700401007387 */ /* 0x0001e80000100a00 */
[----:B------:R1:W-:Y:S04]  /*15e80*/  STL.64 [R1+0x78], R6 ;  /* 0x0000780601007387 */ /* 0x0003e80000100a00 */
[----:B0-----:R-:W4:Y:S04]  /*15e90*/  LDL.LU R4, [R1+0x10] ;  /* 0x0000100001047983 */ /* 0x001f280000300800 */
[----:B------:R-:W4:Y:S04]  /*15ea0*/  LDL.LU R5, [R1+0x14] ;  /* 0x0000140001057983 */ /* 0x000f280000300800 */
[----:B-1----:R-:W4:Y:S04]  /*15eb0*/  LDL.LU R6, [R1+0x18] ;  /* 0x0000180001067983 */ /* 0x002f280000300800 */
[----:B------:R-:W4:Y:S01]  /*15ec0*/  LDL.LU R7, [R1+0x1c] ;  /* 0x00001c0001077983 */ /* 0x000f220000300800 */
[----:B-----5:R-:W-:-:S15]  /*15ed0*/  HMMA.16816.F32 R20, R16, R8, R20 ;  /* 0x000000081014723c */ /* 0x020fde0000001814 */
[----:B------:R-:W-:-:S04]  /*15ee0*/  NOP ;  /* 0x0000000000007918 */ /* 0x000fc80000000000 */
[----:B------:R-:W-:Y:S01]  /*15ef0*/  STL.64 [R1+0x50], R20 ;  /* 0x0000501401007387 */ /* 0x000fe20000100a00 */
[C---:B----4-:R-:W-:Y:S03]  /*15f00*/  HMMA.16816.F32 R4, R16.reuse, R10, R4 ;  /* 0x0000000a1004723c */ /* 0x050fe60000001804 */
[----:B------:R0:W-:Y:S04]  /*15f10*/  STL.64 [R1+0x58], R22 ;  /* 0x0000581601007387 */ /* 0x0001e80000100a00 */
[----:B0-----:R-:W4:Y:S04]  /*15f20*/  LDL.LU.64 R22, [R1+0xa20] ;  /* 0x000a200001167983 */ /* 0x001f280000300a00 */
[----:B------:R-:W5:Y:S04]  /*15f30*/  LDL.LU.64 R20, [R1+0xa18] ;  /* 0x000a180001147983 */ /* 0x000f680000300a00 */
[----:B------:R-:W2:Y:S04]  /*15f40*/  LDL R2, [R1+0x128] ;  /* 0x0001280001027983 */ /* 0x000ea80000100800 */
[----:B------:R-:W2:Y:S04]  /*15f50*/  LDL R3, [R1+0x12c] ;  /* 0x00012c0001037983 */ /* 0x000ea80000100800 */
[----:B------:R0:W-:Y:S04]  /*15f60*/  STL.64 [R1+0x30], R4 ;  /* 0x0000300401007387 */ /* 0x0001e80000100a00 */
[----:B------:R-:W-:Y:S04]  /*15f70*/  STL.64 [R1+0x38], R6 ;  /* 0x0000380601007387 */ /* 0x000fe80000100a00 */
[----:B0-----:R-:W2:Y:S01]  /*15f80*/  LDL R5, [R1+0x138] ;  /* 0x0001380001057983 */ /* 0x001ea20000100800 */
[----:B------:R-:W-:Y:S01]  /*15f90*/  IMAD.MOV.U32 R11, RZ, RZ, R29 ;  /* 0x000000ffff0b7224 */ /* 0x000fe200078e001d */
[----:B-----5:R-:W-:Y:S02]  /*15fa0*/  HMMA.16816.F32 R12, R16, R20, R12 ;  /* 0x00000014100c723c */ /* 0x020fe4000000180c */
[----:B--2---:R0:W-:Y:S04]  /*15fb0*/  STL [R1+0x9f0], R5 ;  /* 0x0009f00501007387 */ /* 0x0041e80000100800 */
[----:B------:R-:W2:Y:S04]  /*15fc0*/  LDL.LU R4, [R1+0x20] ;  /* 0x0000200001047983 */ /* 0x000ea80000300800 */
[----:B0-----:R-:W2:Y:S04]  /*15fd0*/  LDL.LU R5, [R1+0x24] ;  /* 0x0000240001057983 */ /* 0x001ea80000300800 */
[----:B------:R-:W2:Y:S04]  /*15fe0*/  LDL.LU R6, [R1+0x28] ;  /* 0x0000280001067983 */ /* 0x000ea80000300800 */
[----:B------:R-:W2:Y:S04]  /*15ff0*/  LDL.LU R7, [R1+0x2c] ;  /* 0x00002c0001077983 */ /* 0x000ea80000300800 */
[----:B------:R-:W5:Y:S04]  /*16000*/  LDL R28, [R1+0x13c] ;  /* 0x00013c00011c7983 */ /* 0x000f680000100800 */
[----:B------:R-:W2:Y:S04]  /*16010*/  LDL R27, [R1+0x148] ;  /* 0x00014800011b7983 */ /* 0x000ea80000100800 */
[----:B------:R-:W2:Y:S01]  /*16020*/  LDL.LU R8, [R1+0xe0] ;  /* 0x0000e00001087983 */ /* 0x000ea20000300800 */
[----:B------:R-:W-:-:S03]  /*16030*/  IMAD.MOV.U32 R29, RZ, RZ, R15 ;  /* 0x000000ffff1d7224 */ /* 0x000fc600078e000f */
[----:B------:R-:W2:Y:S04]  /*16040*/  LDL.LU R9, [R1+0xe4] ;  /* 0x0000e40001097983 */ /* 0x000ea80000300800 */
[----:B------:R-:W2:Y:S04]  /*16050*/  LDL.LU R10, [R1+0xe8] ;  /* 0x0000e800010a7983 */ /* 0x000ea80000300800 */
[----:B------:R-:W-:Y:S04]  /*16060*/  STL.64 [R1+0x10], R12 ;  /* 0x0000100c01007387 */ /* 0x000fe80000100a00 */
[----:B------:R0:W-:Y:S04]  /*16070*/  STL [R1+0x18], R14 ;  /* 0x0000180e01007387 */ /* 0x0001e80000100800 */
[----:B0-----:R-:W4:Y:S04]  /*16080*/  LDL.LU.64 R14, [R1+0xa10] ;  /* 0x000a1000010e7983 */ /* 0x001f280000300a00 */
[----:B------:R-:W4:Y:S02]  /*16090*/  LDL.LU.64 R12, [R1+0xa08] ;  /* 0x000a0800010c7983 */ /* 0x000f240000300a00 */
[----:B----4-:R-:W-:Y:S02]  /*160a0*/  HMMA.16816.F32 R20, R16, R22, R12 ;  /* 0x000000161014723c */ /* 0x010fe4000000180c */
[----:B------:R-:W4:Y:S04]  /*160b0*/  LDL.LU R12, [R1+0x338] ;  /* 0x00033800010c7983 */ /* 0x000f280000300800 */
[----:B------:R-:W2:-:S13]  /*160c0*/  LDL.LU R14, [R1+0x348] ;  /* 0x00034800010e7983 */ /* 0x000e9a0000300800 */
[----:B------:R0:W-:Y:S04]  /*160d0*/  STL.64 [R1], R20 ;  /* 0x0000001401007387 */ /* 0x0001e80000100a00 */
[----:B------:R1:W-:Y:S04]  /*160e0*/  STL.64 [R1+0x8], R22 ;  /* 0x0000081601007387 */ /* 0x0003e80000100a00 */
[----:B------:R-:W2:Y:S04]  /*160f0*/  LDL.LU R13, [R1+0x340] ;  /* 0x00034000010d7983 */ /* 0x000ea80000300800 */
[----:B------:R-:W3:Y:S04]  /*16100*/  LDL.LU R15, [R1+0x350] ;  /* 0x00035000010f7983 */ /* 0x000ee80000300800 */
[----:B------:R-:W2:Y:S04]  /*16110*/  LDL R26, [R1+0x14c] ;  /* 0x00014c00011a7983 */ /* 0x000ea80000100800 */
[----:B------:R-:W2:Y:S04]  /*16120*/  LDL R0, [R1+0x158] ;  /* 0x0001580001007983 */ /* 0x000ea80000100800 */
[----:B0-----:R-:W2:Y:S04]  /*16130*/  LDL.LU R20, [R1+0x100] ;  /* 0x0001000001147983 */ /* 0x001ea80000300800 */
[----:B------:R-:W2:Y:S04]  /*16140*/  LDL.LU R21, [R1+0x104] ;  /* 0x0001040001157983 */ /* 0x000ea80000300800 */
[----:B-1----:R-:W2:Y:S04]  /*16150*/  LDL.LU R22, [R1+0x108] ;  /* 0x0001080001167983 */ /* 0x002ea80000300800 */
[----:B------:R-:W2:Y:S01]  /*16160*/  LDL.LU R23, [R1+0x10c] ;  /* 0x00010c0001177983 */ /* 0x000ea20000300800 */
[----:B----4-:R-:W-:-:S03]  /*16170*/  IMAD R12, R12, 0x100, R24 ;  /* 0x000001000c0c7824 */ /* 0x010fc600078e0218 */
[----:B------:R-:W2:Y:S02]  /*16180*/  LDL.LU R24, [R1+0xa00] ;  /* 0x000a000001187983 */ /* 0x000ea40000300800 */
[----:B--2---:R-:W-:Y:S02]  /*16190*/  IMAD R14, R14, 0x100, R24 ;  /* 0x000001000e0e7824 */ /* 0x004fe400078e0218 */
[----:B------:R-:W2:Y:S01]  /*161a0*/  LDL.LU R24, [R1+0x9fc] ;  /* 0x0009fc0001187983 */ /* 0x000ea20000300800 */
[----:B---3--:R-:W-:Y:S02]  /*161b0*/  IMAD R15, R15, 0x100, R25 ;  /* 0x000001000f0f7824 */ /* 0x008fe400078e0219 */
[----:B--2---:R-:W-:Y:S02]  /*161c0*/  IMAD R13, R13, 0x100, R24 ;  /* 0x000001000d0d7824 */ /* 0x004fe400078e0218 */
[----:B------:R-:W2:Y:S04]  /*161d0*/  LDL.LU R24, [R1+0x9f8] ;  /* 0x0009f80001187983 */ /* 0x000ea80000300800 */
[----:B------:R-:W2:Y:S02]  /*161e0*/  LDL.LU R25, [R1+0x9f4] ;  /* 0x0009f40001197983 */ /* 0x000ea40000300800 */
[----:B--2---:R-:W-:Y:S02]  /*161f0*/  HMMA.16816.F32 R16, R16, R24, R4 ;  /* 0x000000181010723c */ /* 0x004fe40000001804 */
[----:B------:R-:W2:-:S15]  /*16200*/  LDL.LU R5, [R1+0x9f0] ;  /* 0x0009f00001057983 */ /* 0x000e9e0000300800 */
[----:B------:R-:W-:Y:S02]  /*16210*/  NOP ;  /* 0x0000000000007918 */ /* 0x000fe40000000000 */
[----:B------:R0:W-:Y:S04]  /*16220*/  STL [R1+0x93c], R16 ;  /* 0x00093c1001007387 */ /* 0x0001e80000100800 */
[----:B------:R1:W-:Y:S04]  /*16230*/  STL [R1+0x938], R17 ;  /* 0x0009381101007387 */ /* 0x0003e80000100800 */
[----:B------:R3:W-:Y:S04]  /*16240*/  STL [R1+0x934], R18 ;  /* 0x0009341201007387 */ /* 0x0007e80000100800 */
[----:B------:R4:W-:Y:S04]  /*16250*/  STL [R1+0x930], R19 ;  /* 0x0009301301007387 */ /* 0x0009e80000100800 */
[----:B0-----:R-:W5:Y:S04]  /*16260*/  LDL.LU R16, [R1+0x80] ;  /* 0x0000800001107983 */ /* 0x001f680000300800 */
[----:B-1----:R-:W5:Y:S04]  /*16270*/  LDL.LU R17, [R1+0x84] ;  /* 0x0000840001117983 */ /* 0x002f680000300800 */
[----:B---3--:R-:W3:Y:S04]  /*16280*/  LDL.LU R18, [R1+0x88] ;  /* 0x0000880001127983 */ /* 0x008ee80000300800 */
[----:B----4-:R-:W3:Y:S01]  /*16290*/  LDL.LU R19, [R1+0x8c] ;  /* 0x00008c0001137983 */ /* 0x010ee20000300800 */
[----:B------:R-:W-:-:S02]  /*162a0*/  F2FP.F16.E4M3.UNPACK_B R12, R12 ;  /* 0x0000000cff0c723e */ /* 0x000fc400020006ff */
[----:B------:R-:W-:Y:S02]  /*162b0*/  F2FP.F16.E4M3.UNPACK_B R14, R14 ;  /* 0x0000000eff0e723e */ /* 0x000fe400020006ff */
[----:B------:R-:W-:Y:S02]  /*162c0*/  F2FP.F16.E4M3.UNPACK_B R13, R13 ;  /* 0x0000000dff0d723e */ /* 0x000fe400020006ff */
[----:B------:R-:W-:Y:S02]  /*162d0*/  F2FP.F16.E4M3.UNPACK_B R15, R15 ;  /* 0x0000000fff0f723e */ /* 0x000fe400020006ff */
[----:B------:R-:W-:Y:S02]  /*162e0*/  F2FP.F16.E4M3.UNPACK_B R2, R2 ;  /* 0x00000002ff02723e */ /* 0x000fe400020006ff */
[----:B------:R-:W-:Y:S02]  /*162f0*/  F2FP.F16.E4M3.UNPACK_B R3, R3 ;  /* 0x00000003ff03723e */ /* 0x000fe400020006ff */
[----:B------:R-:W-:-:S02]  /*16300*/  F2FP.F16.E4M3.UNPACK_B R6, R27 ;  /* 0x0000001bff06723e */ /* 0x000fc400020006ff */
[----:B------:R-:W-:-:S07]  /*16310*/  F2FP.F16.E4M3.UNPACK_B R7, R26 ;  /* 0x0000001aff07723e */ /* 0x000fce00020006ff */
[----:B------:R-:W-:Y:S01]  /*16320*/  HMMA.16816.F32 R20, R12, R6, R20 ;  /* 0x000000060c14723c */ /* 0x000fe20000001814 */
[----:B--2---:R-:W-:Y:S02]  /*16330*/  F2FP.F16.E4M3.UNPACK_B R4, R5 ;  /* 0x00000005ff04723e */ /* 0x004fe400020006ff */
[----:B-----5:R-:W-:-:S07]  /*16340*/  F2FP.F16.E4M3.UNPACK_B R5, R28 ;  /* 0x0000001cff05723e */ /* 0x020fce00020006ff */
[C---:B------:R-:W-:Y:S08]  /*16350*/  HMMA.16816.F32 R8, R12.reuse, R4, R8 ;  /* 0x000000040c08723c */ /* 0x040ff00000001808 */
[----:B---3--:R-:W-:-:S15]  /*16360*/  HMMA.16816.F32 R16, R12, R2, R16 ;  /* 0x000000020c10723c */ /* 0x008fde0000001810 */
[----:B------:R-:W-:-:S04]  /*16370*/  NOP ;  /* 0x0000000000007918 */ /* 0x000fc80000000000 */
[----:B------:R0:W-:Y:S04]  /*16380*/  STL.64 [R1+0x20], R16 ;  /* 0x0000201001007387 */ /* 0x0001e80000100a00 */
[----:B------:R1:W-:Y:S01]  /*16390*/  STL.64 [R1+0x28], R18 ;  /* 0x0000281201007387 */ /* 0x0003e20000100a00 */
[----:B0-----:R-:W-:Y:S02]  /*163a0*/  IMAD.MOV.U32 R17, RZ, RZ, R9 ;  /* 0x000000ffff117224 */ /* 0x001fe400078e0009 */
[----:B-1----:R-:W-:Y:S02]  /*163b0*/  IMAD.MOV.U32 R19, RZ, RZ, R11 ;  /* 0x000000ffff137224 */ /* 0x002fe400078e000b */
[----:B------:R-:W-:Y:S02]  /*163c0*/  IMAD.MOV.U32 R18, RZ, RZ, R10 ;  /* 0x000000ffff127224 */ /* 0x000fe400078e000a */
[----:B------:R-:W-:Y:S01]  /*163d0*/  IMAD.MOV.U32 R16, RZ, RZ, R8 ;  /* 0x000000ffff107224 */ /* 0x000fe200078e0008 */
[----:B------:R-:W-:Y:S04]  /*163e0*/  STL [R1+0x94c], R19 ;  /* 0x00094c1301007387 */ /* 0x000fe80000100800 */
[----:B------:R-:W-:Y:S04]  /*163f0*/  STL [R1+0x948], R18 ;  /* 0x0009481201007387 */ /* 0x000fe80000100800 */
[----:B------:R-:W-:Y:S04]  /*16400*/  STL [R1+0x944], R17 ;  /* 0x0009441101007387 */ /* 0x000fe80000100800 */
[----:B------:R0:W-:Y:S01]  /*16410*/  STL [R1+0x940], R16 ;  /* 0x0009401001007387 */ /* 0x0001e20000100800 */
[----:B------:R-:W-:-:S03]  /*16420*/  F2FP.F16.E4M3.UNPACK_B R8, R0 ;  /* 0x00000000ff08723e */ /* 0x000fc600020006ff */
[----:B0-----:R-:W2:Y:S04]  /*16430*/  LDL.LU R16, [R1+0x110] ;  /* 0x0001100001107983 */ /* 0x001ea80000300800 */
[----:B------:R0:W-:Y:S04]  /*16440*/  STL.64 [R1+0x60], R20 ;  /* 0x0000601401007387 */ /* 0x0001e80000100a00 */
[----:B------:R1:W-:Y:S04]  /*16450*/  STL.64 [R1+0x68], R22 ;  /* 0x0000681601007387 */ /* 0x0003e80000100a00 */
[----:B------:R-:W2:Y:S04]  /*16460*/  LDL.LU R17, [R1+0x114] ;  /* 0x0001140001117983 */ /* 0x000ea80000300800 */
[----:B------:R-:W2:Y:S04]  /*16470*/  LDL.LU R18, [R1+0x118] ;  /* 0x0001180001127983 */ /* 0x000ea80000300800 */
[----:B------:R-:W2:Y:S04]  /*16480*/  LDL.LU R19, [R1+0x11c] ;  /* 0x00011c0001137983 */ /* 0x000ea80000300800 */
[----:B------:R-:W3:Y:S04]  /*16490*/  LDL R9, [R1+0x15c] ;  /* 0x00015c0001097983 */ /* 0x000ee80000100800 */
[----:B------:R-:W4:Y:S04]  /*164a0*/  LDL R10, [R1+0x168] ;  /* 0x00016800010a7983 */ /* 0x000f280000100800 */
[----:B------:R-:W5:Y:S04]  /*164b0*/  LDL R11, [R1+0x16c] ;  /* 0x00016c00010b7983 */ /* 0x000f680000100800 */
[----:B0-----:R-:W2:Y:S04]  /*164c0*/  LDL R20, [R1+0x178] ;  /* 0x0001780001147983 */ /* 0x001ea80000100800 */
[----:B-1----:R-:W2:Y:S04]  /*164d0*/  LDL R23, [R1+0x19c] ;  /* 0x00019c0001177983 */ /* 0x002ea80000100800 */
[----:B------:R-:W2:Y:S04]  /*164e0*/  LDL R24, [R1+0x188] ;  /* 0x0001880001187983 */ /* 0x000ea80000100800 */
[----:B------:R-:W2:Y:S04]  /*164f0*/  LDL R25, [R1+0x18c] ;  /* 0x00018c0001197983 */ /* 0x000ea80000100800 */
[----:B------:R-:W2:Y:S04]  /*16500*/  LDL.LU R0, [R1+0x754] ;  /* 0x0007540001007983 */ /* 0x000ea80000300800 */
[----:B------:R-:W2:Y:S04]  /*16510*/  LDL.LU R26, [R1+0x764] ;  /* 0x00076400011a7983 */ /* 0x000ea80000300800 */
[----:B------:R-:W2:Y:S04]  /*16520*/  LDL.LU R27, [R1+0x75c] ;  /* 0x00075c00011b7983 */ /* 0x000ea80000300800 */
[----:B--2---:R-:W-:Y:S04]  /*16530*/  STL.64 [R1+0x9c8], R26 ;  /* 0x0009c81a01007387 */ /* 0x004fe80000100a00 */
[----:B------:R0:W-:Y:S04]  /*16540*/  STL.64 [R1+0x9c0], R24 ;  /* 0x0009c01801007387 */ /* 0x0001e80000100a00 */
[----:B0-----:R-:W2:Y:S04]  /*16550*/  LDL.LU R24, [R1+0xd0] ;  /* 0x0000d00001187983 */ /* 0x001ea80000300800 */
        /* <DEDUP_REMOVED lines=8> */
[----:B------:R-:W2:Y:S01]  /*165e0*/  LDL.LU R27, [R1+0xac] ;  /* 0x0000ac00011b7983 */ /* 0x000ea20000300800 */
[----:B---3--:R-:W-:-:S03]  /*165f0*/  F2FP.F16.E4M3.UNPACK_B R9, R9 ;  /* 0x00000009ff09723e */ /* 0x008fc600020006ff */
[----:B--2---:R-:W-:Y:S04]  /*16600*/  STL.64 [R1+0x9e8], R26 ;  /* 0x0009e81a01007387 */ /* 0x004fe80000100a00 */
[----:B------:R0:W-:Y:S04]  /*16610*/  STL.64 [R1+0x9e0], R24 ;  /* 0x0009e01801007387 */ /* 0x0001e80000100a00 */
[----:B------:R-:W2:Y:S04]  /*16620*/  LDL R21, [R1+0x17c] ;  /* 0x00017c0001157983 */ /* 0x000ea80000100800 */
[----:B------:R-:W3:Y:S01]  /*16630*/  LDL R22, [R1+0x198] ;  /* 0x0001980001167983 */ /* 0x000ee20000100800 */
[----:B0-----:R-:W-:Y:S03]  /*16640*/  HMMA.16816.F32 R24, R12, R8, R16 ;  /* 0x000000080c18723c */ /* 0x001fe60000001810 */
[----:B------:R-:W2:Y:S04]  /*16650*/  LDL.LU R28, [R1+0x76c] ;  /* 0x00076c00011c7983 */ /* 0x000ea80000300800 */
[----:B------:R-:W-:Y:S04]  /*16660*/  STL.64 [R1+0x9b8], R6 ;  /* 0x0009b80601007387 */ /* 0x000fe80000100a00 */
[----:B------:R0:W-:Y:S04]  /*16670*/  STL.64 [R1+0x9b0], R4 ;  /* 0x0009b00401007387 */ /* 0x0001e80000100a00 */
[----:B0-----:R-:W2:Y:S04]  /*16680*/  LDL.LU R4, [R1+0xc0] ;  /* 0x0000c00001047983 */ /* 0x001ea80000300800 */
[----:B------:R-:W-:Y:S01]  /*16690*/  IMAD.MOV.U32 R17, RZ, RZ, R26 ;  /* 0x000000ffff117224 */ /* 0x000fe200078e001a */
[----:B------:R-:W2:Y:S01]  /*166a0*/  LDL.LU R5, [R1+0xc4] ;  /* 0x0000c40001057983 */ /* 0x000ea20000300800 */
[----:B------:R-:W-:-:S03]  /*166b0*/  IMAD.MOV.U32 R16, RZ, RZ, R27 ;  /* 0x000000ffff107224 */ /* 0x000fc600078e001b */
[----:B------:R-:W2:Y:S01]  /*166c0*/  LDL.LU R6, [R1+0xc8] ;  /* 0x0000c80001067983 */ /* 0x000ea20000300800 */
[----:B------:R-:W-:Y:S02]  /*166d0*/  IMAD.MOV.U32 R19, RZ, RZ, R24 ;  /* 0x000000ffff137224 */ /* 0x000fe400078e0018 */
[----:B------:R-:W-:Y:S01]  /*166e0*/  IMAD.MOV.U32 R18, RZ, RZ, R25 ;  /* 0x000000ffff127224 */ /* 0x000fe200078e0019 */
[----:B------:R-:W2:Y:S04]  /*166f0*/  LDL.LU R7, [R1+0xcc] ;  /* 0x0000cc0001077983 */ /* 0x000ea80000300800 */
[----:B------:R-:W2:Y:S04]  /*16700*/  LDL.LU.64 R26, [R1+0x9e8] ;  /* 0x0009e800011a7983 */ /* 0x000ea80000300a00 */
[----:B------:R-:W2:Y:S01]  /*16710*/  LDL.LU.64 R24, [R1+0x9e0] ;  /* 0x0009e00001187983 */ /* 0x000ea20000300a00 */
[----:B----4-:R-:W-:-:S02]  /*16720*/  F2FP.F16.E4M3.UNPACK_B R10, R10 ;  /* 0x0000000aff0a723e */ /* 0x010fc400020006ff */
[----:B-----5:R-:W-:Y:S01]  /*16730*/  F2FP.F16.E4M3.UNPACK_B R11, R11 ;  /* 0x0000000bff0b723e */ /* 0x020fe200020006ff */
[----:B------:R0:W-:Y:S04]  /*16740*/  STL.64 [R1+0x958], R18 ;  /* 0x0009581201007387 */ /* 0x0001e80000100a00 */
[----:B0-----:R-:W4:Y:S04]  /*16750*/  LDL.LU R18, [R1+0x760] ;  /* 0x0007600001127983 */ /* 0x001f280000300800 */
[----:B------:R-:W5:Y:S04]  /*16760*/  LDL.LU R19, [R1+0x770] ;  /* 0x0007700001137983 */ /* 0x000f680000300800 */
[----:B------:R0:W-:Y:S04]  /*16770*/  STL.64 [R1+0x950], R16 ;  /* 0x0009501001007387 */ /* 0x0001e80000100a00 */
[----:B0-----:R-:W3:Y:S04]  /*16780*/  LDL.LU R16, [R1+0x758] ;  /* 0x0007580001107983 */ /* 0x001ee80000300800 */
[----:B------:R-:W3:Y:S01]  /*16790*/  LDL.LU R17, [R1+0x768] ;  /* 0x0007680001117983 */ /* 0x000ee20000300800 */
[----:B--2---:R-:W-:-:S15]  /*167a0*/  HMMA.16816.F32 R24, R12, R10, R24 ;  /* 0x0000000a0c18723c */ /* 0x004fde0000001818 */
[----:B------:R-:W-:-:S04]  /*167b0*/  NOP ;  /* 0x0000000000007918 */ /* 0x000fc80000000000 */
[----:B------:R-:W-:Y:S04]  /*167c0*/  STL.64 [R1+0xa0], R24 ;  /* 0x0000a01801007387 */ /* 0x000fe80000100a00 */
[----:B------:R0:W-:Y:S04]  /*167d0*/  STL.64 [R1+0xa8], R26 ;  /* 0x0000a81a01007387 */ /* 0x0001e80000100a00 */
[----:B0-----:R-:W2:Y:S04]  /*167e0*/  LDL.LU.64 R26, [R1+0x9d8] ;  /* 0x0009d800011a7983 */ /* 0x001ea80000300a00 */
[----:B------:R-:W2:Y:S01]  /*167f0*/  LDL.LU.64 R24, [R1+0x9d0] ;  /* 0x0009d00001187983 */ /* 0x000ea20000300a00 */
[----:B------:R-:W-:-:S02]  /*16800*/  F2FP.F16.E4M3.UNPACK_B R20, R20 ;  /* 0x00000014ff14723e */ /* 0x000fc400020006ff */
[----:B------:R-:W-:Y:S01]  /*16810*/  F2FP.F16.E4M3.UNPACK_B R21, R21 ;  /* 0x00000015ff15723e */ /* 0x000fe200020006ff */
[----:B------:R-:W-:Y:S04]  /*16820*/  STL.64 [R1+0x998], R10 ;  /* 0x0009980a01007387 */ /* 0x000fe80000100a00 */
[----:B------:R0:W-:Y:S04]  /*16830*/  STL.64 [R1+0x990], R8 ;  /* 0x0009900801007387 */ /* 0x0001e80000100a00 */
[----:B0-----:R-:W3:Y:S04]  /*16840*/  LDL.LU R8, [R1+0xf0] ;  /* 0x0000f00001087983 */ /* 0x001ee80000300800 */
[----:B------:R-:W3:Y:S04]  /*16850*/  LDL.LU R9, [R1+0xf4] ;  /* 0x0000f40001097983 */ /* 0x000ee80000300800 */
[----:B------:R-:W3:Y:S04]  /*16860*/  LDL.LU R10, [R1+0xf8] ;  /* 0x0000f800010a7983 */ /* 0x000ee80000300800 */
[----:B------:R-:W3:Y:S01]  /*16870*/  LDL.LU R11, [R1+0xfc] ;  /* 0x0000fc00010b7983 */ /* 0x000ee20000300800 */
[----:B--2---:R-:W-:-:S15]  /*16880*/  HMMA.16816.F32 R24, R12, R20, R24 ;  /* 0x000000140c18723c */ /* 0x004fde0000001818 */
[----:B------:R-:W-:-:S04]  /*16890*/  NOP ;  /* 0x0000000000007918 */ /* 0x000fc80000000000 */
[----:B------:R-:W-:Y:S04]  /*168a0*/  STL.64 [R1+0xd0], R24 ;  /* 0x0000d01801007387 */ /* 0x000fe80000100a00 */
[----:B------:R0:W-:Y:S04]  /*168b0*/  STL.64 [R1+0xd8], R26 ;  /* 0x0000d81a01007387 */ /* 0x0001e80000100a00 */
[----:B0-----:R-:W2:Y:S04]  /*168c0*/  LDL.LU.64 R26, [R1+0x9c8] ;  /* 0x0009c800011a7983 */ /* 0x001ea80000300a00 */
[----:B------:R-:W2:Y:S01]  /*168d0*/  LDL.LU.64 R24, [R1+0x9c0] ;  /* 0x0009c00001187983 */ /* 0x000ea20000300a00 */
[----:B---3--:R-:W-:-:S02]  /*168e0*/  F2FP.F16.E4M3.UNPACK_B R22, R22 ;  /* 0x00000016ff16723e */ /* 0x008fc400020006ff */
[----:B------:R-:W-:-:S07]  /*168f0*/  F2FP.F16.E4M3.UNPACK_B R23, R23 ;  /* 0x00000017ff17723e */ /* 0x000fce00020006ff */
[----:B------:R-:W-:Y:S01]  /*16900*/  HMMA.16816.F32 R8, R12, R22, R8 ;  /* 0x000000160c08723c */ /* 0x000fe20000001808 */
[----:B------:R-:W-:Y:S01]  /*16910*/  STL.64 [R1+0x978], R22 ;  /* 0x0009781601007387 */ /* 0x000fe20000100a00 */
[----:B------:R-:W-:-:S03]  /*16920*/  IMAD R0, R0, 0x100, R16 ;  /* 0x0000010000007824 */ /* 0x000fc600078e0210 */
[----:B------:R-:W-:Y:S01]  /*16930*/  STL.64 [R1+0x970], R20 ;  /* 0x0009701401007387 */ /* 0x000fe20000100a00 */
[----:B-----5:R-:W-:-:S13]  /*16940*/  IMAD R28, R28, 0x100, R19 ;  /* 0x000001001c1c7824 */ /* 0x020fda00078e0213 */
[----:B------:R-:W-:Y:S04]  /*16950*/  STL.64 [R1+0xe0], R8 ;  /* 0x0000e00801007387 */ /* 0x000fe80000100a00 */
[----:B------:R-:W-:Y:S04]  /*16960*/  STL.64 [R1+0xe8], R10 ;  /* 0x0000e80a01007387 */ /* 0x000fe80000100a00 */
[----:B------:R-:W3:Y:S01]  /*16970*/  LDL.LU R16, [R1] ;  /* 0x0000000001107983 */ /* 0x000ee20000300800 */
[----:B--2---:R-:W-:Y:S02]  /*16980*/  F2FP.F16.E4M3.UNPACK_B R24, R24 ;  /* 0x00000018ff18723e */ /* 0x004fe400020006ff */
[----:B------:R-:W-:-:S07]  /*16990*/  F2FP.F16.E4M3.UNPACK_B R25, R25 ;  /* 0x00000019ff19723e */ /* 0x000fce00020006ff */
[----:B------:R-:W-:Y:S01]  /*169a0*/  HMMA.16816.F32 R4, R12, R24, R4 ;  /* 0x000000180c04723c */ /* 0x000fe20000001804 */
[----:B------:R-:W-:Y:S02]  /*169b0*/  IMAD R26, R26, 0x100, R17 ;  /* 0x000001001a1a7824 */ /* 0x000fe400078e0211 */
[----:B----4-:R-:W-:-:S15]  /*169c0*/  IMAD R27, R27, 0x100, R18 ;  /* 0x000001001b1b7824 */ /* 0x010fde00078e0212 */
[----:B------:R-:W-:Y:S01]  /*169d0*/  NOP ;  /* 0x0000000000007918 */ /* 0x000fe20000000000 */
[----:B------:R0:W-:Y:S04]  /*169e0*/  STL.64 [R1+0xc0], R4 ;  /* 0x0000c00401007387 */ /* 0x0001e80000100a00 */
[----:B------:R1:W-:Y:S04]  /*169f0*/  STL.64 [R1+0xc8], R6 ;  /* 0x0000c80601007387 */ /* 0x0003e80000100a00 */
[----:B------:R-:W3:Y:S04]  /*16a00*/  LDL.LU R17, [R1+0x4] ;  /* 0x0000040001117983 */ /* 0x000ee80000300800 */
[----:B------:R-:W2:Y:S04]  /*16a10*/  LDL.LU R18, [R1+0x8] ;  /* 0x0000080001127983 */ /* 0x000ea80000300800 */
[----:B------:R-:W2:Y:S04]  /*16a20*/  LDL.LU R19, [R1+0xc] ;  /* 0x00000c0001137983 */ /* 0x000ea80000300800 */
[----:B0-----:R-:W4:Y:S04]  /*16a30*/  LDL.LU R4, [R1+0xb0] ;  /* 0x0000b00001047983 */ /* 0x001f280000300800 */
[----:B------:R-:W4:Y:S04]  /*16a40*/  LDL.LU R5, [R1+0xb4] ;  /* 0x0000b40001057983 */ /* 0x000f280000300800 */
[----:B-1----:R-:W4:Y:S04]  /*16a50*/  LDL.LU R6, [R1+0xb8] ;  /* 0x0000b80001067983 */ /* 0x002f280000300800 */
[----:B------:R-:W4:Y:S04]  /*16a60*/  LDL.LU R7, [R1+0xbc] ;  /* 0x0000bc0001077983 */ /* 0x000f280000300800 */
[----:B------:R-:W5:Y:S04]  /*16a70*/  LDL.LU R20, [R1+0x30] ;  /* 0x0000300001147983 */ /* 0x000f680000300800 */
[----:B------:R-:W5:Y:S04]  /*16a80*/  LDL.LU R21, [R1+0x34] ;  /* 0x0000340001157983 */ /* 0x000f680000300800 */
[----:B------:R-:W2:Y:S04]  /*16a90*/  LDL.LU R22, [R1+0x38] ;  /* 0x0000380001167983 */ /* 0x000ea80000300800 */
[----:B------:R-:W2:Y:S04]  /*16aa0*/  LDL.LU R23, [R1+0x3c] ;  /* 0x00003c0001177983 */ /* 0x000ea80000300800 */
[----:B------:R-:W2:Y:S04]  /*16ab0*/  LDL.LU R8, [R1+0x70] ;  /* 0x0000700001087983 */ /* 0x000ea80000300800 */
[----:B------:R-:W2:Y:S04]  /*16ac0*/  LDL.LU R9, [R1+0x74] ;  /* 0x0000740001097983 */ /* 0x000ea80000300800 */
[----:B------:R-:W2:Y:S04]  /*16ad0*/  LDL.LU R10, [R1+0x78] ;  /* 0x00007800010a7983 */ /* 0x000ea80000300800 */
[----:B------:R-:W2:Y:S01]  /*16ae0*/  LDL.LU R11, [R1+0x7c] ;  /* 0x00007c00010b7983 */ /* 0x000ea20000300800 */
[----:B------:R-:W-:-:S02]  /*16af0*/  F2FP.F16.E4M3.UNPACK_B R12, R0 ;  /* 0x00000000ff0c723e */ /* 0x000fc400020006ff */
[----:B------:R-:W-:Y:S02]  /*16b00*/  F2FP.F16.E4M3.UNPACK_B R14, R26 ;  /* 0x0000001aff0e723e */ /* 0x000fe400020006ff */
[----:B------:R-:W-:Y:S02]  /*16b10*/  F2FP.F16.E4M3.UNPACK_B R13, R27 ;  /* 0x0000001bff0d723e */ /* 0x000fe400020006ff */
[----:B------:R-:W-:-:S07]  /*16b20*/  F2FP.F16.E4M3.UNPACK_B R15, R28 ;  /* 0x0000001cff0f723e */ /* 0x000fce00020006ff */
[----:B----4-:R-:W-:Y:S01]  /*16b30*/  HMMA.16816.F32 R4, R12, R2, R4 ;  /* 0x000000020c04723c */ /* 0x010fe20000001804 */
[----:B--2---:R-:W-:Y:S04]  /*16b40*/  STL.64 [R1+0x9a8], R10 ;  /* 0x0009a80a01007387 */ /* 0x004fe80000100a00 */
[----:B------:R0:W-:Y:S04]  /*16b50*/  STL.64 [R1+0x9a0], R8 ;  /* 0x0009a00801007387 */ /* 0x0001e80000100a00 */
[----:B0-----:R-:W2:Y:S04]  /*16b60*/  LDL.LU R8, [R1+0x90] ;  /* 0x0000900001087983 */ /* 0x001ea80000300800 */
[----:B------:R-:W2:Y:S04]  /*16b70*/  LDL.LU R9, [R1+0x94] ;  /* 0x0000940001097983 */ /* 0x000ea80000300800 */
[----:B------:R-:W2:Y:S04]  /*16b80*/  LDL.LU R10, [R1+0x98] ;  /* 0x00009800010a7983 */ /* 0x000ea80000300800 */
[----:B------:R-:W2:Y:S04]  /*16b90*/  LDL.LU R11, [R1+0x9c] ;  /* 0x00009c00010b7983 */ /* 0x000ea80000300800 */
[----:B------:R-:W-:Y:S04]  /*16ba0*/  STL.64 [R1+0x988], R22 ;  /* 0x0009881601007387 */ /* 0x000fe80000100a00 */
[----:B-----5:R0:W-:Y:S01]  /*16bb0*/  STL.64 [R1+0x980], R20 ;  /* 0x0009801401007387 */ /* 0x0201e20000100a00 */
[----:B------:R-:W-:-:S02]  /*16bc0*/  IMAD.MOV.U32 R27, RZ, RZ, R6 ;  /* 0x000000ffff1b7224 */ /* 0x000fc400078e0006 */
[----:B------:R-:W-:Y:S01]  /*16bd0*/  IMAD.MOV.U32 R26, RZ, RZ, R7 ;  /* 0x000000ffff1a7224 */ /* 0x000fe200078e0007 */
[----:B0-----:R-:W4:Y:S04]  /*16be0*/  LDL.LU R20, [R1+0x50] ;  /* 0x0000500001147983 */ /* 0x001f280000300800 */
[----:B------:R-:W4:Y:S04]  /*16bf0*/  LDL.LU R21, [R1+0x54] ;  /* 0x0000540001157983 */ /* 0x000f280000300800 */
[----:B------:R-:W4:Y:S04]  /*16c00*/  LDL.LU R22, [R1+0x58] ;  /* 0x0000580001167983 */ /* 0x000f280000300800 */
[----:B------:R-:W4:Y:S04]  /*16c10*/  LDL.LU R23, [R1+0x5c] ;  /* 0x00005c0001177983 */ /* 0x000f280000300800 */
[----:B------:R0:W-:Y:S04]  /*16c20*/  STL.64 [R1+0x968], R18 ;  /* 0x0009681201007387 */ /* 0x0001e80000100a00 */
[----:B---3--:R1:W-:Y:S01]  /*16c30*/  STL.64 [R1+0x960], R16 ;  /* 0x0009601001007387 */ /* 0x0083e20000100a00 */
[----:B------:R-:W-:-:S02]  /*16c40*/  IMAD.MOV.U32 R28, RZ, RZ, R5 ;  /* 0x000000ffff1c7224 */ /* 0x000fc400078e0005 */
[----:B0-----:R-:W-:Y:S01]  /*16c50*/  IMAD.MOV.U32 R19, RZ, RZ, R29 ;  /* 0x000000ffff137224 */ /* 0x001fe200078e001d */
[----:B-1----:R-:W3:Y:S01]  /*16c60*/  LDL.LU R16, [R1+0x10] ;  /* 0x0000100001107983 */ /* 0x002ee20000300800 */
[----:B------:R-:W-:-:S03]  /*16c70*/  IMAD.MOV.U32 R29, RZ, RZ, R4 ;  /* 0x000000ffff1d7224 */ /* 0x000fc600078e0004 */
[----:B------:R-:W3:Y:S04]  /*16c80*/  LDL.LU R17, [R1+0x14] ;  /* 0x0000140001117983 */ /* 0x000ee80000300800 */
[----:B------:R-:W3:Y:S04]  /*16c90*/  LDL.LU R18, [R1+0x18] ;  /* 0x0000180001127983 */ /* 0x000ee80000300800 */
[----:B------:R-:W5:Y:S04]  /*16ca0*/  LDL.LU R0, [R1+0x77c] ;  /* 0x00077c0001007983 */ /* 0x000f680000300800 */
[----:B------:R-:W2:Y:S04]  /*16cb0*/  LDL.LU.64 R6, [R1+0x9b8] ;  /* 0x0009b80001067983 */ /* 0x000ea80000300a00 */
[----:B------:R-:W2:Y:S04]  /*16cc0*/  LDL.LU.64 R4, [R1+0x9b0] ;  /* 0x0009b00001047983 */ /* 0x000ea80000300a00 */
[----:B------:R-:W3:Y:S04]  /*16cd0*/  LDL.LU R2, [R1+0x794] ;  /* 0x0007940001027983 */ /* 0x000ee80000300800 */
[----:B------:R-:W3:Y:S04]  /*16ce0*/  LDL.LU R3, [R1+0x784] ;  /* 0x0007840001037983 */ /* 0x000ee80000300800 */
[----:B------:R-:W-:Y:S04]  /*16cf0*/  STL [R1+0x8ec], R26 ;  /* 0x0008ec1a01007387 */ /* 0x000fe80000100800 */
[----:B------:R-:W-:Y:S04]  /*16d00*/  STL [R1+0x8e8], R28 ;  /* 0x0008e81c01007387 */ /* 0x000fe80000100800 */
[----:B------:R-:W-:Y:S04]  /*16d10*/  STL [R1+0x8e4], R29 ;  /* 0x0008e41d01007387 */ /* 0x000fe80000100800 */
[----:B------:R-:W-:Y:S01]  /*16d20*/  STL [R1+0x8e0], R27 ;  /* 0x0008e01b01007387 */ /* 0x000fe20000100800 */
[----:B--2---:R-:W-:-:S15]  /*16d30*/  HMMA.16816.F32 R8, R12, R4, R8 ;  /* 0x000000040c08723c */ /* 0x004fde0000001808 */
[----:B------:R-:W-:-:S04]  /*16d40*/  NOP ;  /* 0x0000000000007918 */ /* 0x000fc80000000000 */
[----:B------:R-:W-:Y:S04]  /*16d50*/  STL.64 [R1+0x90], R8 ;  /* 0x0000900801007387 */ /* 0x000fe80000100a00 */
[----:B------:R0:W-:Y:S04]  /*16d60*/  STL.64 [R1+0x98], R10 ;  /* 0x0000980a01007387 */ /* 0x0001e80000100a00 */
[----:B0-----:R-:W2:Y:S04]  /*16d70*/  LDL.LU.64 R10, [R1+0x9a8] ;  /* 0x0009a800010a7983 */ /* 0x001ea80000300a00 */
[----:B------:R-:W2:Y:S04]  /*16d80*/  LDL.LU.64 R8, [R1+0x9a0] ;  /* 0x0009a00001087983 */ /* 0x000ea80000300a00 */
[----:B------:R-:W3:Y:S04]  /*16d90*/  LDL.LU R4, [R1+0x778] ;  /* 0x0007780001047983 */ /* 0x000ee80000300800 */
[----:B------:R-:W3:Y:S01]  /*16da0*/  LDL.LU R5, [R1+0x788] ;  /* 0x0007880001057983 */ /* 0x000ee20000300800 */
[----:B--2---:R-:W-:-:S15]  /*16db0*/  HMMA.16816.F32 R8, R12, R6, R8 ;  /* 0x000000060c08723c */ /* 0x004fde0000001808 */
[----:B------:R-:W-:-:S04]  /*16dc0*/  NOP ;  /* 0x0000000000007918 */ /* 0x000fc80000000000 */
[----:B------:R-:W-:Y:S04]  /*16dd0*/  STL.64 [R1+0x70], R8 ;  /* 0x0000700801007387 */ /* 0x000fe80000100a00 */
[----:B------:R0:W-:Y:S04]  /*16de0*/  STL.64 [R1+0x78], R10 ;  /* 0x0000780a01007387 */ /* 0x0001e80000100a00 */
[----:B0-----:R-:W2:Y:S04]  /*16df0*/  LDL.LU.64 R10, [R1+0x998] ;  /* 0x00099800010a7983 */ /* 0x001ea80000300a00 */
[----:B------:R-:W4:Y:S04]  /*16e00*/  LDL.LU.64 R8, [R1+0x990] ;  /* 0x0009900001087983 */ /* 0x000f280000300a00 */
[----:B------:R-:W2:Y:S04]  /*16e10*/  LDL.LU R6, [R1+0x790] ;  /* 0x0007900001067983 */ /* 0x000ea80000300800 */
[----:B------:R-:W2:Y:S01]  /*16e20*/  LDL.LU R7, [R1+0x78c] ;  /* 0x00078c0001077983 */ /* 0x000ea20000300800 */
[----:B----4-:R-:W-:-:S15]  /*16e30*/  HMMA.16816.F32 R20, R12, R8, R20 ;  /* 0x000000080c14723c */ /* 0x010fde0000001814 */
[----:B------:R-:W-:-:S04]  /*16e40*/  NOP ;  /* 0x0000000000007918 */ /* 0x000fc80000000000 */
[----:B------:R-:W-:Y:S04]  /*16e50*/  STL.64 [R1+0x50], R20 ;  /* 0x0000501401007387 */ /* 0x000fe80000100a00 */
[----:B------:R0:W-:Y:S04]  /*16e60*/  STL.64 [R1+0x58], R22 ;  /* 0x0000581601007387 */ /* 0x0001e80000100a00 */
[----:B0-----:R-:W2:Y:S04]  /*16e70*/  LDL.LU.64 R22, [R1+0x988] ;  /* 0x0009880001167983 */ /* 0x001ea80000300a00 */
[----:B------:R-:W2:Y:S04]  /*16e80*/  LDL.LU.64 R20, [R1+0x980] ;  /* 0x0009800001147983 */ /* 0x000ea80000300a00 */
[----:B------:R-:W5:Y:S01]  /*16e90*/  LDL.LU R9, [R1+0x780] ;  /* 0x0007800001097983 */ /* 0x000f620000300800 */
[----:B--2---:R-:W-:-:S15]  /*16ea0*/  HMMA.16816.F32 R20, R12, R10, R20 ;  /* 0x0000000a0c14723c */ /* 0x004fde0000001814 */
[----:B------:R-:W-:-:S04]  /*16eb0*/  NOP ;  /* 0x0000000000007918 */ /* 0x000fc80000000000 */
[----:B------:R-:W-:Y:S04]  /*16ec0*/  STL.64 [R1+0x30], R20 ;  /* 0x0000301401007387 */ /* 0x000fe80000100a00 */
[----:B------:R0:W-:Y:S04]  /*16ed0*/  STL.64 [R1+0x38], R22 ;  /* 0x0000381601007387 */ /* 0x0001e80000100a00 */
[----:B0-----:R-:W2:Y:S04]  /*16ee0*/  LDL.LU.64 R22, [R1+0x978] ;  /* 0x0009780001167983 */ /* 0x001ea80000300a00 */
[----:B------:R-:W3:Y:S02]  /*16ef0*/  LDL.LU.64 R20, [R1+0x970] ;  /* 0x0009700001147983 */ /* 0x000ee40000300a00 */
[----:B---3--:R-:W-:-:S15]  /*16f00*/  HMMA.16816.F32 R16, R12, R20, R16 ;  /* 0x000000140c10723c */ /* 0x008fde0000001810 */
[----:B------:R-:W-:-:S04]  /*16f10*/  NOP ;  /* 0x0000000000007918 */ /* 0x000fc80000000000 */
[----:B------:R-:W-:Y:S02]  /*16f20*/  IMAD.MOV.U32 R29, RZ, RZ, R18 ;  /* 0x000000ffff1d7224 */ /* 0x000fe400078e0012 */
[----:B------:R-:W-:Y:S02]  /*16f30*/  IMAD.MOV.U32 R27, RZ, RZ, R19 ;  /* 0x000000ffff1b7224 */ /* 0x000fe400078e0013 */
[----:B------:R-:W-:Y:S01]  /*16f40*/  IMAD.MOV.U32 R26, RZ, RZ, R16 ;  /* 0x000000ffff1a7224 */ /* 0x000fe200078e0010 */
[----:B------:R-:W2:Y:S01]  /*16f50*/  LDL.LU.64 R18, [R1+0x968] ;  /* 0x0009680001127983 */ /* 0x000ea20000300a00 */
[----:B------:R-:W-:-:S03]  /*16f60*/  IMAD.MOV.U32 R28, RZ, RZ, R17 ;  /* 0x000000ffff1c7224 */ /* 0x000fc600078e0011 */
[----:B------:R-:W2:Y:S01]  /*16f70*/  LDL.LU.64 R16, [R1+0x960] ;  /* 0x0009600001107983 */ /* 0x000ea20000300a00 */
[----:B------:R-:W-:Y:S01]  /*16f80*/  IMAD R5, R5, 0x100, R7 ;  /* 0x0000010005057824 */ /* 0x000fe200078e0207 */
[----:B--2---:R-:W-:Y:S02]  /*16f90*/  HMMA.16816.F32 R20, R12, R22, R16 ;  /* 0x000000160c14723c */ /* 0x004fe40000001810 */
[----:B------:R-:W2:Y:S04]  /*16fa0*/  LDL.LU.64 R18, [R1+0x958] ;  /* 0x0009580001127983 */ /* 0x000ea80000300a00 */
[----:B------:R-:W3:-:S13]  /*16fb0*/  LDL.LU.64 R16, [R1+0x950] ;  /* 0x0009500001107983 */ /* 0x000eda0000300a00 */
[----:B------:R0:W-:Y:S04]  /*16fc0*/  STL.64 [R1], R20 ;  /* 0x0000001401007387 */ /* 0x0001e80000100a00 */
[----:B------:R1:W-:Y:S04]  /*16fd0*/  STL [R1+0x8], R22 ;  /* 0x0000081601007387 */ /* 0x0003e80000100800 */
[----:B------:R-:W4:Y:S04]  /*16fe0*/  LDL.LU R7, [R1+0x14c] ;  /* 0x00014c0001077983 */ /* 0x000f280000300800 */
[----:B------:R-:W2:Y:S04]  /*16ff0*/  LDL.LU R8, [R1+0x158] ;  /* 0x0001580001087983 */ /* 0x000ea80000300800 */
[----:B------:R-:W2:Y:S04]  /*17000*/  LDL.LU R11, [R1+0x16c] ;  /* 0x00016c00010b7983 */ /* 0x000ea80000300800 */
[----:B0-----:R-:W2:Y:S04]  /*17010*/  LDL.LU R20, [R1+0x178] ;  /* 0x0001780001147983 */ /* 0x001ea80000300800 */
[----:B------:R-:W2:Y:S04]  /*17020*/  LDL.LU R21, [R1+0x17c] ;  /* 0x00017c0001157983 */ /* 0x000ea80000300800 */
[----:B-1----:R-:W2:Y:S01]  /*17030*/  LDL.LU R22, [R1+0x198] ;  /* 0x0001980001167983 */ /* 0x002ea20000300800 */
[----:B------:R-:W-:-:S02]  /*17040*/  IMAD R4, R4, 0x100, R6 ;  /* 0x0000010004047824 */ /* 0x000fc400078e0206 */
[----:B------:R-:W-:Y:S01]  /*17050*/  IMAD R6, R3, 0x100, R2 ;  /* 0x0000010003067824 */ /* 0x000fe200078e0202 */
[----:B--2---:R3:W-:Y:S04]  /*17060*/  STL.64 [R1+0x8f8], R22 ;  /* 0x0008f81601007387 */ /* 0x0047e80000100a00 */
[----:B------:R0:W-:Y:S01]  /*17070*/  STL.64 [R1+0x8f0], R20 ;  /* 0x0008f01401007387 */ /* 0x0001e20000100a00 */
[----:B---3--:R-:W-:Y:S02]  /*17080*/  IMAD.MOV.U32 R22, RZ, RZ, R17 ;  /* 0x000000ffff167224 */ /* 0x008fe400078e0011 */
[----:B------:R-:W-:Y:S02]  /*17090*/  IMAD.MOV.U32 R23, RZ, RZ, R16 ;  /* 0x000000ffff177224 */ /* 0x000fe400078e0010 */
[----:B0-----:R-:W-:-:S02]  /*170a0*/  IMAD.MOV.U32 R20, RZ, RZ, R19 ;  /* 0x000000ffff147224 */ /* 0x001fc400078e0013 */
[----:B------:R-:W2:Y:S01]  /*170b0*/  LDL.LU R19, [R1+0x94c] ;  /* 0x00094c0001137983 */ /* 0x000ea20000300800 */
[----:B------:R-:W-:-:S03]  /*170c0*/  IMAD.MOV.U32 R21, RZ, RZ, R18 ;  /* 0x000000ffff157224 */ /* 0x000fc600078e0012 */
[----:B------:R-:W3:Y:S04]  /*170d0*/  LDL.LU R18, [R1+0x948] ;  /* 0x0009480001127983 */ /* 0x000ee80000300800 */
[----:B------:R-:W2:Y:S04]  /*170e0*/  LDL.LU R17, [R1+0x944] ;  /* 0x0009440001117983 */ /* 0x000ea80000300800 */
[----:B------:R-:W2:Y:S04]  /*170f0*/  LDL.LU R16, [R1+0x940] ;  /* 0x0009400001107983 */ /* 0x000ea80000300800 */
[----:B------:R-:W2:Y:S04]  /*17100*/  LDL.LU R2, [R1+0x128] ;  /* 0x0001280001027983 */ /* 0x000ea80000300800 */
[----:B------:R-:W2:Y:S04]  /*17110*/  LDL.LU R3, [R1+0x12c] ;  /* 0x00012c0001037983 */ /* 0x000ea80000300800 */
[----:B------:R-:W-:Y:S04]  /*17120*/  STL.64 [R1+0x908], R22 ;  /* 0x0009081601007387 */ /* 0x000fe80000100a00 */
[----:B------:R0:W-:Y:S04]  /*17130*/  STL.64 [R1+0x900], R20 ;  /* 0x0009001401007387 */ /* 0x0001e80000100a00 */
[----:B0-----:R-:W2:Y:S04]  /*17140*/  LDL.LU R20, [R1+0x60] ;  /* 0x0000600001147983 */ /* 0x001ea80000300800 */
[----:B------:R-:W2:Y:S04]  /*17150*/  LDL.LU R21, [R1+0x64] ;  /* 0x0000640001157983 */ /* 0x000ea80000300800 */
[----:B------:R-:W2:Y:S04]  /*17160*/  LDL.LU R22, [R1+0x68] ;  /* 0x0000680001167983 */ /* 0x000ea80000300800 */
[----:B------:R-:W2:Y:S04]  /*17170*/  LDL.LU R23, [R1+0x6c] ;  /* 0x00006c0001177983 */ /* 0x000ea80000300800 */
[----:B--2---:R3:W-:Y:S04]  /*17180*/  STL.64 [R1+0x918], R22 ;  /* 0x0009181601007387 */ /* 0x0047e80000100a00 */
[----:B------:R0:W-:Y:S01]  /*17190*/  STL.64 [R1+0x910], R20 ;  /* 0x0009101401007387 */ /* 0x0001e20000100a00 */
[----:B---3--:R-:W-:-:S02]  /*171a0*/  IMAD.MOV.U32 R22, RZ, RZ, R18 ;  /* 0x000000ffff167224 */ /* 0x008fc400078e0012 */
[----:B0-----:R-:W-:Y:S02]  /*171b0*/  IMAD.MOV.U32 R20, RZ, RZ, R16 ;  /* 0x000000ffff147224 */ /* 0x001fe400078e0010 */
[----:B------:R-:W2:Y:S01]  /*171c0*/  LDL.LU R16, [R1+0x93c] ;  /* 0x00093c0001107983 */ /* 0x000ea20000300800 */
[----:B------:R-:W-:Y:S02]  /*171d0*/  IMAD.MOV.U32 R21, RZ, RZ, R17 ;  /* 0x000000ffff157224 */ /* 0x000fe400078e0011 */
[----:B------:R-:W-:Y:S01]  /*171e0*/  IMAD.MOV.U32 R23, RZ, RZ, R19 ;  /* 0x000000ffff177224 */ /* 0x000fe200078e0013 */
[----:B------:R-:W2:Y:S04]  /*171f0*/  LDL.LU R17, [R1+0x938] ;  /* 0x0009380001117983 */ /* 0x000ea80000300800 */
[----:B------:R-:W2:Y:S04]  /*17200*/  LDL.LU R18, [R1+0x934] ;  /* 0x0009340001127983 */ /* 0x000ea80000300800 */
[----:B------:R-:W2:Y:S04]  /*17210*/  LDL.LU R19, [R1+0x930] ;  /* 0x0009300001137983 */ /* 0x000ea80000300800 */
[----:B------:R-:W-:Y:S04]  /*17220*/  STL.64 [R1+0x928], R22 ;  /* 0x0009281601007387 */ /* 0x000fe80000100a00 */
[----:B------:R0:W-:Y:S04]  /*17230*/  STL.64 [R1+0x920], R20 ;  /* 0x0009201401007387 */ /* 0x0001e80000100a00 */
[----:B0-----:R-:W3:Y:S04]  /*17240*/  LDL.LU R20, [R1+0x20] ;  /* 0x0000200001147983 */ /* 0x001ee80000300800 */
[----:B------:R-:W3:Y:S04]  /*17250*/  LDL.LU R21, [R1+0x24] ;  /* 0x0000240001157983 */ /* 0x000ee80000300800 */
[----:B------:R-:W3:Y:S04]  /*17260*/  LDL.LU R22, [R1+0x28] ;  /* 0x0000280001167983 */ /* 0x000ee80000300800 */
[----:B------:R-:W3:Y:S01]  /*17270*/  LDL.LU R23, [R1+0x2c] ;  /* 0x00002c0001177983 */ /* 0x000ee20000300800 */
[----:B-----5:R-:W-:Y:S01]  /*17280*/  IMAD R0, R0, 0x100, R9 ;  /* 0x0000010000007824 */ /* 0x020fe200078e0209 */
[----:B------:R-:W-:-:S02]  /*17290*/  F2FP.F16.E4M3.UNPACK_B R2, R2.H1 ;  /* 0x00000002ff02723e */ /* 0x000fc400030006ff */
[----:B------:R-:W-:Y:S01]  /*172a0*/  F2FP.F16.E4M3.UNPACK_B R3, R3.H1 ;  /* 0x00000003ff03723e */ /* 0x000fe200030006ff */
[----:B------:R-:W5:Y:S04]  /*172b0*/  LDL.LU R9, [R1+0x15c] ;  /* 0x00015c0001097983 */ /* 0x000f680000300800 */
[----:B------:R-:W4:Y:S01]  /*172c0*/  LDL.LU R10, [R1+0x168] ;  /* 0x00016800010a7983 */ /* 0x000f220000300800 */
[----:B--2---:R-:W-:Y:S01]  /*172d0*/  HMMA.16816.F32 R16, R12, R24, R16 ;  /* 0x000000180c10723c */ /* 0x004fe20000001810 */
[----:B------:R-:W-:Y:S02]  /*172e0*/  F2FP.F16.E4M3.UNPACK_B R12, R0 ;  /* 0x00000000ff0c723e */ /* 0x000fe400020006ff */
[----:B------:R-:W2:Y:S01]  /*172f0*/  LDL.LU R24, [R1+0x13c] ;  /* 0x00013c0001187983 */ /* 0x000ea20000300800 */
[----:B------:R-:W-:-:S02]  /*17300*/  F2FP.F16.E4M3.UNPACK_B R14, R4 ;  /* 0x00000004ff0e723e */ /* 0x000fc400020006ff */
[----:B------:R-:W-:Y:S01]  /*17310*/  F2FP.F16.E4M3.UNPACK_B R13, R5 ;  /* 0x00000005ff0d723e */ /* 0x000fe200020006ff */
[----:B------:R-:W4:Y:S01]  /*17320*/  LDL.LU R25, [R1+0x148] ;  /* 0x0001480001197983 */ /* 0x000f220000300800 */
[----:B------:R-:W-:-:S11]  /*17330*/  F2FP.F16.E4M3.UNPACK_B R15, R6 ;  /* 0x00000006ff0f723e */ /* 0x000fd600020006ff */
[----:B------:R-:W-:Y:S01]  /*17340*/  STL.64 [R1+0x848], R18 ;  /* 0x0008481201007387 */ /* 0x000fe20000100a00 */
[----:B---3--:R-:W-:Y:S03]  /*17350*/  HMMA.16816.F32 R20, R12, R2, R20 ;  /* 0x000000020c14723c */ /* 0x008fe60000001814 */
[----:B------:R0:W-:Y:S04]  /*17360*/  STL.64 [R1+0x840], R16 ;  /* 0x0008401001007387 */ /* 0x0001e80000100a00 */
[----:B0-----:R-:W3:Y:S04]  /*17370*/  LDL.LU R16, [R1+0xd0] ;  /* 0x0000d00001107983 */ /* 0x001ee80000300800 */
[----:B------:R-:W3:Y:S04]  /*17380*/  LDL.LU R17, [R1+0xd4] ;  /* 0x0000d40001117983 */ /* 0x000ee80000300800 */
[----:B------:R-:W3:Y:S04]  /*17390*/  LDL.LU R18, [R1+0xd8] ;  /* 0x0000d80001127983 */ /* 0x000ee80000300800 */
[----:B------:R-:W3:Y:S04]  /*173a0*/  LDL.LU R19, [R1+0xdc] ;  /* 0x0000dc0001137983 */ /* 0x000ee80000300800 */
[----:B------:R-:W3:Y:S04]  /*173b0*/  LDL.LU R0, [R1+0x138] ;  /* 0x0001380001007983 */ /* 0x000ee80000300800 */
[----:B------:R-:W-:Y:S04]  /*173c0*/  STL.64 [R1+0xf0], R20 ;  /* 0x0000f01401007387 */ /* 0x000fe80000100a00 */
[----:B------:R0:W-:Y:S04]  /*173d0*/  STL.64 [R1+0xf8], R22 ;  /* 0x0000f81601007387 */ /* 0x0001e80000100a00 */
[----:B0-----:R-:W4:Y:S04]  /*173e0*/  LDL.LU.64 R22, [R1+0x928] ;  /* 0x0009280001167983 */ /* 0x001f280000300a00 */
[----:B------:R-:W4:Y:S04]  /*173f0*/  LDL.LU.64 R20, [R1+0x920] ;  /* 0x0009200001147983 */ /* 0x000f280000300a00 */
[----:B------:R-:W-:Y:S04]  /*17400*/  STL [R1+0x8c4], R2 ;  /* 0x0008c40201007387 */ /* 0x000fe80000100800 */
[----:B------:R-:W-:Y:S01]  /*17410*/  STL [R1+0x8c0], R3 ;  /* 0x0008c00301007387 */ /* 0x000fe20000100800 */
[----:B--2---:R-:W-:-:S02]  /*17420*/  F2FP.F16.E4M3.UNPACK_B R5, R24.H1 ;  /* 0x00000018ff05723e */ /* 0x004fc400030006ff */
[----:B---3--:R-:W-:-:S07]  /*17430*/  F2FP.F16.E4M3.UNPACK_B R4, R0.H1 ;  /* 0x00000000ff04723e */ /* 0x008fce00030006ff */
[----:B----4-:R-:W-:-:S15]  /*17440*/  HMMA.16816.F32 R20, R12, R4, R20 ;  /* 0x000000040c14723c */ /* 0x010fde0000001814 */
[----:B------:R-:W-:-:S04]  /*17450*/  NOP ;  /* 0x0000000000007918 */ /* 0x000fc80000000000 */
[----:B------:R-:W-:Y:S04]  /*17460*/  STL.64 [R1+0x110], R20 ;  /* 0x0001101401007387 */ /* 0x000fe80000100a00 */
[----:B------:R0:W-:Y:S04]  /*17470*/  STL.64 [R1+0x118], R22 ;  /* 0x0001181601007387 */ /* 0x0001e80000100a00 */
[----:B0-----:R-:W2:Y:S04]  /*17480*/  LDL.LU.64 R22, [R1+0x918] ;  /* 0x0009180001167983 */ /* 0x001ea80000300a00 */
[----:B------:R-:W2:Y:S01]  /*17490*/  LDL.LU.64 R20, [R1+0x910] ;  /* 0x0009100001147983 */ /* 0x000ea20000300a00 */
[----:B------:R-:W-:-:S02]  /*174a0*/  F2FP.F16.E4M3.UNPACK_B R6, R25.H1 ;  /* 0x00000019ff06723e */ /* 0x000fc400030006ff */
[----:B------:R-:W-:-:S07]  /*174b0*/  F2FP.F16.E4M3.UNPACK_B R7, R7.H1 ;  /* 0x00000007ff07723e */ /* 0x000fce00030006ff */
[----:B--2---:R-:W-:-:S15]  /*174c0*/  HMMA.16816.F32 R20, R12, R6, R20 ;  /* 0x000000060c14723c */ /* 0x004fde0000001814 */
[----:B------:R-:W-:-:S04]  /*174d0*/  NOP ;  /* 0x0000000000007918 */ /* 0x000fc80000000000 */
[----:B------:R-:W-:Y:S04]  /*174e0*/  STL.64 [R1+0x60], R20 ;  /* 0x0000601401007387 */ /* 0x000fe80000100a00 */
[----:B------:R0:W-:Y:S04]  /*174f0*/  STL.64 [R1+0x68], R22 ;  /* 0x0000681601007387 */ /* 0x0001e80000100a00 */
[----:B0-----:R-:W2:Y:S04]  /*17500*/  LDL.LU.64 R22, [R1+0x908] ;  /* 0x0009080001167983 */ /* 0x001ea80000300a00 */
[----:B------:R-:W2:Y:S01]  /*17510*/  LDL.LU.64 R20, [R1+0x900] ;  /* 0x0009000001147983 */ /* 0x000ea20000300a00 */
[----:B------:R-:W-:-:S02]  /*17520*/  F2FP.F16.E4M3.UNPACK_B R8, R8.H1 ;  /* 0x00000008ff08723e */ /* 0x000fc400030006ff */
[----:B-----5:R-:W-:Y:S01]  /*17530*/  F2FP.F16.E4M3.UNPACK_B R9, R9.H1 ;  /* 0x00000009ff09723e */ /* 0x020fe200030006ff */
        /* <DEDUP_REMOVED lines=11> */
[----:B------:R-:W4:Y:S01]  /*175f0*/  LDL.LU.64 R20, [R1+0x8f0] ;  /* 0x0008f00001147983 */ /* 0x000f220000300a00 */
[----:B------:R-:W-:-:S02]  /*17600*/  F2FP.F16.E4M3.UNPACK_B R10, R10.H1 ;  /* 0x0000000aff0a723e */ /* 0x000fc400030006ff */
[----:B------:R-:W-:-:S07]  /*17610*/  F2FP.F16.E4M3.UNPACK_B R11, R11.H1 ;  /* 0x0000000bff0b723e */ /* 0x000fce00030006ff */
[----:B---3--:R-:W-:Y:S01]  /*17620*/  HMMA.16816.F32 R4, R12, R10, R4 ;  /* 0x0000000a0c04723c */ /* 0x008fe20000001804 */
[----:B------:R-:W-:Y:S04]  /*17630*/  STL.64 [R1+0x888], R10 ;  /* 0x0008880a01007387 */ /* 0x000fe80000100a00 */
[----:B------:R-:W-:-:S14]  /*17640*/  STL.64 [R1+0x880], R8 ;  /* 0x0008800801007387 */ /* 0x000fdc0000100a00 */
[----:B------:R-:W-:Y:S04]  /*17650*/  STL.64 [R1+0xa0], R4 ;  /* 0x0000a00401007387 */ /* 0x000fe80000100a00 */
[----:B------:R0:W-:Y:S01]  /*17660*/  STL.64 [R1+0xa8], R6 ;  /* 0x0000a80601007387 */ /* 0x0001e20000100a00 */
[----:B----4-:R-:W-:Y:S02]  /*17670*/  F2FP.F16.E4M3.UNPACK_B R20, R20.H1 ;  /* 0x00000014ff14723e */ /* 0x010fe400030006ff */
[----:B------:R-:W-:-:S07]  /*17680*/  F2FP.F16.E4M3.UNPACK_B R21, R21.H1 ;  /* 0x00000015ff15723e */ /* 0x000fce00030006ff */
[----:B0-----:R-:W-:Y:S01]  /*17690*/  HMMA.16816.F32 R4, R12, R20, R16 ;  /* 0x000000140c04723c */ /* 0x001fe20000001810 */
[----:B------:R-:W-:Y:S04]  /*176a0*/  STL [R1+0x8c8], R21 ;  /* 0x0008c81501007387 */ /* 0x000fe80000100800 */
[----:B------:R-:W3:-:S14]  /*176b0*/  LDL.LU R16, [R1] ;  /* 0x0000000001107983 */ /* 0x000edc0000300800 */
[----:B------:R-:W-:Y:S04]  /*176c0*/  STL.64 [R1+0xd0], R4 ;  /* 0x0000d00401007387 */ /* 0x000fe80000100a00 */
[----:B------:R-:W-:Y:S04]  /*176d0*/  STL.64 [R1+0xd8], R6 ;  /* 0x0000d80601007387 */ /* 0x000fe80000100a00 */
[----:B------:R-:W3:Y:S04]  /*176e0*/  LDL.LU R17, [R1+0x4] ;  /* 0x0000040001117983 */ /* 0x000ee80000300800 */
[----:B------:R-:W4:Y:S01]  /*176f0*/  LDL.LU R18, [R1+0x8] ;  /* 0x0000080001127983 */ /* 0x000f220000300800 */
[----:B--2---:R-:W-:-:S05]  /*17700*/  IMAD.MOV.U32 R19, RZ, RZ, R23 ;  /* 0x000000ffff137224 */ /* 0x004fca00078e0017 */
[----:B----4-:R0:W-:Y:S04]  /*17710*/  STL.64 [R1+0x858], R18 ;  /* 0x0008581201007387 */ /* 0x0101e80000100a00 */
[----:B---3--:R1:W-:Y:S01]  /*17720*/  STL.64 [R1+0x850], R16 ;  /* 0x0008501001007387 */ /* 0x0083e20000100a00 */
[----:B0-----:R-:W-:Y:S02]  /*17730*/  IMAD.MOV.U32 R18, RZ, RZ, R29 ;  /* 0x000000ffff127224 */ /* 0x001fe400078e001d */
[----:B-1----:R-:W-:Y:S02]  /*17740*/  IMAD.MOV.U32 R16, RZ, RZ, R26 ;  /* 0x000000ffff107224 */ /* 0x002fe400078e001a */
[----:B------:R-:W2:Y:S01]  /*17750*/  LDL.LU R26, [R1+0x8ec] ;  /* 0x0008ec00011a7983 */ /* 0x000ea20000300800 */
[----:B------:R-:W-:-:S02]  /*17760*/  IMAD.MOV.U32 R17, RZ, RZ, R28 ;  /* 0x000000ffff117224 */ /* 0x000fc400078e001c */
[----:B------:R-:W-:Y:S01]  /*17770*/  IMAD.MOV.U32 R19, RZ, RZ, R27 ;  /* 0x000000ffff137224 */ /* 0x000fe200078e001b */
[----:B------:R-:W3:Y:S04]  /*17780*/  LDL.LU R28, [R1+0x8e8] ;  /* 0x0008e800011c7983 */ /* 0x000ee80000300800 */
[----:B------:R-:W4:Y:S04]  /*17790*/  LDL.LU R29, [R1+0x8e4] ;  /* 0x0008e400011d7983 */ /* 0x000f280000300800 */
        /* <DEDUP_REMOVED lines=11> */
[----:B--2---:R-:W-:-:S03]  /*17850*/  IMAD.MOV.U32 R7, RZ, RZ, R26 ;  /* 0x000000ffff077224 */ /* 0x004fc600078e001a */
[----:B------:R-:W2:Y:S01]  /*17860*/  LDL.LU R26, [R1+0x798] ;  /* 0x00079800011a7983 */ /* 0x000ea20000300800 */
[----:B---3--:R-:W-:-:S03]  /*17870*/  IMAD.MOV.U32 R5, RZ, RZ, R28 ;  /* 0x000000ffff057224 */ /* 0x008fc600078e001c */
[----:B------:R-:W3:Y:S01]  /*17880*/  LDL.LU R3, [R1+0x7ac] ;  /* 0x0007ac0001037983 */ /* 0x000ee20000300800 */
[----:B----4-:R-:W-:Y:S02]  /*17890*/  IMAD.MOV.U32 R4, RZ, RZ, R29 ;  /* 0x000000ffff047224 */ /* 0x010fe400078e001d */
[----:B-----5:R-:W-:Y:S02]  /*178a0*/  IMAD.MOV.U32 R6, RZ, RZ, R27 ;  /* 0x000000ffff067224 */ /* 0x020fe400078e001b */
[----:B------:R-:W3:Y:S04]  /*178b0*/  LDL.LU R27, [R1+0x7a8] ;  /* 0x0007a800011b7983 */ /* 0x000ee80000300800 */
[----:B------:R-:W4:Y:S04]  /*178c0*/  LDL.LU R29, [R1+0x7b4] ;  /* 0x0007b400011d7983 */ /* 0x000f280000300800 */
[----:B------:R-:W4:Y:S04]  /*178d0*/  LDL.LU R28, [R1+0x7a4] ;  /* 0x0007a400011c7983 */ /* 0x000f280000300800 */
[----:B------:R-:W-:Y:S04]  /*178e0*/  STL.64 [R1+0x8b8], R6 ;  /* 0x0008b80601007387 */ /* 0x000fe80000100a00 */
[----:B------:R0:W-:Y:S04]  /*178f0*/  STL.64 [R1+0x8b0], R4 ;  /* 0x0008b00401007387 */ /* 0x0001e80000100a00 */
[----:B0-----:R-:W5:Y:S04]  /*17900*/  LDL.LU R4, [R1+0xc0] ;  /* 0x0000c00001047983 */ /* 0x001f680000300800 */
[----:B------:R-:W5:Y:S04]  /*17910*/  LDL.LU R5, [R1+0xc4] ;  /* 0x0000c40001057983 */ /* 0x000f680000300800 */
[----:B------:R-:W2:Y:S04]  /*17920*/  LDL.LU R6, [R1+0xc8] ;  /* 0x0000c80001067983 */ /* 0x000ea80000300800 */
[----:B------:R-:W2:Y:S01]  /*17930*/  LDL.LU R7, [R1+0xcc] ;  /* 0x0000cc0001077983 */ /* 0x000ea20000300800 */
[----:B------:R-:W-:-:S03]  /*17940*/  F2FP.F16.E4M3.UNPACK_B R22, R22.H1 ;  /* 0x00000016ff16723e */ /* 0x000fc600030006ff */
[----:B--2---:R-:W-:Y:S04]  /*17950*/  STL.64 [R1+0x8d8], R6 ;  /* 0x0008d80601007387 */ /* 0x004fe80000100a00 */
[----:B-----5:R0:W-:Y:S04]  /*17960*/  STL.64 [R1+0x8d0], R4 ;  /* 0x0008d00401007387 */ /* 0x0201e80000100a00 */
[----:B0-----:R-:W2:Y:S04]  /*17970*/  LDL.LU R4, [R1+0xe0] ;  /* 0x0000e00001047983 */ /* 0x001ea80000300800 */
[----:B------:R-:W2:Y:S04]  /*17980*/  LDL.LU R5, [R1+0xe4] ;  /* 0x0000e40001057983 */ /* 0x000ea80000300800 */
[----:B------:R-:W2:Y:S04]  /*17990*/  LDL.LU R6, [R1+0xe8] ;  /* 0x0000e80001067983 */ /* 0x000ea80000300800 */
[----:B------:R-:W2:Y:S04]  /*179a0*/  LDL.LU R7, [R1+0xec] ;  /* 0x0000ec0001077983 */ /* 0x000ea80000300800 */
[----:B------:R-:W-:Y:S04]  /*179b0*/  STL.64 [R1+0x898], R10 ;  /* 0x0008980a01007387 */ /* 0x000fe80000100a00 */
[----:B------:R0:W-:Y:S04]  /*179c0*/  STL.64 [R1+0x890], R8 ;  /* 0x0008900801007387 */ /* 0x0001e80000100a00 */
[----:B0-----:R-:W5:Y:S04]  /*179d0*/  LDL.LU R8, [R1+0x90] ;  /* 0x0000900001087983 */ /* 0x001f680000300800 */
[----:B------:R-:W5:Y:S04]  /*179e0*/  LDL.LU R9, [R1+0x94] ;  /* 0x0000940001097983 */ /* 0x000f680000300800 */
[----:B------:R-:W5:Y:S04]  /*179f0*/  LDL.LU R10, [R1+0x98] ;  /* 0x00009800010a7983 */ /* 0x000f680000300800 */
[----:B------:R-:W5:Y:S04]  /*17a00*/  LDL.LU R11, [R1+0x9c] ;  /* 0x00009c00010b7983 */ /* 0x000f680000300800 */
[----:B------:R-:W-:Y:S04]  /*17a10*/  STL.64 [R1+0x868], R18 ;  /* 0x0008681201007387 */ /* 0x000fe80000100a00 */
[----:B------:R0:W-:Y:S04]  /*17a20*/  STL.64 [R1+0x860], R16 ;  /* 0x0008601001007387 */ /* 0x0001e80000100a00 */
[----:B0-----:R-:W3:Y:S04]  /*17a30*/  LDL.LU R16, [R1+0x30] ;  /* 0x0000300001107983 */ /* 0x001ee80000300800 */
[----:B------:R-:W3:Y:S04]  /*17a40*/  LDL.LU R17, [R1+0x34] ;  /* 0x0000340001117983 */ /* 0x000ee80000300800 */
[----:B------:R-:W3:Y:S04]  /*17a50*/  LDL.LU R18, [R1+0x38] ;  /* 0x0000380001127983 */ /* 0x000ee80000300800 */
[----:B------:R-:W3:Y:S01]  /*17a60*/  LDL.LU R19, [R1+0x3c] ;  /* 0x00003c0001137983 */ /* 0x000ee20000300800 */
[----:B------:R-:W-:-:S07]  /*17a70*/  F2FP.F16.E4M3.UNPACK_B R23, R23.H1 ;  /* 0x00000017ff17723e */ /* 0x000fce00030006ff */
[----:B--2---:R-:W-:Y:S01]  /*17a80*/  HMMA.16816.F32 R4, R12, R22, R4 ;  /* 0x000000160c04723c */ /* 0x004fe20000001804 */
[----:B---3--:R-:W-:Y:S04]  /*17a90*/  STL.64 [R1+0x878], R18 ;  /* 0x0008781201007387 */ /* 0x008fe80000100a00 */
[----:B------:R0:W-:Y:S04]  /*17aa0*/  STL.64 [R1+0x870], R16 ;  /* 0x0008701001007387 */ /* 0x0001e80000100a00 */
[----:B0-----:R-:W2:Y:S04]  /*17ab0*/  LDL.LU R16, [R1+0x50] ;  /* 0x0000500001107983 */ /* 0x001ea80000300800 */
[----:B------:R-:W2:Y:S04]  /*17ac0*/  LDL.LU R17, [R1+0x54] ;  /* 0x0000540001117983 */ /* 0x000ea80000300800 */
[----:B------:R-:W2:Y:S04]  /*17ad0*/  LDL.LU R18, [R1+0x58] ;  /* 0x0000580001127983 */ /* 0x000ea80000300800 */
[----:B------:R-:W2:Y:S04]  /*17ae0*/  LDL.LU R19, [R1+0x5c] ;  /* 0x00005c0001137983 */ /* 0x000ea80000300800 */
[----:B------:R-:W-:Y:S04]  /*17af0*/  STL.64 [R1+0x1e0], R4 ;  /* 0x0001e00401007387 */ /* 0x000fe80000100a00 */
[----:B------:R0:W-:Y:S04]  /*17b00*/  STL.64 [R1+0x1e8], R6 ;  /* 0x0001e80601007387 */ /* 0x0001e80000100a00 */
[----:B0-----:R-:W3:Y:S04]  /*17b10*/  LDL.LU.64 R6, [R1+0x8d8] ;  /* 0x0008d80001067983 */ /* 0x001ee80000300a00 */
[----:B------:R-:W3:Y:S01]  /*17b20*/  LDL.LU.64 R4, [R1+0x8d0] ;  /* 0x0008d00001047983 */ /* 0x000ee20000300a00 */
[----:B------:R-:W-:-:S02]  /*17b30*/  F2FP.F16.E4M3.UNPACK_B R24, R24.H1 ;  /* 0x00000018ff18723e */ /* 0x000fc400030006ff */
[----:B------:R-:W-:Y:S01]  /*17b40*/  F2FP.F16.E4M3.UNPACK_B R25, R25.H1 ;  /* 0x00000019ff19723e */ /* 0x000fe200030006ff */
[----:B------:R-:W-:Y:S02]  /*17b50*/  IMAD R0, R0, 0x100, R21 ;  /* 0x0000010000007824 */ /* 0x000fe400078e0215 */
[----:B------:R-:W2:Y:S01]  /*17b60*/  LDL.LU R21, [R1+0x8c8] ;  /* 0x0008c80001157983 */ /* 0x000ea20000300800 */
[----:B------:R-:W-:Y:S02]  /*17b70*/  IMAD R26, R26, 0x100, R2 ;  /* 0x000001001a1a7824 */ /* 0x000fe400078e0202 */
[----:B------:R-:W-:Y:S01]  /*17b80*/  IMAD R27, R27, 0x100, R3 ;  /* 0x000001001b1b7824 */ /* 0x000fe200078e0203 */
[----:B------:R-:W2:Y:S04]  /*17b90*/  LDL.LU R2, [R1+0x8c4] ;  /* 0x0008c40001027983 */ /* 0x000ea80000300800 */
[----:B------:R-:W2:Y:S01]  /*17ba0*/  LDL.LU R3, [R1+0x8c0] ;  /* 0x0008c00001037983 */ /* 0x000ea20000300800 */
[----:B---3--:R-:W-:Y:S03]  /*17bb0*/  HMMA.16816.F32 R12, R12, R24, R4 ;  /* 0x000000180c0c723c */ /* 0x008fe60000001804 */
[----:B------:R-:W2:Y:S04]  /*17bc0*/  LDL.LU.64 R6, [R1+0x8b8] ;  /* 0x0008b80001067983 */ /* 0x000ea80000300a00 */
[----:B------:R-:W2:Y:S01]  /*17bd0*/  LDL.LU.64 R4, [R1+0x8b0] ;  /* 0x0008b00001047983 */ /* 0x000ea20000300a00 */
[----:B----4-:R-:W-:-:S02]  /*17be0*/  IMAD R28, R28, 0x100, R29 ;  /* 0x000001001c1c7824 */ /* 0x010fc400078e021d */
[----:B------:R-:W0:Y:S09]  /*17bf0*/  LDC R29, c[0x0][0x3a8] ;  /* 0x0000ea00ff1d7b82 */ /* 0x000e320000000800 */
[----:B------:R1:W-:Y:S04]  /*17c00*/  STL.64 [R1+0xc0], R12 ;  /* 0x0000c00c01007387 */ /* 0x0003e80000100a00 */
[----:B------:R3:W-:Y:S01]  /*17c10*/  STL.64 [R1+0xc8], R14 ;  /* 0x0000c80e01007387 */ /* 0x0007e20000100a00 */
[----:B-1----:R-:W-:-:S02]  /*17c20*/  F2FP.F16.E4M3.UNPACK_B R12, R0 ;  /* 0x00000000ff0c723e */ /* 0x002fc400020006ff */
[----:B------:R-:W-:Y:S02]  /*17c30*/  F2FP.F16.E4M3.UNPACK_B R13, R27 ;  /* 0x0000001bff0d723e */ /* 0x000fe400020006ff */
[----:B---3--:R-:W-:Y:S02]  /*17c40*/  F2FP.F16.E4M3.UNPACK_B R14, R26 ;  /* 0x0000001aff0e723e */ /* 0x008fe400020006ff */
[----:B------:R-:W-:Y:S01]  /*17c50*/  F2FP.F16.E4M3.UNPACK_B R15, R28 ;  /* 0x0000001cff0f723e */ /* 0x000fe200020006ff */
[----:B------:R-:W3:Y:S04]  /*17c60*/  LDL.LU R26, [R1+0x358] ;  /* 0x00035800011a7983 */ /* 0x000ee80000300800 */
[----:B------:R-:W4:Y:S04]  /*17c70*/  LDL.LU R27, [R1+0x388] ;  /* 0x00038800011b7983 */ /* 0x000f280000300800 */
[----:B------:R-:W3:Y:S01]  /*17c80*/  LDL.LU R28, [R1+0x380] ;  /* 0x00038000011c7983 */ /* 0x000ee20000300800 */
[----:B--2---:R-:W-:-:S15]  /*17c90*/  HMMA.16816.F32 R4, R12, R2, R4 ;  /* 0x000000020c04723c */ /* 0x004fde0000001804 */
[----:B------:R-:W-:-:S04]  /*17ca0*/  NOP ;  /* 0x0000000000007918 */ /* 0x000fc80000000000 */
[----:B------:R-:W-:Y:S04]  /*17cb0*/  STL.64 [R1+0xb0], R4 ;  /* 0x0000b00401007387 */ /* 0x000fe80000100a00 */
[----:B------:R1:W-:Y:S04]  /*17cc0*/  STL.64 [R1+0xb8], R6 ;  /* 0x0000b80601007387 */ /* 0x0003e80000100a00 */
[----:B-1----:R-:W2:Y:S04]  /*17cd0*/  LDL.LU.64 R6, [R1+0x8a8] ;  /* 0x0008a80001067983 */ /* 0x002ea80000300a00 */
[----:B------:R-:W5:Y:S04]  /*17ce0*/  LDL.LU.64 R4, [R1+0x8a0] ;  /* 0x0008a00001047983 */ /* 0x000f680000300a00 */
[----:B------:R-:W2:Y:S04]  /*17cf0*/  LDL.LU R2, [R1+0x370] ;  /* 0x0003700001027983 */ /* 0x000ea80000300800 */
[----:B------:R-:W2:Y:S01]  /*17d00*/  LDL.LU R3, [R1+0x378] ;  /* 0x0003780001037983 */ /* 0x000ea20000300800 */
[----:B-----5:R-:W-:-:S15]  /*17d10*/  HMMA.16816.F32 R8, R12, R4, R8 ;  /* 0x000000040c08723c */ /* 0x020fde0000001808 */
[----:B------:R-:W-:-:S04]  /*17d20*/  NOP ;  /* 0x0000000000007918 */ /* 0x000fc80000000000 */
[----:B------:R-:W-:Y:S04]  /*17d30*/  STL.64 [R1+0x90], R8 ;  /* 0x0000900801007387 */ /* 0x000fe80000100a00 */
[----:B------:R1:W-:Y:S04]  /*17d40*/  STL.64 [R1+0x98], R10 ;  /* 0x0000980a01007387 */ /* 0x0003e80000100a00 */
[----:B-1----:R-:W2:Y:S04]  /*17d50*/  LDL.LU.64 R10, [R1+0x898] ;  /* 0x00089800010a7983 */ /* 0x002ea80000300a00 */
[----:B------:R-:W2:Y:S04]  /*17d60*/  LDL.LU.64 R8, [R1+0x890] ;  /* 0x0008900001087983 */ /* 0x000ea80000300a00 */
[----:B------:R-:W5:Y:S04]  /*17d70*/  LDL.LU R4, [R1+0x360] ;  /* 0x0003600001047983 */ /* 0x000f680000300800 */
[----:B------:R-:W3:Y:S01]  /*17d80*/  LDL.LU R5, [R1+0x368] ;  /* 0x0003680001057983 */ /* 0x000ee20000300800 */
[----:B--2---:R-:W-:-:S15]  /*17d90*/  HMMA.16816.F32 R8, R12, R6, R8 ;  /* 0x000000060c08723c */ /* 0x004fde0000001808 */
[----:B------:R-:W-:-:S04]  /*17da0*/  NOP ;  /* 0x0000000000007918 */ /* 0x000fc80000000000 */
[----:B------:R-:W-:Y:S04]  /*17db0*/  STL.64 [R1+0x1c0], R8 ;  /* 0x0001c00801007387 */ /* 0x000fe80000100a00 */
[----:B------:R1:W-:Y:S04]  /*17dc0*/  STL.64 [R1+0x1c8], R10 ;  /* 0x0001c80a01007387 */ /* 0x0003e80000100a00 */
[----:B-1----:R-:W2:Y:S04]  /*17dd0*/  LDL.LU.64 R10, [R1+0x888] ;  /* 0x00088800010a7983 */ /* 0x002ea80000300a00 */
[----:B------:R-:W2:Y:S04]  /*17de0*/  LDL.LU.64 R8, [R1+0x880] ;  /* 0x0008800001087983 */ /* 0x000ea80000300a00 */
[----:B------:R-:W3:Y:S04]  /*17df0*/  LDL.LU R6, [R1+0x1a0] ;  /* 0x0001a00001067983 */ /* 0x000ee80000300800 */
[----:B------:R-:W3:Y:S01]  /*17e00*/  LDL.LU R7, [R1+0x774] ;  /* 0x0007740001077983 */ /* 0x000ee20000300800 */
[----:B--2---:R-:W-:-:S15]  /*17e10*/  HMMA.16816.F32 R16, R12, R8, R16 ;  /* 0x000000080c10723c */ /* 0x004fde0000001810 */
[----:B------:R-:W-:-:S04]  /*17e20*/  NOP ;  /* 0x0000000000007918 */ /* 0x000fc80000000000 */
[----:B------:R-:W-:Y:S04]  /*17e30*/  STL.64 [R1+0x1b0], R16 ;  /* 0x0001b01001007387 */ /* 0x000fe80000100a00 */
[----:B------:R1:W-:Y:S04]  /*17e40*/  STL.64 [R1+0x1b8], R18 ;  /* 0x0001b81201007387 */ /* 0x0003e80000100a00 */
[----:B-1----:R-:W2:Y:S04]  /*17e50*/  LDL.LU.64 R18, [R1+0x878] ;  /* 0x0008780001127983 */ /* 0x002ea80000300a00 */
[----:B------:R-:W2:Y:S04]  /*17e60*/  LDL.LU.64 R16, [R1+0x870] ;  /* 0x0008700001107983 */ /* 0x000ea80000300a00 */
[----:B------:R-:W3:Y:S01]  /*17e70*/  LDL.LU R9, [R1+0x1a4] ;  /* 0x0001a40001097983 */ /* 0x000ee20000300800 */
[----:B--2---:R-:W-:-:S15]  /*17e80*/  HMMA.16816.F32 R16, R12, R10, R16 ;  /* 0x0000000a0c10723c */ /* 0x004fde0000001810 */
[----:B------:R-:W-:-:S04]  /*17e90*/  NOP ;  /* 0x0000000000007918 */ /* 0x000fc80000000000 */
[----:B------:R-:W-:Y:S04]  /*17ea0*/  STL.64 [R1+0x100], R16 ;  /* 0x0001001001007387 */ /* 0x000fe80000100a00 */
[----:B------:R1:W-:Y:S04]  /*17eb0*/  STL.64 [R1+0x108], R18 ;  /* 0x0001081201007387 */ /* 0x0003e80000100a00 */
[----:B-1----:R-:W2:Y:S04]  /*17ec0*/  LDL.LU.64 R18, [R1+0x868] ;  /* 0x0008680001127983 */ /* 0x002ea80000300a00 */
[----:B------:R-:W2:Y:S02]  /*17ed0*/  LDL.LU.64 R16, [R1+0x860] ;  /* 0x0008600001107983 */ /* 0x000ea40000300a00 */
[----:B--2---:R-:W-:-:S15]  /*17ee0*/  HMMA.16816.F32 R16, R12, R20, R16 ;  /* 0x000000140c10723c */ /* 0x004fde0000001810 */
[----:B------:R-:W-:-:S04]  /*17ef0*/  NOP ;  /* 0x0000000000007918 */ /* 0x000fc80000000000 */
[----:B------:R-:W-:Y:S04]  /*17f00*/  STL.64 [R1+0x80], R16 ;  /* 0x0000801001007387 */ /* 0x000fe80000100a00 */
[----:B------:R1:W-:Y:S04]  /*17f10*/  STL.64 [R1+0x88], R18 ;  /* 0x0000881201007387 */ /* 0x0003e80000100a00 */
[----:B-1----:R-:W2:Y:S04]  /*17f20*/  LDL.LU.64 R18, [R1+0x858] ;  /* 0x0008580001127983 */ /* 0x002ea80000300a00 */
[----:B------:R-:W2:Y:S01]  /*17f30*/  LDL.LU.64 R16, [R1+0x850] ;  /* 0x0008500001107983 */ /* 0x000ea20000300a00 */
[----:B0-----:R-:W-:Y:S01]  /*17f40*/  IMAD.SHL.U32 R0, R29, 0x40, RZ ;  /* 0x000000401d007824 */ /* 0x001fe200078e00ff */
[----:B--2---:R-:W-:Y:S02]  /*17f50*/  HMMA.16816.F32 R20, R12, R22, R16 ;  /* 0x000000160c14723c */ /* 0x004fe40000001810 */
[----:B------:R-:W2:Y:S04]  /*17f60*/  LDL.LU.64 R18, [R1+0x848] ;  /* 0x0008480001127983 */ /* 0x000ea80000300a00 */
[----:B------:R-:W2:Y:S01]  /*17f70*/  LDL.LU.64 R16, [R1+0x840] ;  /* 0x0008400001107983 */ /* 0x000ea20000300a00 */
[----:B---3--:R-:W-:-:S12]  /*17f80*/  IADD3 R9, P0, PT, R0, R9, RZ ;  /* 0x0000000900097210 */ /* 0x008fd80007f1e0ff */
[----:B------:R-:W-:Y:S04]  /*17f90*/  STL.64 [R1+0x20], R20 ;  /* 0x0000201401007387 */ /* 0x000fe80000100a00 */
[----:B------:R-:W-:Y:S04]  /*17fa0*/  STL.64 [R1+0x28], R22 ;  /* 0x0000281601007387 */ /* 0x000fe80000100a00 */
[----:B------:R2:W-:Y:S01]  /*17fb0*/  STL [R1+0x1a4], R9 ;  /* 0x0001a40901007387 */ /* 0x0005e20000100800 */
[----:B------:R-:W-:Y:S02]  /*17fc0*/  LEA.HI.X.SX32 R6, R0, R6, 0x1, P0 ;  /* 0x0000000600067211 */ /* 0x000fe400000f0eff */
[----:B------:R-:W-:-:S02]  /*17fd0*/  IADD3 R7, P3, PT, R7, UR4, RZ ;  /* 0x0000000407077c10 */ /* 0x000fc4000ff7e0ff */
[----:B-----5:R-:W-:Y:S02]  /*17fe0*/  IADD3 R4, P2, PT, R4, UR4, RZ ;  /* 0x0000000404047c10 */ /* 0x020fe4000ff5e0ff */
[----:B------:R-:W-:Y:S02]  /*17ff0*/  IADD3 R5, P1, PT, R5, UR4, RZ ;  /* 0x0000000405057c10 */ /* 0x000fe4000ff3e0ff */
[----:B------:R-:W-:Y:S02]  /*18000*/  IADD3 R2, P0, PT, R2, UR4, RZ ;  /* 0x0000000402027c10 */ /* 0x000fe4000ff1e0ff */
[----:B------:R-:W-:Y:S01]  /*18010*/  IADD3 R3, P6, PT, R3, UR4, RZ ;  /* 0x0000000403037c10 */ /* 0x000fe2000ffde0ff */
[----:B--2---:R-:W-:-:S15]  /*18020*/  HMMA.16816.F32 R8, R12, R24, R16 ;  /* 0x000000180c08723c */ /* 0x004fde0000001810 */
[----:B------:R-:W-:-:S04]  /*18030*/  NOP ;  /* 0x0000000000007918 */ /* 0x000fc80000000000 */
[----:B------:R-:W-:Y:S04]  /*18040*/  STL.64 [R1+0xe0], R8 ;  /* 0x0000e00801007387 */ /* 0x000fe80000100a00 */
[----:B------:R-:W-:Y:S04]  /*18050*/  STL.64 [R1+0xe8], R10 ;  /* 0x0000e80a01007387 */ /* 0x000fe80000100a00 */
[----:B------:R-:W-:Y:S04]  /*18060*/  STL [R1+0x1a0], R6 ;  /* 0x0001a00601007387 */ /* 0x000fe80000100800 */
[----:B------:R-:W-:Y:S04]  /*18070*/  STL [R1+0x774], R7 ;  /* 0x0007740701007387 */ /* 0x000fe80000100800 */
[----:B------:R-:W-:Y:S04]  /*18080*/  STL [R1+0x360], R4 ;  /* 0x0003600401007387 */ /* 0x000fe80000100800 */
[----:B------:R-:W-:Y:S04]  /*18090*/  STL [R1+0x368], R5 ;  /* 0x0003680501007387 */ /* 0x000fe80000100800 */
[----:B------:R-:W-:Y:S04]  /*180a0*/  STL [R1+0x370], R2 ;  /* 0x0003700201007387 */ /* 0x000fe80000100800 */
[----:B------:R-:W-:Y:S04]  /*180b0*/  STL [R1+0x378], R3 ;  /* 0x0003780301007387 */ /* 0x000fe80000100800 */
[----:B------:R-:W2:Y:S01]  /*180c0*/  LDL.LU R0, [R1+0x398] ;  /* 0x0003980001007983 */ /* 0x000ea20000300800 */
[----:B------:R-:W-:-:S02]  /*180d0*/  IADD3 R28, P5, PT, R28, UR4, RZ ;  /* 0x000000041c1c7c10 */ /* 0x000fc4000ffbe0ff */
[----:B----4-:R-:W-:-:S03]  /*180e0*/  IADD3 R27, P4, PT, R27, UR4, RZ ;  /* 0x000000041b1b7c10 */ /* 0x010fc6000ff9e0ff */
[----:B------:R-:W-:Y:S01]  /*180f0*/  STL [R1+0x380], R28 ;  /* 0x0003801c01007387 */ /* 0x000fe20000100800 */
[----:B------:R-:W-:-:S03]  /*18100*/  USHF.R.S32.HI UR6, URZ, 0x1f, UR4 ;  /* 0x0000001fff067899 */ /* 0x000fc60008011404 */
[----:B--2---:R0:W-:Y:S04]  /*18110*/  STL [R1+0x838], R0 ;  /* 0x0008380001007387 */ /* 0x0041e80000100800 */
[----:B------:R-:W-:Y:S04]  /*18120*/  STL [R1+0x388], R27 ;  /* 0x0003881b01007387 */ /* 0x000fe80000100800 */
[----:B0-----:R-:W2:Y:S01]  /*18130*/  LDL.LU R0, [R1+0x35c] ;  /* 0x00035c0001007983 */ /* 0x001ea20000300800 */
[----:B------:R-:W-:-:S05]  /*18140*/  IADD3.X R26, PT, PT, R26, UR6, RZ, P3, !PT ;  /* 0x000000061a1a7c10 */ /* 0x000fca0009ffe4ff */
[----:B------:R-:W-:Y:S04]  /*18150*/  STL [R1+0x358], R26 ;  /* 0x0003581a01007387 */ /* 0x000fe80000100800 */
        /* <DEDUP_REMOVED lines=30> */
[----:B--2---:R-:W-:-:S05]  /*18340*/  IADD3 R0, P3, PT, R0, UR4, RZ ;  /* 0x0000000400007c10 */ /* 0x004fca000ff7e0ff */
[----:B------:R0:W-:Y:S04]  /*18350*/  STL [R1+0x390], R0 ;  /* 0x0003900001007387 */ /* 0x0001e80000100800 */
[----:B0-----:R-:W2:Y:S02]  /*18360*/  LDL.LU R0, [R1+0x83c] ;  /* 0x00083c0001007983 */ /* 0x001ea40000300800 */
[----:B--2---:R-:W-:-:S05]  /*18370*/  IADD3.X R0, PT, PT, R0, UR6, RZ, P2, !PT ;  /* 0x0000000600007c10 */ /* 0x004fca00097fe4ff */
[----:B------:R0:W-:Y:S04]  /*18380*/  STL [R1+0x35c], R0 ;  /* 0x00035c0001007387 */ /* 0x0001e80000100800 */
[----:B0-----:R-:W2:Y:S01]  /*18390*/  LDL.LU R0, [R1+0x838] ;  /* 0x0008380001007983 */ /* 0x001ea20000300800 */
[----:B---3--:R-:W-:Y:S02]  /*183a0*/  IADD3.X R12, PT, PT, R12, UR6, RZ, P1, !PT ;  /* 0x000000060c0c7c10 */ /* 0x008fe40008ffe4ff */
[----:B----4-:R-:W-:Y:S02]  /*183b0*/  IADD3 R13, P1, PT, R13, UR4, RZ ;  /* 0x000000040d0d7c10 */ /* 0x010fe4000ff3e0ff */
[----:B-----5:R-:W-:Y:S02]  /*183c0*/  IADD3.X R14, PT, PT, R14, UR6, RZ, P0, !PT ;  /* 0x000000060e0e7c10 */ /* 0x020fe400087fe4ff */
[----:B------:R-:W-:-:S02]  /*183d0*/  IADD3 R15, P0, PT, R15, UR4, RZ ;  /* 0x000000040f0f7c10 */ /* 0x000fc4000ff1e0ff */
[----:B------:R-:W-:Y:S02]  /*183e0*/  IADD3.X R24, PT, PT, R24, UR6, RZ, P6, !PT ;  /* 0x0000000618187c10 */ /* 0x000fe4000b7fe4ff */
[----:B------:R-:W-:Y:S02]  /*183f0*/  IADD3 R25, P6, PT, R25, UR4, RZ ;  /* 0x0000000419197c10 */ /* 0x000fe4000ffde0ff */
[----:B------:R-:W-:Y:S02]  /*18400*/  IADD3.X R16, PT, PT, R16, UR6, RZ, P5, !PT ;  /* 0x0000000610107c10 */ /* 0x000fe4000affe4ff */
[----:B------:R-:W-:Y:S02]  /*18410*/  IADD3 R17, P5, PT, R17, UR4, RZ ;  /* 0x0000000411117c10 */ /* 0x000fe4000ffbe0ff */
[----:B------:R-:W-:Y:S02]  /*18420*/  IADD3.X R18, PT, PT, R18, UR6, RZ, P4, !PT ;  /* 0x0000000612127c10 */ /* 0x000fe4000a7fe4ff */
        /* <DEDUP_REMOVED lines=14> */
[----:B--2---:R-:W-:-:S05]  /*18510*/  IADD3 R0, P2, PT, R0, UR4, RZ ;  /* 0x0000000400007c10 */ /* 0x004fca000ff5e0ff */
[----:B------:R0:W-:Y:S04]  /*18520*/  STL [R1+0x398], R0 ;  /* 0x0003980001007387 */ /* 0x0001e80000100800 */
[----:B------:R-:W-:Y:S04]  /*18530*/  STL [R1+0x364], R12 ;  /* 0x0003640c01007387 */ /* 0x000fe80000100800 */
[----:B------:R-:W-:Y:S04]  /*18540*/  STL [R1+0x3a0], R13 ;  /* 0x0003a00d01007387 */ /* 0x000fe80000100800 */
[----:B------:R-:W-:Y:S04]  /*18550*/  STL [R1+0x36c], R14 ;  /* 0x00036c0e01007387 */ /* 0x000fe80000100800 */
[----:B------:R-:W-:Y:S01]  /*18560*/  STL [R1+0x3a8], R15 ;  /* 0x0003a80f01007387 */ /* 0x000fe20000100800 */
[----:B------:R-:W-:-:S03]  /*18570*/  IADD3.X R23, PT, PT, R23, UR6, RZ, P2, !PT ;  /* 0x0000000617177c10 */ /* 0x000fc600097fe4ff */
[----:B------:R-:W-:Y:S01]  /*18580*/  STL [R1+0x374], R24 ;  /* 0x0003741801007387 */ /* 0x000fe20000100800 */
[----:B------:R-:W-:-:S03]  /*18590*/  IADD3 R20, P2, PT, R20, UR4, RZ ;  /* 0x0000000414147c10 */ /* 0x000fc6000ff5e0ff */
        /* <DEDUP_REMOVED lines=20> */
[----:B0-----:R-:W2:Y:S01]  /*186e0*/  LDL.LU R0, [R1+0x3dc] ;  /* 0x0003dc0001007983 */ /* 0x001ea20000300800 */
[----:B------:R-:W-:-:S02]  /*186f0*/  IADD3 R28, P3, PT, R28, UR4, RZ ;  /* 0x000000041c1c7c10 */ /* 0x000fc4000ff7e0ff */
[----:B------:R-:W-:-:S03]  /*18700*/  IADD3.X R27, PT, PT, R27, UR6, RZ, P2, !PT ;  /* 0x000000061b1b7c10 */ /* 0x000fc600097fe4ff */
[----:B------:R-:W-:Y:S04]  /*18710*/  STL [R1+0x400], R28 ;  /* 0x0004001c01007387 */ /* 0x000fe80000100800 */
[----:B--2---:R0:W-:Y:S04]  /*18720*/  STL [R1+0x830], R0 ;  /* 0x0008300001007387 */ /* 0x0041e80000100800 */
[----:B------:R-:W-:Y:S04]  /*18730*/  STL [R1+0x3cc], R27 ;  /* 0x0003cc1b01007387 */ /* 0x000fe80000100800 */
[----:B0-----:R-:W2:Y:S01]  /*18740*/  LDL.LU R0, [R1+0x410] ;  /* 0x0004100001007983 */ /* 0x001ea20000300800 */
[----:B------:R-:W-:-:S05]  /*18750*/  IADD3 R26, P2, PT, R26, UR4, RZ ;  /* 0x000000041a1a7c10 */ /* 0x000fca000ff5e0ff */
        /* <DEDUP_REMOVED lines=31> */
[----:B--2---:R-:W-:-:S05]  /*18950*/  IADD3.X R0, PT, PT, R0, UR6, RZ, P1, !PT ;  /* 0x0000000600007c10 */ /* 0x004fca0008ffe4ff */
[----:B------:R0:W-:Y:S04]  /*18960*/  STL [R1+0x3d4], R0 ;  /* 0x0003d40001007387 */ /* 0x0001e80000100800 */
[----:B0-----:R-:W2:Y:S02]  /*18970*/  LDL.LU R0, [R1+0x834] ;  /* 0x0008340001007983 */ /* 0x001ea40000300800 */
[----:B--2---:R-:W-:-:S05]  /*18980*/  IADD3 R0, P1, PT, R0, UR4, RZ ;  /* 0x0000000400007c10 */ /* 0x004fca000ff3e0ff */
[----:B------:R0:W-:Y:S04]  /*18990*/  STL [R1+0x410], R0 ;  /* 0x0004100001007387 */ /* 0x0001e80000100800 */
[----:B0-----:R-:W2:Y:S01]  /*189a0*/  LDL.LU R0, [R1+0x830] ;  /* 0x0008300001007983 */ /* 0x001ea20000300800 */
[----:B----4-:R-:W-:Y:S02]  /*189b0*/  IADD3.X R13, PT, PT, R13, UR6, RZ, P6, !PT ;  /* 0x000000060d0d7c10 */ /* 0x010fe4000b7fe4ff */
[----:B-----5:R-:W-:Y:S02]  /*189c0*/  IADD3 R14, P6, PT, R14, UR4, RZ ;  /* 0x000000040e0e7c10 */ /* 0x020fe4000ffde0ff */
[----:B---3--:R-:W-:Y:S02]  /*189d0*/  IADD3.X R15, PT, PT, R15, UR6, RZ, P5, !PT ;  /* 0x000000060f0f7c10 */ /* 0x008fe4000affe4ff */
        /* <DEDUP_REMOVED lines=19> */
[----:B--2---:R-:W-:Y:S02]  /*18b10*/  IADD3.X R0, PT, PT, R0, UR6, RZ, P0, !PT ;  /* 0x0000000600007c10 */ /* 0x004fe400087fe4ff */
[----:B------:R-:W-:-:S03]  /*18b20*/  IADD3 R12, P0, PT, R12, UR4, RZ ;  /* 0x000000040c0c7c10 */ /* 0x000fc6000ff1e0ff */
[----:B------:R0:W-:Y:S04]  /*18b30*/  STL [R1+0x3dc], R0 ;  /* 0x0003dc0001007387 */ /* 0x0001e80000100800 */
[----:B------:R-:W-:Y:S04]  /*18b40*/  STL [R1+0x418], R12 ;  /* 0x0004180c01007387 */ /* 0x000fe80000100800 */
        /* <DEDUP_REMOVED lines=27> */
[----:B------:R-:W-:-:S02]  /*18d00*/  IADD3.X R28, PT, PT, R28, UR6, RZ, P1, !PT ;  /* 0x000000061c1c7c10 */ /* 0x000fc40008ffe4ff */
[----:B------:R-:W-:-:S03]  /*18d10*/  IADD3 R27, P1, PT, R27, UR4, RZ ;  /* 0x000000041b1b7c10 */ /* 0x000fc6000ff3e0ff */
[----:B------:R-:W-:Y:S04]  /*18d20*/  STL [R1+0x444], R28 ;  /* 0x0004441c01007387 */ /* 0x000fe80000100800 */
        /* <DEDUP_REMOVED lines=545> */
[----:B------:R-:W-:Y:S02]  /*1af40*/  IADD3.X R5, PT, PT, R5, UR6, RZ, P0, !PT ;  /* 0x0000000605057c10 */ /* 0x000fe400087fe4ff */
[----:B------:R-:W-:Y:S02]  /*1af50*/  IADD3.X R2, PT, PT, R2, UR6, RZ, P6, !PT ;  /* 0x0000000602027c10 */ /* 0x000fe4000b7fe4ff */
[----:B------:R-:W-:-:S02]  /*1af60*/  IADD3.X R26, PT, PT, R26, UR6, RZ, P2, !PT ;  /* 0x000000061a1a7c10 */ /* 0x000fc400097fe4ff */
[----:B------:R-:W-:Y:S02]  /*1af70*/  IADD3.X R28, PT, PT, R28, UR6, RZ, P4, !PT ;  /* 0x000000061c1c7c10 */ /* 0x000fe4000a7fe4ff */
[----:B------:R-:W-:Y:S01]  /*1af80*/  IADD3.X R27, PT, PT, R27, UR6, RZ, P3, !PT ;  /* 0x000000061b1b7c10 */ /* 0x000fe20009ffe4ff */
[----:B------:R-:W-:-:S04]  /*1af90*/  UIADD3 UR5, UPT, UPT, UR5, -0x1, URZ ;  /* 0xffffffff05057890 */ /* 0x000fc8000fffe0ff */
[----:B------:R-:W-:Y:S02]  /*1afa0*/  UISETP.NE.U32.AND UP0, UPT, UR5, URZ, UPT ;  /* 0x000000ff0500728c */ /* 0x000fe4000bf05070 */
[----:B------:R-:W-:Y:S01]  /*1afb0*/  UIADD3 UR16, UPT, UPT, UR16, -0x40, URZ ;  /* 0xffffffc010107890 */ /* 0x000fe2000fffe0ff */
[----:B--2---:R-:W-:Y:S02]  /*1afc0*/  IADD3.X R0, PT, PT, R0, UR6, RZ, P5, !PT ;  /* 0x0000000600007c10 */ /* 0x004fe4000affe4ff */
[----:B------:R-:W-:-:S03]  /*1afd0*/  IADD3 R12, P5, PT, R12, UR4, RZ ;  /* 0x000000040c0c7c10 */ /* 0x000fc6000ffbe0ff */
[----:B------:R0:W-:Y:S04]  /*1afe0*/  STL [R1+0x6c4], R0 ;  /* 0x0006c40001007387 */ /* 0x0001e80000100800 */
[----:B------:R0:W-:Y:S04]  /*1aff0*/  STL [R1+0x700], R12 ;  /* 0x0007000c01007387 */ /* 0x0001e80000100800 */
[----:B------:R0:W-:Y:S04]  /*1b000*/  STL [R1+0x6cc], R13 ;  /* 0x0006cc0d01007387 */ /* 0x0001e80000100800 */
[----:B------:R0:W-:Y:S04]  /*1b010*/  STL [R1+0x708], R14 ;  /* 0x0007080e01007387 */ /* 0x0001e80000100800 */
[----:B------:R0:W-:Y:S04]  /*1b020*/  STL [R1+0x6d4], R15 ;  /* 0x0006d40f01007387 */ /* 0x0001e80000100800 */
[----:B------:R0:W-:Y:S01]  /*1b030*/  STL [R1+0x710], R24 ;  /* 0x0007101801007387 */ /* 0x0001e20000100800 */
[----:B------:R-:W-:-:S03]  /*1b040*/  IADD3.X R20, PT, PT, R20, UR6, RZ, P5, !PT ;  /* 0x0000000614147c10 */ /* 0x000fc6000affe4ff */
[----:B------:R0:W-:Y:S01]  /*1b050*/  STL [R1+0x6dc], R25 ;  /* 0x0006dc1901007387 */ /* 0x0001e20000100800 */
[----:B------:R-:W-:-:S03]  /*1b060*/  IADD3 R21, P5, PT, R21, UR4, RZ ;  /* 0x0000000415157c10 */ /* 0x000fc6000ffbe0ff */
[----:B------:R0:W-:Y:S04]  /*1b070*/  STL [R1+0x718], R16 ;  /* 0x0007181001007387 */ /* 0x0001e80000100800 */
        /* <DEDUP_REMOVED lines=8> */
[----:B------:R0:W-:Y:S01]  /*1b100*/  STL [R1+0x704], R10 ;  /* 0x0007040a01007387 */ /* 0x0001e20000100800 */
[----:B------:R-:W-:-:S03]  /*1b110*/  IADD3.X R3, PT, PT, R3, UR6, RZ, P5, !PT ;  /* 0x0000000603037c10 */ /* 0x000fc6000affe4ff */
        /* <DEDUP_REMOVED lines=12> */
[----:B------:R-:W-:Y:S05]  /*1b1e0*/  BRA.U UP0, `(.L_x_2) ;  /* 0xffffff29004c7547 */ /* 0x000fea000b83ffff */
.L_x_1:
[----:B0-----:R-:W2:Y:S01]  /*1b1f0*/  LDL.LU R20, [R1+0xf0] ;  /* 0x0000f00001147983 */ /* 0x001ea20000300800 */
[----:B------:R-:W0:Y:S01]  /*1b200*/  S2UR UR5, SR_CgaCtaId ;  /* 0x00000000000579c3 */ /* 0x000e220000008800 */
[----:B------:R-:W-:Y:S01]  /*1b210*/  UMOV UR4, 0x400 ;  /* 0x0000040000047882 */ /* 0x000fe20000000000 */
[----:B------:R-:W3:Y:S01]  /*1b220*/  LDCU.128 UR16, c[0x0][0x390] ;  /* 0x00007200ff1077ac */ /* 0x000ee20008000c00 */
[----:B------:R-:W2:Y:S01]  /*1b230*/  LDL.LU R19, [R1+0xf4] ;  /* 0x0000f40001137983 */ /* 0x000ea20000300800 */
[----:B------:R-:W4:Y:S03]  /*1b240*/  LDCU UR6, c[0x0][0x39c] ;  /* 0x00007380ff0677ac */ /* 0x000f260008000800 */
[----:B------:R-:W5:Y:S01]  /*1b250*/  LDL.LU R18, [R1+0xf8] ;  /* 0x0000f80001127983 */ /* 0x000f620000300800 */
[----:B------:R-:W1:Y:S03]  /*1b260*/  LDCU UR7, c[0x0][0x39c] ;  /* 0x00007380ff0777ac */ /* 0x000e660008000800 */
[----:B------:R-:W5:Y:S01]  /*1b270*/  LDL.LU R17, [R1+0xfc] ;  /* 0x0000fc0001117983 */ /* 0x000f620000300800 */
[----:B------:R-:W0:Y:S03]  /*1b280*/  LDCU UR8, c[0x0][0x39c] ;  /* 0x00007380ff0877ac */ /* 0x000e260008000800 */
[----:B------:R-:W3:Y:S01]  /*1b290*/  LDL.LU R16, [R1+0x110] ;  /* 0x0001100001107983 */ /* 0x000ee20000300800 */
[----:B------:R-:W0:Y:S03]  /*1b2a0*/  LDCU UR13, c[0x0][0x39c] ;  /* 0x00007380ff0d77ac */ /* 0x000e260008000800 */
[----:B------:R-:W3:Y:S01]  /*1b2b0*/  LDL.LU R15, [R1+0x114] ;  /* 0x00011400010f7983 */ /* 0x000ee20000300800 */
[----:B------:R-:W0:Y:S03]  /*1b2c0*/  LDCU UR14, c[0x0][0x39c] ;  /* 0x00007380ff0e77ac */ /* 0x000e260008000800 */
[----:B------:R-:W4:Y:S04]  /*1b2d0*/  LDL.LU R14, [R1+0x118] ;  /* 0x00011800010e7983 */ /* 0x000f280000300800 */
        /* <DEDUP_REMOVED lines=10> */
[----:B-1----:R-:W4:Y:S04]  /*1b380*/  LDL.LU R3, [R1+0xa4] ;  /* 0x0000a40001037983 */ /* 0x002f280000300800 */
[----:B------:R-:W4:Y:S04]  /*1b390*/  LDL.LU R2, [R1+0xa8] ;  /* 0x0000a80001027983 */ /* 0x000f280000300800 */
[----:B------:R-:W4:Y:S01]  /*1b3a0*/  LDL.LU R0, [R1+0xac] ;  /* 0x0000ac0001007983 */ /* 0x000f220000300800 */
[----:B------:R-:W-:Y:S01]  /*1b3b0*/  BAR.SYNC.DEFER_BLOCKING 0x0 ;  /* 0x0000000000007b1d */ /* 0x000fe20000010000 */
[----:B--2---:R-:W-:-:S05]  /*1b3c0*/  F2FP.SATFINITE.E4M3.F32.PACK_AB_MERGE_C R19, R19, R20, RZ ;  /* 0x000000141313723e */ /* 0x004fca00048070ff */
[----:B------:R-:W-:Y:S01]  /*1b3d0*/  STL [R1+0x810], R19 ;  /* 0x0008101301007387 */ /* 0x000fe20000100800 */
[----:B-----5:R-:W-:-:S05]  /*1b3e0*/  F2FP.SATFINITE.E4M3.F32.PACK_AB_MERGE_C R26, R17, R18, RZ ;  /* 0x00000012111a723e */ /* 0x020fca00048070ff */
[----:B------:R-:W-:Y:S01]  /*1b3f0*/  STL [R1+0x814], R26 ;  /* 0x0008141a01007387 */ /* 0x000fe20000100800 */
[----:B---3--:R-:W-:-:S05]  /*1b400*/  F2FP.SATFINITE.E4M3.F32.PACK_AB_MERGE_C R22, R15, R16, RZ ;  /* 0x000000100f16723e */ /* 0x008fca00048070ff */
[----:B------:R-:W-:Y:S01]  /*1b410*/  STL [R1+0x818], R22 ;  /* 0x0008181601007387 */ /* 0x000fe20000100800 */
[----:B----4-:R-:W-:-:S05]  /*1b420*/  F2FP.SATFINITE.E4M3.F32.PACK_AB_MERGE_C R25, R13, R14, RZ ;  /* 0x0000000e0d19723e */ /* 0x010fca00048070ff */
[----:B------:R-:W-:Y:S01]  /*1b430*/  STL [R1+0x81c], R25 ;  /* 0x00081c1901007387 */ /* 0x000fe20000100800 */
[----:B------:R-:W-:-:S05]  /*1b440*/  F2FP.SATFINITE.E4M3.F32.PACK_AB_MERGE_C R16, R11, R12, RZ ;  /* 0x0000000c0b10723e */ /* 0x000fca00048070ff */
[----:B------:R-:W-:Y:S01]  /*1b450*/  STL [R1+0x820], R16 ;  /* 0x0008201001007387 */ /* 0x000fe20000100800 */
[----:B------:R-:W-:-:S05]  /*1b460*/  F2FP.SATFINITE.E4M3.F32.PACK_AB_MERGE_C R24, R9, R10, RZ ;  /* 0x0000000a0918723e */ /* 0x000fca00048070ff */
[----:B------:R-:W-:Y:S01]  /*1b470*/  STL [R1+0x824], R24 ;  /* 0x0008241801007387 */ /* 0x000fe20000100800 */
[----:B------:R-:W-:-:S05]  /*1b480*/  F2FP.SATFINITE.E4M3.F32.PACK_AB_MERGE_C R7, R7, R8, RZ ;  /* 0x000000080707723e */ /* 0x000fca00048070ff */
[----:B------:R-:W-:Y:S01]  /*1b490*/  STL [R1+0x4c], R7 ;  /* 0x00004c0701007387 */ /* 0x000fe20000100800 */
[----:B------:R-:W-:Y:S02]  /*1b4a0*/  F2FP.SATFINITE.E4M3.F32.PACK_AB_MERGE_C R5, R5, R6, RZ ;  /* 0x000000060505723e */ /* 0x000fe400048070ff */
[----:B------:R-:W-:-:S05]  /*1b4b0*/  F2FP.SATFINITE.E4M3.F32.PACK_AB_MERGE_C R15, R3, R4, RZ ;  /* 0x00000004030f723e */ /* 0x000fca00048070ff */
[----:B------:R-:W-:Y:S01]  /*1b4c0*/  STL [R1+0x828], R15 ;  /* 0x0008280f01007387 */ /* 0x000fe20000100800 */
[----:B------:R-:W-:-:S03]  /*1b4d0*/  F2FP.SATFINITE.E4M3.F32.PACK_AB_MERGE_C R29, R0, R2, RZ ;  /* 0x00000002001d723e */ /* 0x000fc600048070ff */
[----:B------:R-:W-:Y:S04]  /*1b4e0*/  STL [R1+0x54], R5 ;  /* 0x0000540501007387 */ /* 0x000fe80000100800 */
[----:B------:R-:W2:Y:S04]  /*1b4f0*/  LDL.LU R12, [R1+0xd4] ;  /* 0x0000d400010c7983 */ /* 0x000ea80000300800 */
[----:B------:R-:W3:Y:S04]  /*1b500*/  LDL.LU R28, [R1+0xdc] ;  /* 0x0000dc00011c7983 */ /* 0x000ee80000300800 */
[----:B---3--:R1:W-:Y:S04]  /*1b510*/  STL [R1+0x85c], R28 ;  /* 0x00085c1c01007387 */ /* 0x0083e80000100800 */
[----:B-1----:R-:W2:Y:S04]  /*1b520*/  LDL.LU R28, [R1+0xd0] ;  /* 0x0000d000011c7983 */ /* 0x002ea80000300800 */
[----:B------:R-:W3:Y:S04]  /*1b530*/  LDL.LU R13, [R1+0x1e4] ;  /* 0x0001e400010d7983 */ /* 0x000ee80000300800 */
[----:B---3--:R1:W-:Y:S04]  /*1b540*/  STL [R1+0x858], R13 ;  /* 0x0008580d01007387 */ /* 0x0083e80000100800 */
[----:B-1----:R-:W3:Y:S04]  /*1b550*/  LDL.LU R13, [R1+0xd8] ;  /* 0x0000d800010d7983 */ /* 0x002ee80000300800 */
[----:B------:R-:W4:Y:S04]  /*1b560*/  LDL.LU R23, [R1+0x1ec] ;  /* 0x0001ec0001177983 */ /* 0x000f280000300800 */
[----:B----4-:R1:W-:Y:S04]  /*1b570*/  STL [R1+0x854], R23 ;  /* 0x0008541701007387 */ /* 0x0103e80000100800 */
[----:B-1----:R-:W4:Y:S04]  /*1b580*/  LDL.LU R23, [R1+0x1e0] ;  /* 0x0001e00001177983 */ /* 0x002f280000300800 */
[----:B------:R-:W5:Y:S04]  /*1b590*/  LDL.LU R4, [R1+0xb4] ;  /* 0x0000b40001047983 */ /* 0x000f680000300800 */
[----:B-----5:R1:W-:Y:S04]  /*1b5a0*/  STL [R1+0x840], R4 ;  /* 0x0008400401007387 */ /* 0x0203e80000100800 */
[----:B-1----:R-:W5:Y:S04]  /*1b5b0*/  LDL.LU R4, [R1+0xcc] ;  /* 0x0000cc0001047983 */ /* 0x002f680000300800 */
[----:B-----5:R1:W-:Y:S04]  /*1b5c0*/  STL [R1+0x848], R4 ;  /* 0x0008480401007387 */ /* 0x0203e80000100800 */
[----:B-1----:R-:W5:Y:S04]  /*1b5d0*/  LDL.LU R4, [R1+0xc4] ;  /* 0x0000c40001047983 */ /* 0x002f680000300800 */
[----:B-----5:R1:W-:Y:S04]  /*1b5e0*/  STL [R1+0x850], R4 ;  /* 0x0008500401007387 */ /* 0x0203e80000100800 */
[----:B-1----:R-:W5:Y:S04]  /*1b5f0*/  LDL.LU R4, [R1+0x1e8] ;  /* 0x0001e80001047983 */ /* 0x002f680000300800 */
[----:B------:R-:W2:Y:S04]  /*1b600*/  LDL.LU R2, [R1+0xbc] ;  /* 0x0000bc0001027983 */ /* 0x000ea80000300800 */
[----:B--2---:R1:W-:Y:S04]  /*1b610*/  STL [R1+0x83c], R2 ;  /* 0x00083c0201007387 */ /* 0x0043e80000100800 */
[----:B-1----:R-:W2:Y:S04]  /*1b620*/  LDL.LU R2, [R1+0xb0] ;  /* 0x0000b00001027983 */ /* 0x002ea80000300800 */
[----:B--2---:R1:W-:Y:S04]  /*1b630*/  STL [R1+0x844], R2 ;  /* 0x0008440201007387 */ /* 0x0043e80000100800 */
[----:B-1----:R-:W2:Y:S04]  /*1b640*/  LDL.LU R2, [R1+0xc8] ;  /* 0x0000c80001027983 */ /* 0x002ea80000300800 */
[----:B--2---:R1:W-:Y:S04]  /*1b650*/  STL [R1+0x84c], R2 ;  /* 0x00084c0201007387 */ /* 0x0043e80000100800 */
[----:B-1----:R-:W2:Y:S04]  /*1b660*/  LDL.LU R2, [R1+0xc0] ;  /* 0x0000c00001027983 */ /* 0x002ea80000300800 */
[----:B------:R-:W2:Y:S04]  /*1b670*/  LDL.LU R0, [R1+0x94] ;  /* 0x0000940001007983 */ /* 0x000ea80000300800 */
[----:B--2---:R1:W-:Y:S04]  /*1b680*/  STL [R1+0x838], R0 ;  /* 0x0008380001007387 */ /* 0x0043e80000100800 */
[----:B-1----:R-:W2:Y:S04]  /*1b690*/  LDL.LU R0, [R1+0xb8] ;  /* 0x0000b80001007983 */ /* 0x002ea80000300800 */
[----:B------:R-:W2:Y:S04]  /*1b6a0*/  LDL.LU R20, [R1+0x98] ;  /* 0x0000980001147983 */ /* 0x000ea80000300800 */
[----:B------:R-:W2:Y:S04]  /*1b6b0*/  LDL.LU R3, [R1+0x9c] ;  /* 0x00009c0001037983 */ /* 0x000ea80000300800 */
[----:B------:R-:W2:Y:S04]  /*1b6c0*/  LDL.LU R5, [R1+0x1c4] ;  /* 0x0001c40001057983 */ /* 0x000ea80000300800 */
[----:B------:R-:W2:Y:S04]  /*1b6d0*/  LDL.LU R7, [R1+0x1cc] ;  /* 0x0001cc0001077983 */ /* 0x000ea80000300800 */
[----:B--2---:R1:W-:Y:S04]  /*1b6e0*/  STL [R1+0x834], R7 ;  /* 0x0008340701007387 */ /* 0x0043e80000100800 */
[----:B-1----:R-:W2:Y:S04]  /*1b6f0*/  LDL.LU R7, [R1+0x1c0] ;  /* 0x0001c00001077983 */ /* 0x002ea80000300800 */
[----:B------:R-:W2:Y:S04]  /*1b700*/  LDL.LU R15, [R1+0x1b4] ;  /* 0x0001b400010f7983 */ /* 0x000ea80000300800 */
[----:B--2---:R1:W-:Y:S04]  /*1b710*/  STL [R1+0x830], R15 ;  /* 0x0008300f01007387 */ /* 0x0043e80000100800 */
[----:B-1----:R-:W2:Y:S04]  /*1b720*/  LDL.LU R15, [R1+0x1c8] ;  /* 0x0001c800010f7983 */ /* 0x002ea80000300800 */
[----:B------:R-:W2:Y:S01]  /*1b730*/  LDL.LU R24, [R1+0x1b8] ;  /* 0x0001b80001187983 */ /* 0x000ea20000300800 */
[----:B------:R-:W-:-:S03]  /*1b740*/  F2FP.SATFINITE.E4M3.F32.PACK_AB_MERGE_C R12, R12, R28, RZ ;  /* 0x0000001c0c0c723e */ /* 0x000fc600048070ff */
[----:B--2---:R1:W-:Y:S04]  /*1b750*/  STL [R1+0x82c], R24 ;  /* 0x00082c1801007387 */ /* 0x0043e80000100800 */
[----:B-1----:R-:W2:Y:S04]  /*1b760*/  LDL.LU R24, [R1+0x1b0] ;  /* 0x0001b00001187983 */ /* 0x002ea80000300800 */
[----:B------:R-:W2:Y:S04]  /*1b770*/  LDL.LU R16, [R1+0x1bc] ;  /* 0x0001bc0001107983 */ /* 0x000ea80000300800 */
        /* <DEDUP_REMOVED lines=14> */
[----:B------:R1:W-:Y:S04]  /*1b860*/  STL [R1+0x808], R29 ;  /* 0x0008081d01007387 */ /* 0x0003e80000100800 */
[----:B-1----:R-:W2:Y:S04]  /*1b870*/  LDL.LU R29, [R1+0x108] ;  /* 0x00010800011d7983 */ /* 0x002ea80000300800 */
[----:B------:R-:W3:Y:S04]  /*1b880*/  LDL.LU R28, [R1+0x85c] ;  /* 0x00085c00011c7983 */ /* 0x000ee80000300800 */
[----:B------:R1:W-:Y:S04]  /*1b890*/  STL [R1+0x80c], R12 ;  /* 0x00080c0c01007387 */ /* 0x0003e80000100800 */
[----:B-1----:R-:W2:Y:S01]  /*1b8a0*/  LDL.LU R12, [R1+0x90] ;  /* 0x00009000010c7983 */ /* 0x002ea20000300800 */
[----:B---3--:R-:W-:-:S03]  /*1b8b0*/  F2FP.SATFINITE.E4M3.F32.PACK_AB_MERGE_C R28, R28, R13, RZ ;  /* 0x0000000d1c1c723e */ /* 0x008fc600048070ff */
[----:B------:R-:W4:Y:S04]  /*1b8c0*/  LDL.LU R13, [R1+0x858] ;  /* 0x00085800010d7983 */ /* 0x000f280000300800 */
[----:B------:R1:W-:Y:S04]  /*1b8d0*/  STL [R1+0x804], R28 ;  /* 0x0008041c01007387 */ /* 0x0003e80000100800 */
[----:B-1----:R-:W3:Y:S01]  /*1b8e0*/  LDL.LU R28, [R1+0x28] ;  /* 0x00002800011c7983 */ /* 0x002ee20000300800 */
[----:B----4-:R-:W-:-:S03]  /*1b8f0*/  F2FP.SATFINITE.E4M3.F32.PACK_AB_MERGE_C R13, R13, R23, RZ ;  /* 0x000000170d0d723e */ /* 0x010fc600048070ff */
[----:B------:R-:W5:Y:S02]  /*1b900*/  LDL.LU R23, [R1+0x854] ;  /* 0x0008540001177983 */ /* 0x000f640000300800 */
[----:B-----5:R-:W-:Y:S02]  /*1b910*/  F2FP.SATFINITE.E4M3.F32.PACK_AB_MERGE_C R23, R23, R4, RZ ;  /* 0x000000041717723e */ /* 0x020fe400048070ff */
[----:B------:R-:W4:Y:S02]  /*1b920*/  LDL.LU R4, [R1+0x850] ;  /* 0x0008500001047983 */ /* 0x000f240000300800 */
[----:B----4-:R-:W-:Y:S02]  /*1b930*/  F2FP.SATFINITE.E4M3.F32.PACK_AB_MERGE_C R4, R4, R2, RZ ;  /* 0x000000020404723e */ /* 0x010fe400048070ff */
[----:B------:R-:W4:Y:S04]  /*1b940*/  LDL.LU R2, [R1+0x84c] ;  /* 0x00084c0001027983 */ /* 0x000f280000300800 */
[----:B------:R1:W-:Y:S04]  /*1b950*/  STL [R1+0x40], R4 ;  /* 0x0000400401007387 */ /* 0x0003e80000100800 */
[----:B-1----:R-:W4:Y:S02]  /*1b960*/  LDL.LU R4, [R1+0x848] ;  /* 0x0008480001047983 */ /* 0x002f240000300800 */
[----:B----4-:R-:W-:-:S02]  /*1b970*/  F2FP.SATFINITE.E4M3.F32.PACK_AB_MERGE_C R4, R4, R2, RZ ;  /* 0x000000020404723e */ /* 0x010fc400048070ff */
[----:B------:R-:W4:Y:S04]  /*1b980*/  LDL.LU R2, [R1+0x844] ;  /* 0x0008440001027983 */ /* 0x000f280000300800 */
[----:B------:R1:W-:Y:S04]  /*1b990*/  STL [R1+0x50], R4 ;  /* 0x0000500401007387 */ /* 0x0003e80000100800 */
[----:B-1----:R-:W4:Y:S02]  /*1b9a0*/  LDL.LU R4, [R1+0x840] ;  /* 0x0008400001047983 */ /* 0x002f240000300800 */
[----:B----4-:R-:W-:-:S02]  /*1b9b0*/  F2FP.SATFINITE.E4M3.F32.PACK_AB_MERGE_C R4, R4, R2, RZ ;  /* 0x000000020404723e */ /* 0x010fc400048070ff */
[----:B------:R-:W4:Y:S02]  /*1b9c0*/  LDL.LU R2, [R1+0x83c] ;  /* 0x00083c0001027983 */ /* 0x000f240000300800 */
[----:B----4-:R-:W-:Y:S02]  /*1b9d0*/  F2FP.SATFINITE.E4M3.F32.PACK_AB_MERGE_C R2, R2, R0, RZ ;  /* 0x000000000202723e */ /* 0x010fe400048070ff */
[----:B------:R-:W2:Y:S01]  /*1b9e0*/  LDL.LU R0, [R1+0x838] ;  /* 0x0008380001007983 */ /* 0x000ea20000300800 */
[----:B------:R-:W-:Y:S02]  /*1b9f0*/  F2FP.SATFINITE.E4M3.F32.PACK_AB_MERGE_C R3, R3, R20, RZ ;  /* 0x000000140303723e */ /* 0x000fe400048070ff */
[----:B------:R-:W-:Y:S01]  /*1ba00*/  F2FP.SATFINITE.E4M3.F32.PACK_AB_MERGE_C R5, R5, R7, RZ ;  /* 0x000000070505723e */ /* 0x000fe200048070ff */
[----:B------:R-:W4:Y:S01]  /*1ba10*/  LDL.LU R20, [R1+0x7ec] ;  /* 0x0007ec0001147983 */ /* 0x000f220000300800 */
[----:B--2---:R-:W-:-:S03]  /*1ba20*/  F2FP.SATFINITE.E4M3.F32.PACK_AB_MERGE_C R0, R0, R12, RZ ;  /* 0x0000000c0000723e */ /* 0x004fc600048070ff */
[----:B------:R-:W2:Y:S04]  /*1ba30*/  LDL.LU R12, [R1+0x7f0] ;  /* 0x0007f000010c7983 */ /* 0x000ea80000300800 */
[----:B------:R-:W5:Y:S02]  /*1ba40*/  LDL.LU R7, [R1+0x834] ;  /* 0x0008340001077983 */ /* 0x000f640000300800 */
[----:B-----5:R-:W-:Y:S02]  /*1ba50*/  F2FP.SATFINITE.E4M3.F32.PACK_AB_MERGE_C R7, R7, R15, RZ ;  /* 0x0000000f0707723e */ /* 0x020fe400048070ff */
[----:B------:R-:W5:Y:S02]  /*1ba60*/  LDL.LU R15, [R1+0x830] ;  /* 0x00083000010f7983 */ /* 0x000f640000300800 */
[----:B-----5:R-:W-:-:S02]  /*1ba70*/  F2FP.SATFINITE.E4M3.F32.PACK_AB_MERGE_C R15, R15, R24, RZ ;  /* 0x000000180f0f723e */ /* 0x020fc400048070ff */
[----:B------:R-:W5:Y:S04]  /*1ba80*/  LDL.LU R24, [R1+0x82c] ;  /* 0x00082c0001187983 */ /* 0x000f680000300800 */
[----:B------:R1:W-:Y:S01]  /*1ba90*/  STL [R1+0x30], R15 ;  /* 0x0000300f01007387 */ /* 0x0003e20000100800 */
[----:B------:R-:W-:Y:S02]  /*1baa0*/  F2FP.SATFINITE.E4M3.F32.PACK_AB_MERGE_C R8, R8, R25, RZ ;  /* 0x000000190808723e */ /* 0x000fe400048070ff */
[----:B------:R-:W-:Y:S02]  /*1bab0*/  F2FP.SATFINITE.E4M3.F32.PACK_AB_MERGE_C R10, R10, R22, RZ ;  /* 0x000000160a0a723e */ /* 0x000fe400048070ff */
[----:B------:R-:W-:Y:S01]  /*1bac0*/  F2FP.SATFINITE.E4M3.F32.PACK_AB_MERGE_C R11, R11, R26, RZ ;  /* 0x0000001a0b0b723e */ /* 0x000fe200048070ff */
[----:B-1----:R-:W2:Y:S01]  /*1bad0*/  LDL.LU R15, [R1+0x828] ;  /* 0x00082800010f7983 */ /* 0x002ea20000300800 */
[----:B---3--:R-:W-:-:S02]  /*1bae0*/  F2FP.SATFINITE.E4M3.F32.PACK_AB_MERGE_C R14, R14, R28, RZ ;  /* 0x0000001c0e0e723e */ /* 0x008fc400048070ff */
[----:B------:R-:W-:Y:S02]  /*1baf0*/  F2FP.SATFINITE.E4M3.F32.PACK_AB_MERGE_C R6, R6, R19, RZ ;  /* 0x000000130606723e */ /* 0x000fe400048070ff */
[----:B------:R-:W-:Y:S02]  /*1bb00*/  F2FP.SATFINITE.E4M3.F32.PACK_AB_MERGE_C R9, R9, R29, RZ ;  /* 0x0000001d0909723e */ /* 0x000fe400048070ff */
[----:B------:R-:W1:Y:S01]  /*1bb10*/  S2R R29, SR_TID.X ;  /* 0x00000000001d7919 */ /* 0x000e620000002100 */
[----:B-----5:R-:W-:Y:S02]  /*1bb20*/  F2FP.SATFINITE.E4M3.F32.PACK_AB_MERGE_C R16, R16, R24, RZ ;  /* 0x000000181010723e */ /* 0x020fe400048070ff */
[----:B------:R-:W3:Y:S04]  /*1bb30*/  LDL.LU R24, [R1+0x824] ;  /* 0x0008240001187983 */ /* 0x000ee80000300800 */
[----:B------:R5:W-:Y:S04]  /*1bb40*/  STL [R1+0x44], R16 ;  /* 0x0000441001007387 */ /* 0x000be80000100800 */
[----:B-----5:R-:W5:Y:S04]  /*1bb50*/  LDL.LU R16, [R1+0x820] ;  /* 0x0008200001107983 */ /* 0x020f680000300800 */
[----:B------:R-:W3:Y:S04]  /*1bb60*/  LDL.LU R25, [R1+0x81c] ;  /* 0x00081c0001197983 */ /* 0x000ee80000300800 */
[----:B------:R-:W3:Y:S04]  /*1bb70*/  LDL.LU R22, [R1+0x818] ;  /* 0x0008180001167983 */ /* 0x000ee80000300800 */
[----:B------:R-:W3:Y:S04]  /*1bb80*/  LDL.LU R26, [R1+0x814] ;  /* 0x00081400011a7983 */ /* 0x000ee80000300800 */
[----:B------:R-:W3:Y:S04]  /*1bb90*/  LDL.LU R28, [R1+0x7f4] ;  /* 0x0007f400011c7983 */ /* 0x000ee80000300800 */
[----:B------:R-:W3:Y:S01]  /*1bba0*/  LDL.LU R19, [R1+0x810] ;  /* 0x0008100001137983 */ /* 0x000ee20000300800 */
[----:B------:R-:W-:Y:S01]  /*1bbb0*/  F2FP.SATFINITE.E4M3.F32.PACK_AB_MERGE_C R18, R17, R18, RZ ;  /* 0x000000121112723e */ /* 0x000fe200048070ff */
[----:B-1----:R-:W-:-:S02]  /*1bbc0*/  IMAD.SHL.U32 R17, R29, 0x4, RZ ;  /* 0x000000041d117824 */ /* 0x002fc400078e00ff */
[----:B------:R1:W-:Y:S03]  /*1bbd0*/  STL [R1+0x800], R6 ;  /* 0x0008000601007387 */ /* 0x0003e60000100800 */
[----:B----4-:R-:W-:Y:S02]  /*1bbe0*/  LOP3.LUT R17, R20, 0x38, R17, 0xf8, !PT ;  /* 0x0000003814117812 */ /* 0x010fe400078ef811 */
[----:B------:R-:W-:Y:S02]  /*1bbf0*/  SHF.R.S32.HI R20, RZ, 0x4, R29 ;  /* 0x00000004ff147819 */ /* 0x000fe4000001141d */
[----:B-1----:R-:W-:Y:S02]  /*1bc00*/  F2FP.SATFINITE.E4M3.F32.PACK_AB_MERGE_C R6, R21, R27, RZ ;  /* 0x0000001b1506723e */ /* 0x002fe400048070ff */
[----:B--2---:R-:W-:Y:S01]  /*1bc10*/  LOP3.LUT R21, R12, 0x180, RZ, 0xc0, !PT ;  /* 0x000001800c157812 */ /* 0x004fe200078ec0ff */
[----:B------:R-:W-:-:S02]  /*1bc20*/  IMAD.SHL.U32 R27, R29, 0x200, RZ ;  /* 0x000002001d1b7824 */ /* 0x000fc400078e00ff */
[----:B------:R1:W-:Y:S03]  /*1bc30*/  STL [R1+0x24], R6 ;  /* 0x0000240601007387 */ /* 0x0003e60000100800 */
[----:B------:R-:W-:Y:S01]  /*1bc40*/  LOP3.LUT R27, R27, 0x1800, RZ, 0xc0, !PT ;  /* 0x000018001b1b7812 */ /* 0x000fe200078ec0ff */
[----:B-1----:R-:W-:Y:S01]  /*1bc50*/  IMAD.SHL.U32 R6, R29, 0x10, RZ ;  /* 0x000000101d067824 */ /* 0x002fe200078e00ff */
[----:B------:R-:W-:-:S04]  /*1bc60*/  LOP3.LUT R29, R21, 0x48, R29, 0xf8, !PT ;  /* 0x00000048151d7812 */ /* 0x000fc800078ef81d */
[----:B------:R-:W-:Y:S02]  /*1bc70*/  LOP3.LUT R21, R27, 0x70, R6, 0xf8, !PT ;  /* 0x000000701b157812 */ /* 0x000fe400078ef806 */
[----:B------:R-:W-:Y:S02]  /*1bc80*/  LOP3.LUT R27, R15, 0xffff, RZ, 0xc0, !PT ;  /* 0x0000ffff0f1b7812 */ /* 0x000fe400078ec0ff */
[----:B-----5:R-:W-:Y:S02]  /*1bc90*/  LOP3.LUT R16, R16, 0xffff, RZ, 0xc0, !PT ;  /* 0x0000ffff10107812 */ /* 0x020fe400078ec0ff */
[----:B---3--:R-:W-:Y:S02]  /*1bca0*/  LOP3.LUT R22, R22, 0xffff, RZ, 0xc0, !PT ;  /* 0x0000ffff16167812 */ /* 0x008fe400078ec0ff */
[----:B------:R-:W-:Y:S02]  /*1bcb0*/  LOP3.LUT R12, R19, 0xffff, RZ, 0xc0, !PT ;  /* 0x0000ffff130c7812 */ /* 0x000fe400078ec0ff */
[----:B------:R-:W-:-:S02]  /*1bcc0*/  SGXT R19, R20, 0x1 ;  /* 0x000000011413781a */ /* 0x000fc40000000200 */
[----:B------:R-:W-:Y:S01]  /*1bcd0*/  PRMT R20, R12, 0x3340, R22 ;  /* 0x000033400c147816 */ /* 0x000fe20000000016 */
[----:B------:R1:W-:Y:S01]  /*1bce0*/  STL [R1+0x18], R12 ;  /* 0x0000180c01007387 */ /* 0x0003e20000100800 */
[----:B------:R-:W-:-:S03]  /*1bcf0*/  LOP3.LUT R19, R19, 0x840, RZ, 0xc0, !PT ;  /* 0x0000084013137812 */ /* 0x000fc600078ec0ff */
[----:B------:R2:W-:Y:S04]  /*1bd00*/  STL [R1+0x14], R16 ;  /* 0x0000141001007387 */ /* 0x0005e80000100800 */
[----:B-1----:R-:W3:Y:S01]  /*1bd10*/  LDL.LU R12, [R1+0x80c] ;  /* 0x00080c00010c7983 */ /* 0x002ee20000300800 */
[----:B--2---:R-:W-:-:S03]  /*1bd20*/  PRMT R16, R16, 0x3340, R1 ;  /* 0x0000334010107816 */ /* 0x004fc60000000001 */
[----:B------:R1:W-:Y:S01]  /*1bd30*/  STL [R1+0x1c], R29 ;  /* 0x00001c1d01007387 */ /* 0x0003e20000100800 */
[----:B------:R-:W-:Y:S02]  /*1bd40*/  LOP3.LUT R19, R19, 0x40, R28, 0x78, !PT ;  /* 0x0000004013137812 */ /* 0x000fe400078e781c */
[----:B------:R-:W-:Y:S02]  /*1bd50*/  PRMT R6, R20, 0x5410, R16 ;  /* 0x0000541014067816 */ /* 0x000fe40000000010 */
[----:B------:R-:W-:Y:S02]  /*1bd60*/  LOP3.LUT R28, R26, 0xffff, RZ, 0xc0, !PT ;  /* 0x0000ffff1a1c7812 */ /* 0x000fe400078ec0ff */
[----:B-1----:R-:W-:Y:S01]  /*1bd70*/  LOP3.LUT R29, R25, 0xffff, RZ, 0xc0, !PT ;  /* 0x0000ffff191d7812 */ /* 0x002fe200078ec0ff */
[----:B------:R1:W-:Y:S01]  /*1bd80*/  STL [R1+0x48], R6 ;  /* 0x0000480601007387 */ /* 0x0003e20000100800 */
[----:B------:R-:W-:-:S03]  /*1bd90*/  LOP3.LUT R25, R8, 0xffff, RZ, 0xc0, !PT ;  /* 0x0000ffff08197812 */ /* 0x000fc600078ec0ff */
[----:B------:R-:W-:Y:S04]  /*1bda0*/  STL [R1+0x38], R28 ;  /* 0x0000381c01007387 */ /* 0x000fe80000100800 */
[----:B------:R2:W-:Y:S01]  /*1bdb0*/  STL [R1+0x34], R29 ;  /* 0x0000341d01007387 */ /* 0x0005e20000100800 */
[----:B-1----:R-:W-:-:S03]  /*1bdc0*/  LOP3.LUT R6, R24, 0xffff, RZ, 0xc0, !PT ;  /* 0x0000ffff18067812 */ /* 0x002fc600078ec0ff */
[----:B------:R-:W-:Y:S01]  /*1bdd0*/  STL [R1+0x10], R27 ;  /* 0x0000101b01007387 */ /* 0x000fe20000100800 */
[----:B------:R-:W-:-:S03]  /*1bde0*/  PRMT R24, R28, 0x3340, R29 ;  /* 0x000033401c187816 */ /* 0x000fc6000000001d */
[----:B------:R1:W-:Y:S04]  /*1bdf0*/  STL [R1+0x20], R25 ;  /* 0x0000201901007387 */ /* 0x0003e80000100800 */
[----:B--2---:R-:W2:Y:S04]  /*1be00*/  LDL.LU R29, [R1+0x808] ;  /* 0x00080800011d7983 */ /* 0x004ea80000300800 */
[----:B------:R-:W4:Y:S01]  /*1be10*/  LDL.LU R28, [R1+0x804] ;  /* 0x00080400011c7983 */ /* 0x000f220000300800 */
[----:B------:R-:W-:Y:S02]  /*1be20*/  LOP3.LUT R13, R13, 0xffff, RZ, 0xc0, !PT ;  /* 0x0000ffff0d0d7812 */ /* 0x000fe400078ec0ff */
[----:B------:R-:W-:-:S02]  /*1be30*/  LOP3.LUT R15, R4, 0xffff, RZ, 0xc0, !PT ;  /* 0x0000ffff040f7812 */ /* 0x000fc400078ec0ff */
[----:B------:R-:W-:Y:S02]  /*1be40*/  LOP3.LUT R16, R0, 0xffff, RZ, 0xc0, !PT ;  /* 0x0000ffff00107812 */ /* 0x000fe400078ec0ff */
[----:B------:R-:W-:Y:S02]  /*1be50*/  LOP3.LUT R20, R5, 0xffff, RZ, 0xc0, !PT ;  /* 0x0000ffff05147812 */ /* 0x000fe400078ec0ff */
[----:B------:R-:W-:Y:S02]  /*1be60*/  LOP3.LUT R5, R18, 0xffff, RZ, 0xc0, !PT ;  /* 0x0000ffff12057812 */ /* 0x000fe400078ec0ff */
[----:B------:R-:W-:Y:S02]  /*1be70*/  LOP3.LUT R10, R10, 0xffff, RZ, 0xc0, !PT ;  /* 0x0000ffff0a0a7812 */ /* 0x000fe400078ec0ff */
[--C-:B------:R-:W-:Y:S02]  /*1be80*/  PRMT R18, R13, 0x3340, R1.reuse ;  /* 0x000033400d127816 */ /* 0x100fe40000000001 */
[----:B------:R-:W-:-:S02]  /*1be90*/  PRMT R8, R20, 0x3340, R1 ;  /* 0x0000334014087816 */ /* 0x000fc40000000001 */
[----:B------:R-:W-:Y:S02]  /*1bea0*/  PRMT R26, R15, 0x3340, R16 ;  /* 0x000033400f1a7816 */ /* 0x000fe40000000010 */
[--C-:B------:R-:W-:Y:S02]  /*1beb0*/  PRMT R0, R5, 0x3340, R1.reuse ;  /* 0x0000334005007816 */ /* 0x100fe40000000001 */
[----:B-1----:R-:W-:Y:S02]  /*1bec0*/  PRMT R25, R25, 0x3340, R10 ;  /* 0x0000334019197816 */ /* 0x002fe4000000000a */
[----:B------:R-:W-:Y:S02]  /*1bed0*/  PRMT R4, R6, 0x3340, R1 ;  /* 0x0000334006047816 */ /* 0x000fe40000000001 */
[----:B------:R-:W-:Y:S02]  /*1bee0*/  PRMT R26, R26, 0x5410, R8 ;  /* 0x000054101a1a7816 */ /* 0x000fe40000000008 */
[----:B------:R-:W-:-:S02]  /*1bef0*/  PRMT R8, R25, 0x5410, R0 ;  /* 0x0000541019087816 */ /* 0x000fc40000000000 */
[----:B------:R-:W-:Y:S02]  /*1bf00*/  PRMT R0, R24, 0x5410, R4 ;  /* 0x0000541018007816 */ /* 0x000fe40000000004 */
[----:B---3--:R-:W-:-:S04]  /*1bf10*/  LOP3.LUT R12, R12, 0xffff, RZ, 0xc0, !PT ;  /* 0x0000ffff0c0c7812 */ /* 0x008fc800078ec0ff */
[----:B------:R-:W-:-:S04]  /*1bf20*/  PRMT R27, R27, 0x3340, R12 ;  /* 0x000033401b1b7816 */ /* 0x000fc8000000000c */
[----:B------:R-:W-:Y:S02]  /*1bf30*/  PRMT R27, R27, 0x5410, R18 ;  /* 0x000054101b1b7816 */ /* 0x000fe40000000012 */
[----:B------:R-:W3:Y:S04]  /*1bf40*/  LDL.LU R18, [R1+0x1c] ;  /* 0x00001c0001127983 */ /* 0x000ee80000300800 */
[----:B------:R-:W-:Y:S04]  /*1bf50*/  STL [R1+0x4], R27 ;  /* 0x0000041b01007387 */ /* 0x000fe80000100800 */
[----:B------:R2:W-:Y:S04]  /*1bf60*/  STL [R1+0x8], R26 ;  /* 0x0000081a01007387 */ /* 0x0005e80000100800 */
[----:B------:R-:W5:Y:S04]  /*1bf70*/  LDL.LU R24, [R1+0x14] ;  /* 0x0000140001187983 */ /* 0x000f680000300800 */
[----:B------:R1:W-:Y:S04]  /*1bf80*/  STL [R1+0xc], R8 ;  /* 0x00000c0801007387 */ /* 0x0003e80000100800 */
[----:B------:R0:W-:Y:S01]  /*1bf90*/  STL [R1+0x28], R0 ;  /* 0x0000280001007387 */ /* 0x0001e20000100800 */
[----:B----4-:R-:W-:-:S03]  /*1bfa0*/  LOP3.LUT R25, R28, 0xffff, RZ, 0xc0, !PT ;  /* 0x0000ffff1c197812 */ /* 0x010fc600078ec0ff */
[----:B------:R-:W4:Y:S01]  /*1bfb0*/  LDL.LU R28, [R1+0x18] ;  /* 0x00001800011c7983 */ /* 0x000f220000300800 */
[----:B--2---:R-:W-:Y:S02]  /*1bfc0*/  LOP3.LUT R26, R29, 0xffff, RZ, 0xc0, !PT ;  /* 0x0000ffff1d1a7812 */ /* 0x004fe400078ec0ff */
[----:B-1----:R-:W-:Y:S02]  /*1bfd0*/  LOP3.LUT R8, R23, 0xffff, RZ, 0xc0, !PT ;  /* 0x0000ffff17087812 */ /* 0x002fe400078ec0ff */
[----:B------:R-:W-:Y:S02]  /*1bfe0*/  LOP3.LUT R4, R2, 0xffff, RZ, 0xc0, !PT ;  /* 0x0000ffff02047812 */ /* 0x000fe400078ec0ff */
[----:B------:R-:W-:Y:S02]  /*1bff0*/  LOP3.LUT R23, R9, 0xffff, RZ, 0xc0, !PT ;  /* 0x0000ffff09177812 */ /* 0x000fe400078ec0ff */
[----:B------:R-:W-:Y:S02]  /*1c000*/  PRMT R2, R8, 0x3340, R1 ;  /* 0x0000334008027816 */ /* 0x000fe40000000001 */
[----:B------:R-:W-:-:S02]  /*1c010*/  PRMT R9, R26, 0x3340, R25 ;  /* 0x000033401a097816 */ /* 0x000fc40000000019 */
[----:B------:R-:W-:Y:S02]  /*1c020*/  LOP3.LUT R7, R7, 0xffff, RZ, 0xc0, !PT ;  /* 0x0000ffff07077812 */ /* 0x000fe400078ec0ff */
[----:B------:R-:W-:Y:S02]  /*1c030*/  LOP3.LUT R3, R3, 0xffff, RZ, 0xc0, !PT ;  /* 0x0000ffff03037812 */ /* 0x000fe400078ec0ff */
[----:B------:R-:W-:Y:S01]  /*1c040*/  PRMT R2, R9, 0x5410, R2 ;  /* 0x0000541009027816 */ /* 0x000fe20000000002 */
[----:B------:R-:W-:Y:S01]  /*1c050*/  STL [R1+0x3c], R23 ;  /* 0x00003c1701007387 */ /* 0x000fe20000100800 */
[----:B------:R-:W-:Y:S02]  /*1c060*/  PRMT R29, R7, 0x3340, R1 ;  /* 0x00003340071d7816 */ /* 0x000fe40000000001 */
[----:B0-----:R-:W-:Y:S02]  /*1c070*/  PRMT R0, R4, 0x3340, R3 ;  /* 0x0000334004007816 */ /* 0x001fe40000000003 */
[----:B------:R-:W-:-:S02]  /*1c080*/  LOP3.LUT R27, R14, 0xffff, RZ, 0xc0, !PT ;  /* 0x0000ffff0e1b7812 */ /* 0x000fc400078ec0ff */
[----:B------:R-:W-:Y:S02]  /*1c090*/  LOP3.LUT R14, R11, 0xffff, RZ, 0xc0, !PT ;  /* 0x0000ffff0b0e7812 */ /* 0x000fe400078ec0ff */
[----:B------:R-:W2:Y:S01]  /*1c0a0*/  LDL.LU R11, [R1+0x10] ;  /* 0x00001000010b7983 */ /* 0x000ea20000300800 */
[----:B------:R-:W-:Y:S02]  /*1c0b0*/  PRMT R29, R0, 0x5410, R29 ;  /* 0x00005410001d7816 */ /* 0x000fe4000000001d */
[----:B------:R-:W-:Y:S01]  /*1c0c0*/  PRMT R0, R27, 0x3340, R1 ;  /* 0x000033401b007816 */ /* 0x000fe20000000001 */
[----:B------:R0:W-:Y:S02]  /*1c0d0*/  STL [R1], R2 ;  /* 0x0000000201007387 */ /* 0x0001e40000100800 */
[----:B0-----:R-:W-:-:S04]  /*1c0e0*/  PRMT R2, R23, 0x3340, R14 ;  /* 0x0000334017027816 */ /* 0x001fc8000000000e */
[----:B------:R-:W-:Y:S02]  /*1c0f0*/  PRMT R0, R2, 0x5410, R0 ;  /* 0x0000541002007816 */ /* 0x000fe40000000000 */
[----:B------:R-:W-:Y:S02]  /*1c100*/  LOP3.LUT R2, R19, R17, RZ, 0xfc, !PT ;  /* 0x0000001113027212 */ /* 0x000fe400078efcff */
[----:B----4-:R-:W-:Y:S02]  /*1c110*/  SHF.R.U32.HI R9, RZ, 0x8, R28 ;  /* 0x00000008ff097819 */ /* 0x010fe4000001161c */
[----:B------:R-:W4:Y:S04]  /*1c120*/  LDL.LU R28, [R1+0x34] ;  /* 0x00003400011c7983 */ /* 0x000f280000300800 */
[----:B------:R-:W4:Y:S04]  /*1c130*/  LDL.LU R19, [R1+0x20] ;  /* 0x0000200001137983 */ /* 0x000f280000300800 */
[----:B------:R-:W5:Y:S01]  /*1c140*/  LDL.LU R17, [R1+0x38] ;  /* 0x0000380001117983 */ /* 0x000f620000300800 */
[----:B------:R-:W-:-:S02]  /*1c150*/  SHF.R.U32.HI R23, RZ, 0x8, R22 ;  /* 0x00000008ff177819 */ /* 0x000fc40000011616 */
[----:B------:R-:W-:Y:S02]  /*1c160*/  LOP3.LUT R9, R9, 0xffff, RZ, 0xc0, !PT ;  /* 0x0000ffff09097812 */ /* 0x000fe400078ec0ff */
[----:B------:R-:W-:Y:S02]  /*1c170*/  LOP3.LUT R23, R23, 0xffff, RZ, 0xc0, !PT ;  /* 0x0000ffff17177812 */ /* 0x000fe400078ec0ff */
[----:B------:R-:W-:Y:S02]  /*1c180*/  SHF.R.U32.HI R12, RZ, 0x8, R12 ;  /* 0x00000008ff0c7819 */ /* 0x000fe4000001160c */
[----:B------:R-:W-:Y:S02]  /*1c190*/  PRMT R23, R9, 0x3340, R23 ;  /* 0x0000334009177816 */ /* 0x000fe40000000017 */
[----:B------:R-:W-:Y:S02]  /*1c1a0*/  SHF.R.U32.HI R20, RZ, 0x8, R20 ;  /* 0x00000008ff147819 */ /* 0x000fe40000011614 */
[----:B------:R-:W-:-:S02]  /*1c1b0*/  LOP3.LUT R12, R12, 0xffff, RZ, 0xc0, !PT ;  /* 0x0000ffff0c0c7812 */ /* 0x000fc400078ec0ff */
[----:B--2---:R-:W-:-:S04]  /*1c1c0*/  SHF.R.U32.HI R9, RZ, 0x8, R11 ;  /* 0x00000008ff097819 */ /* 0x004fc8000001160b */
[----:B------:R-:W-:Y:S02]  /*1c1d0*/  LOP3.LUT R9, R9, 0xffff, RZ, 0xc0, !PT ;  /* 0x0000ffff09097812 */ /* 0x000fe400078ec0ff */
[----:B------:R-:W-:Y:S02]  /*1c1e0*/  SHF.R.U32.HI R13, RZ, 0x8, R13 ;  /* 0x00000008ff0d7819 */ /* 0x000fe4000001160d */
[----:B------:R-:W-:Y:S02]  /*1c1f0*/  SHF.R.U32.HI R15, RZ, 0x8, R15 ;  /* 0x00000008ff0f7819 */ /* 0x000fe4000001160f */
[----:B------:R-:W-:Y:S02]  /*1c200*/  LOP3.LUT R11, R20, 0xffff, RZ, 0xc0, !PT ;  /* 0x0000ffff140b7812 */ /* 0x000fe400078ec0ff */
[----:B------:R-:W-:Y:S02]  /*1c210*/  PRMT R22, R9, 0x3340, R12 ;  /* 0x0000334009167816 */ /* 0x000fe4000000000c */
[----:B------:R-:W-:-:S02]  /*1c220*/  SHF.R.U32.HI R16, RZ, 0x8, R16 ;  /* 0x00000008ff107819 */ /* 0x000fc40000011610 */
[----:B------:R-:W-:Y:S02]  /*1c230*/  SHF.R.U32.HI R20, RZ, 0x8, R10 ;  /* 0x00000008ff147819 */ /* 0x000fe4000001160a */
[----:B------:R-:W-:Y:S02]  /*1c240*/  SHF.R.U32.HI R10, RZ, 0x8, R5 ;  /* 0x00000008ff0a7819 */ /* 0x000fe40000011605 */
[----:B------:R-:W-:Y:S02]  /*1c250*/  LOP3.LUT R13, R13, 0xffff, RZ, 0xc0, !PT ;  /* 0x0000ffff0d0d7812 */ /* 0x000fe400078ec0ff */
[----:B------:R-:W-:Y:S02]  /*1c260*/  SHF.R.U32.HI R26, RZ, 0x8, R26 ;  /* 0x00000008ff1a7819 */ /* 0x000fe4000001161a */
[----:B---3--:R-:W-:Y:S02]  /*1c270*/  LOP3.LUT R18, R21, R18, RZ, 0x3c, !PT ;  /* 0x0000001215127212 */ /* 0x008fe400078e3cff */
[----:B------:R-:W-:-:S02]  /*1c280*/  LOP3.LUT R15, R15, 0xffff, RZ, 0xc0, !PT ;  /* 0x0000ffff0f0f7812 */ /* 0x000fc400078ec0ff */
[----:B------:R-:W-:Y:S02]  /*1c290*/  SHF.R.U32.HI R25, RZ, 0x8, R25 ;  /* 0x00000008ff197819 */ /* 0x000fe40000011619 */
[----:B------:R-:W-:Y:S02]  /*1c2a0*/  SHF.R.U32.HI R4, RZ, 0x8, R4 ;  /* 0x00000008ff047819 */ /* 0x000fe40000011604 */
[----:B------:R-:W-:Y:S02]  /*1c2b0*/  LOP3.LUT R21, R16, 0xffff, RZ, 0xc0, !PT ;  /* 0x0000ffff10157812 */ /* 0x000fe400078ec0ff */
[----:B------:R-:W-:Y:S02]  /*1c2c0*/  SHF.R.U32.HI R3, RZ, 0x8, R3 ;  /* 0x00000008ff037819 */ /* 0x000fe40000011603 */
[----:B------:R-:W-:Y:S02]  /*1c2d0*/  SHF.R.U32.HI R9, RZ, 0x8, R6 ;  /* 0x00000008ff097819 */ /* 0x000fe40000011606 */
[----:B------:R-:W-:Y:S01]  /*1c2e0*/  LOP3.LUT R20, R20, 0xffff, RZ, 0xc0, !PT ;  /* 0x0000ffff14147812 */ /* 0x000fe200078ec0ff */
[----:B------:R-:W2:Y:S01]  /*1c2f0*/  LDL.LU R6, [R1+0x800] ;  /* 0x0008000001067983 */ /* 0x000ea20000300800 */
[----:B------:R-:W-:-:S02]  /*1c300*/  LOP3.LUT R26, R26, 0xffff, RZ, 0xc0, !PT ;  /* 0x0000ffff1a1a7812 */ /* 0x000fc400078ec0ff */
[----:B------:R-:W-:Y:S02]  /*1c310*/  PRMT R16, R13, 0x3340, R1 ;  /* 0x000033400d107816 */ /* 0x000fe40000000001 */
[----:B------:R-:W-:Y:S02]  /*1c320*/  SHF.R.U32.HI R8, RZ, 0x8, R8 ;  /* 0x00000008ff087819 */ /* 0x000fe40000011608 */
[----:B------:R-:W-:Y:S02]  /*1c330*/  LOP3.LUT R4, R4, 0xffff, RZ, 0xc0, !PT ;  /* 0x0000ffff04047812 */ /* 0x000fe400078ec0ff */
[----:B------:R-:W-:Y:S02]  /*1c340*/  PRMT R21, R15, 0x3340, R21 ;  /* 0x000033400f157816 */ /* 0x000fe40000000015 */
[----:B------:R-:W-:Y:S02]  /*1c350*/  LOP3.LUT R3, R3, 0xffff, RZ, 0xc0, !PT ;  /* 0x0000ffff03037812 */ /* 0x000fe400078ec0ff */
[----:B----4-:R-:W-:-:S02]  /*1c360*/  SHF.R.U32.HI R12, RZ, 0x8, R19 ;  /* 0x00000008ff0c7819 */ /* 0x010fc40000011613 */
[----:B------:R-:W-:Y:S02]  /*1c370*/  SHF.R.U32.HI R19, RZ, 0x8, R28 ;  /* 0x00000008ff137819 */ /* 0x000fe4000001161c */
[----:B-----5:R-:W-:Y:S01]  /*1c380*/  SHF.R.U32.HI R5, RZ, 0x8, R17 ;  /* 0x00000008ff057819 */ /* 0x020fe20000011611 */
[----:B------:R-:W3:Y:S01]  /*1c390*/  LDL.LU R28, [R1+0x4c] ;  /* 0x00004c00011c7983 */ /* 0x000ee20000300800 */
[----:B------:R-:W-:Y:S02]  /*1c3a0*/  LOP3.LUT R12, R12, 0xffff, RZ, 0xc0, !PT ;  /* 0x0000ffff0c0c7812 */ /* 0x000fe400078ec0ff */
[----:B------:R-:W-:Y:S01]  /*1c3b0*/  LOP3.LUT R19, R19, 0xffff, RZ, 0xc0, !PT ;  /* 0x0000ffff13137812 */ /* 0x000fe200078ec0ff */
[----:B------:R-:W4:Y:S01]  /*1c3c0*/  LDL.LU R13, [R1+0x4] ;  /* 0x00000400010d7983 */ /* 0x000f220000300800 */
[----:B------:R-:W-:Y:S02]  /*1c3d0*/  LOP3.LUT R5, R5, 0xffff, RZ, 0xc0, !PT ;  /* 0x0000ffff05057812 */ /* 0x000fe400078ec0ff */
[----:B------:R-:W-:Y:S01]  /*1c3e0*/  LOP3.LUT R17, R25, 0xffff, RZ, 0xc0, !PT ;  /* 0x0000ffff19117812 */ /* 0x000fe200078ec0ff */
[----:B------:R-:W5:Y:S01]  /*1c3f0*/  LDL.LU R15, [R1+0xc] ;  /* 0x00000c00010f7983 */ /* 0x000f620000300800 */
[----:B------:R-:W-:-:S02]  /*1c400*/  PRMT R20, R12, 0x3340, R20 ;  /* 0x000033400c147816 */ /* 0x000fc40000000014 */
[----:B------:R-:W-:Y:S01]  /*1c410*/  PRMT R19, R5, 0x3340, R19 ;  /* 0x0000334005137816 */ /* 0x000fe20000000013 */
[----:B------:R-:W2:Y:S01]  /*1c420*/  LDL.LU R12, [R1+0x48] ;  /* 0x00004800010c7983 */ /* 0x000ea20000300800 */
[----:B------:R-:W-:Y:S02]  /*1c430*/  LOP3.LUT R5, R8, 0xffff, RZ, 0xc0, !PT ;  /* 0x0000ffff08057812 */ /* 0x000fe400078ec0ff */
[----:B------:R-:W-:Y:S01]  /*1c440*/  PRMT R17, R26, 0x3340, R17 ;  /* 0x000033401a117816 */ /* 0x000fe20000000011 */
[----:B------:R-:W2:Y:S01]  /*1c450*/  LDL.LU R25, [R1+0x30] ;  /* 0x0000300001197983 */ /* 0x000ea20000300800 */
[----:B------:R-:W-:-:S03]  /*1c460*/  PRMT R8, R4, 0x3340, R3 ;  /* 0x0000334004087816 */ /* 0x000fc60000000003 */
[----:B------:R-:W2:Y:S04]  /*1c470*/  LDL.LU R26, [R1+0x3c] ;  /* 0x00003c00011a7983 */ /* 0x000ea80000300800 */
[----:B------:R-:W2:Y:S01]  /*1c480*/  LDL.LU R4, [R1+0x40] ;  /* 0x0000400001047983 */ /* 0x000ea20000300800 */
[----:B------:R-:W-:-:S04]  /*1c490*/  SHF.R.U32.HI R7, RZ, 0x8, R7 ;  /* 0x00000008ff077819 */ /* 0x000fc80000011607 */
[----:B------:R-:W-:-:S04]  /*1c4a0*/  LOP3.LUT R7, R7, 0xffff, RZ, 0xc0, !PT ;  /* 0x0000ffff07077812 */ /* 0x000fc800078ec0ff */
[----:B------:R-:W-:Y:S02]  /*1c4b0*/  PRMT R3, R7, 0x3340, R1 ;  /* 0x0000334007037816 */ /* 0x000fe40000000001 */
[----:B--2---:R-:W-:Y:S02]  /*1c4c0*/  LOP3.LUT R7, R4, 0xffff, RZ, 0xc0, !PT ;  /* 0x0000ffff04077812 */ /* 0x004fe400078ec0ff */
[----:B------:R-:W-:Y:S02]  /*1c4d0*/  LOP3.LUT R4, R25, 0xffff, RZ, 0xc0, !PT ;  /* 0x0000ffff19047812 */ /* 0x000fe400078ec0ff */
[----:B------:R-:W-:Y:S02]  /*1c4e0*/  SHF.R.U32.HI R25, RZ, 0x8, R14 ;  /* 0x00000008ff197819 */ /* 0x000fe4000001160e */
[----:B------:R-:W2:Y:S01]  /*1c4f0*/  LDL.LU R14, [R1+0x8] ;  /* 0x00000800010e7983 */ /* 0x000ea20000300800 */
[----:B------:R-:W-:Y:S01]  /*1c500*/  SHF.R.U32.HI R26, RZ, 0x8, R26 ;  /* 0x00000008ff1a7819 */ /* 0x000fe2000001161a */
[----:B------:R-:W-:Y:S01]  /*1c510*/  ULEA UR4, UR5, UR4, 0x18 ;  /* 0x0000000405047291 */ /* 0x000fe2000f8ec0ff */
[----:B------:R-:W-:Y:S01]  /*1c520*/  SHF.R.U32.HI R24, RZ, 0x8, R24 ;  /* 0x00000008ff187819 */ /* 0x000fe20000011618 */
[----:B------:R-:W0:Y:S01]  /*1c530*/  LDCU UR5, c[0x0][0x3b4] ;  /* 0x00007680ff0577ac */ /* 0x000e220008000800 */
[----:B---3--:R-:W-:-:S02]  /*1c540*/  LOP3.LUT R28, R28, 0xffff, RZ, 0xc0, !PT ;  /* 0x0000ffff1c1c7812 */ /* 0x008fc400078ec0ff */
[----:B------:R-:W-:Y:S02]  /*1c550*/  LOP3.LUT R6, R6, 0xffff, RZ, 0xc0, !PT ;  /* 0x0000ffff06067812 */ /* 0x000fe400078ec0ff */
[----:B------:R-:W-:Y:S02]  /*1c560*/  LOP3.LUT R26, R26, 0xffff, RZ, 0xc0, !PT ;  /* 0x0000ffff1a1a7812 */ /* 0x000fe400078ec0ff */
[----:B------:R-:W-:Y:S02]  /*1c570*/  LOP3.LUT R24, R24, 0xffff, RZ, 0xc0, !PT ;  /* 0x0000ffff18187812 */ /* 0x000fe400078ec0ff */
[----:B------:R-:W-:Y:S02]  /*1c580*/  LOP3.LUT R25, R25, 0xffff, RZ, 0xc0, !PT ;  /* 0x0000ffff19197812 */ /* 0x000fe400078ec0ff */
[----:B------:R-:W-:Y:S02]  /*1c590*/  PRMT R12, R12, 0x4210, R28 ;  /* 0x000042100c0c7816 */ /* 0x000fe4000000001c */
[----:B----4-:R-:W-:-:S02]  /*1c5a0*/  PRMT R13, R13, 0x4210, R7 ;  /* 0x000042100d0d7816 */ /* 0x010fc40000000007 */
[----:B-----5:R-:W-:Y:S02]  /*1c5b0*/  PRMT R15, R15, 0x4210, R6 ;  /* 0x000042100f0f7816 */ /* 0x020fe40000000006 */
[----:B------:R-:W-:Y:S01]  /*1c5c0*/  PRMT R24, R24, 0x3340, R1 ;  /* 0x0000334018187816 */ /* 0x000fe20000000001 */
[----:B------:R1:W-:Y:S01]  /*1c5d0*/  STS.64 [R2+UR4], R12 ;  /* 0x0000000c02007988 */ /* 0x0003e20008000a04 */
[----:B------:R-:W-:-:S03]  /*1c5e0*/  PRMT R25, R26, 0x3340, R25 ;  /* 0x000033401a197816 */ /* 0x000fc60000000019 */
[----:B------:R-:W3:Y:S01]  /*1c5f0*/  LDL.LU R26, [R1+0x24] ;  /* 0x00002400011a7983 */ /* 0x000ee20000300800 */
[----:B------:R-:W-:-:S03]  /*1c600*/  PRMT R23, R23, 0x5410, R24 ;  /* 0x0000541017177816 */ /* 0x000fc60000000018 */
[----:B-1----:R-:W4:Y:S04]  /*1c610*/  LDL.LU R12, [R1+0x44] ;  /* 0x00004400010c7983 */ /* 0x002f280000300800 */
[----:B------:R-:W5:Y:S01]  /*1c620*/  LDL.LU R13, [R1] ;  /* 0x00000000010d7983 */ /* 0x000f620000300800 */
[----:B--2---:R-:W-:-:S05]  /*1c630*/  PRMT R14, R14, 0x4210, R4 ;  /* 0x000042100e0e7816 */ /* 0x004fca0000000004 */
[----:B------:R1:W-:Y:S04]  /*1c640*/  STS.64 [R2+UR4+0x80], R14 ;  /* 0x0000800e02007988 */ /* 0x0003e80008000a04 */
[----:B-1----:R-:W2:Y:S04]  /*1c650*/  LDL.LU R14, [R1+0x50] ;  /* 0x00005000010e7983 */ /* 0x002ea80000300800 */
[----:B------:R-:W2:Y:S04]  /*1c660*/  LDL.LU R15, [R1+0x28] ;  /* 0x00002800010f7983 */ /* 0x000ea80000300800 */
[----:B------:R-:W2:Y:S01]  /*1c670*/  LDL.LU R24, [R1+0x54] ;  /* 0x0000540001187983 */ /* 0x000ea20000300800 */
[----:B------:R-:W-:-:S02]  /*1c680*/  LOP3.LUT R10, R10, 0xffff, RZ, 0xc0, !PT ;  /* 0x0000ffff0a0a7812 */ /* 0x000fc400078ec0ff */
[--C-:B------:R-:W-:Y:S02]  /*1c690*/  PRMT R11, R11, 0x3340, R1.reuse ;  /* 0x000033400b0b7816 */ /* 0x100fe40000000001 */
[--C-:B------:R-:W-:Y:S02]  /*1c6a0*/  PRMT R10, R10, 0x3340, R1.reuse ;  /* 0x000033400a0a7816 */ /* 0x100fe40000000001 */
[----:B------:R-:W-:Y:S02]  /*1c6b0*/  PRMT R16, R22, 0x5410, R16 ;  /* 0x0000541016107816 */ /* 0x000fe40000000010 */
[----:B------:R-:W-:Y:S02]  /*1c6c0*/  PRMT R5, R5, 0x3340, R1 ;  /* 0x0000334005057816 */ /* 0x000fe40000000001 */
[----:B------:R-:W-:Y:S02]  /*1c6d0*/  PRMT R21, R21, 0x5410, R11 ;  /* 0x0000541015157816 */ /* 0x000fe4000000000b */
[----:B------:R-:W-:-:S02]  /*1c6e0*/  PRMT R20, R20, 0x5410, R10 ;  /* 0x0000541014147816 */ /* 0x000fc4000000000a */
[----:B------:R-:W-:Y:S02]  /*1c6f0*/  PRMT R11, R16, 0x5210, R7 ;  /* 0x00005210100b7816 */ /* 0x000fe40000000007 */
[----:B------:R-:W-:Y:S02]  /*1c700*/  PRMT R17, R17, 0x5410, R5 ;  /* 0x0000541011117816 */ /* 0x000fe40000000005 */
[----:B------:R-:W-:Y:S02]  /*1c710*/  PRMT R5, R20, 0x5210, R6 ;  /* 0x0000521014057816 */ /* 0x000fe40000000006 */
[----:B------:R-:W-:-:S05]  /*1c720*/  PRMT R10, R23, 0x5210, R28 ;  /* 0x00005210170a7816 */ /* 0x000fca000000001c */
[----:B------:R3:W-:Y:S01]  /*1c730*/  STS.64 [R2+UR4+0x100], R10 ;  /* 0x0001000a02007988 */ /* 0x0007e20008000a04 */
[----:B--2---:R-:W-:-:S04]  /*1c740*/  LOP3.LUT R16, R24, 0xffff, RZ, 0xc0, !PT ;  /* 0x0000ffff18107812 */ /* 0x004fc800078ec0ff */
[----:B------:R-:W-:Y:S02]  /*1c750*/  PRMT R6, R15, 0x4210, R16 ;  /* 0x000042100f067816 */ /* 0x000fe40000000010 */
[----:B------:R-:W2:Y:S01]  /*1c760*/  LDL.LU R15, [R1+0x334] ;  /* 0x00033400010f7983 */ /* 0x000ea20000300800 */
[----:B---3--:R-:W-:Y:S02]  /*1c770*/  LOP3.LUT R10, R26, 0xffff, RZ, 0xc0, !PT ;  /* 0x0000ffff1a0a7812 */ /* 0x008fe400078ec0ff */
[----:B------:R-:W1:Y:S01]  /*1c780*/  S2R R26, SR_TID.X ;  /* 0x00000000001a7919 */ /* 0x000e620000002100 */
[----:B------:R-:W-:Y:S02]  /*1c790*/  LOP3.LUT R9, R9, 0xffff, RZ, 0xc0, !PT ;  /* 0x0000ffff09097812 */ /* 0x000fe400078ec0ff */
[----:B------:R-:W-:Y:S02]  /*1c7a0*/  PRMT R3, R8, 0x5410, R3 ;  /* 0x0000541008037816 */ /* 0x000fe40000000003 */
[----:B------:R-:W-:-:S02]  /*1c7b0*/  LOP3.LUT R8, R14, 0xffff, RZ, 0xc0, !PT ;  /* 0x0000ffff0e087812 */ /* 0x000fc400078ec0ff */
[----:B------:R-:W-:Y:S02]  /*1c7c0*/  PRMT R9, R9, 0x3340, R1 ;  /* 0x0000334009097816 */ /* 0x000fe40000000001 */
[----:B------:R-:W-:Y:S02]  /*1c7d0*/  PRMT R4, R21, 0x5210, R4 ;  /* 0x0000521015047816 */ /* 0x000fe40000000004 */
[----:B-----5:R-:W-:Y:S02]  /*1c7e0*/  PRMT R7, R13, 0x4210, R8 ;  /* 0x000042100d077816 */ /* 0x020fe40000000008 */
[----:B------:R-:W-:Y:S02]  /*1c7f0*/  LOP3.LUT R11, R2, 0x1008, RZ, 0x3c, !PT ;  /* 0x00001008020b7812 */ /* 0x000fe400078e3cff */
[----:B------:R-:W-:Y:S01]  /*1c800*/  PRMT R9, R19, 0x5410, R9 ;  /* 0x0000541013097816 */ /* 0x000fe20000000009 */
[----:B------:R-:W-:Y:S03]  /*1c810*/  STS.64 [R2+UR4+0x180], R4 ;  /* 0x0001800402007988 */ /* 0x000fe60008000a04 */
[----:B------:R-:W-:Y:S01]  /*1c820*/  PRMT R16, R9, 0x5210, R16 ;  /* 0x0000521009107816 */ /* 0x000fe20000000010 */
[----:B------:R2:W-:Y:S01]  /*1c830*/  STS.64 [R11+UR4], R6 ;  /* 0x000000060b007988 */ /* 0x0005e20008000a04 */
[----:B------:R-:W-:-:S02]  /*1c840*/  PRMT R9, R0, 0x4210, R10 ;  /* 0x0000421000097816 */ /* 0x000fc4000000000a */
[----:B-1----:R-:W-:-:S04]  /*1c850*/  SHF.R.U32.HI R22, RZ, 0x5, R26 ;  /* 0x00000005ff167819 */ /* 0x002fc8000001161a */
[----:B------:R-:W-:-:S04]  /*1c860*/  SGXT.U32 R22, R22, 0x2 ;  /* 0x000000021616781a */ /* 0x000fc80000000000 */
[C-C-:B--2---:R-:W-:Y:S02]  /*1c870*/  LOP3.LUT R6, R15.reuse, 0x20, R22.reuse, 0xfe, !PT ;  /* 0x000000200f067812 */ /* 0x144fe400078efe16 */
[C-C-:B------:R-:W-:Y:S02]  /*1c880*/  LOP3.LUT R0, R15.reuse, 0x24, R22.reuse, 0xfe, !PT ;  /* 0x000000240f007812 */ /* 0x140fe400078efe16 */
[C-C-:B------:R-:W-:Y:S01]  /*1c890*/  LOP3.LUT R7, R15.reuse, 0x28, R22.reuse, 0xfe, !PT ;  /* 0x000000280f077812 */ /* 0x140fe200078efe16 */
[----:B------:R1:W-:Y:S04]  /*1c8a0*/  STL [R1], R6 ;  /* 0x0000000601007387 */ /* 0x0003e80000100800 */
[----:B------:R2:W-:Y:S01]  /*1c8b0*/  STL [R1+0x4], R0 ;  /* 0x0000040001007387 */ /* 0x0005e20000100800 */
[----:B-1----:R-:W-:-:S03]  /*1c8c0*/  LOP3.LUT R6, R15, 0x2c, R22, 0xfe, !PT ;  /* 0x0000002c0f067812 */ /* 0x002fc600078efe16 */
[----:B------:R1:W-:Y:S01]  /*1c8d0*/  STL [R1+0x8], R7 ;  /* 0x0000080701007387 */ /* 0x0003e20000100800 */
[----:B--2---:R-:W-:-:S03]  /*1c8e0*/  LOP3.LUT R0, R15, 0x30, R22, 0xfe, !PT ;  /* 0x000000300f007812 */ /* 0x004fc600078efe16 */
[----:B------:R2:W-:Y:S04]  /*1c8f0*/  STL [R1+0xc], R6 ;  /* 0x00000c0601007387 */ /* 0x0005e80000100800 */
[----:B------:R3:W-:Y:S01]  /*1c900*/  STL [R1+0x10], R0 ;  /* 0x0000100001007387 */ /* 0x0007e20000100800 */
[C-C-:B-1----:R-:W-:Y:S02]  /*1c910*/  LOP3.LUT R7, R15.reuse, 0x34, R22.reuse, 0xfe, !PT ;  /* 0x000000340f077812 */ /* 0x142fe400078efe16 */
[----:B--2---:R-:W-:-:S03]  /*1c920*/  LOP3.LUT R6, R15, 0x38, R22, 0xfe, !PT ;  /* 0x000000380f067812 */ /* 0x004fc600078efe16 */
[----:B------:R1:W-:Y:S01]  /*1c930*/  STL [R1+0x14], R7 ;  /* 0x0000140701007387 */ /* 0x0003e20000100800 */
[----:B---3--:R-:W-:-:S03]  /*1c940*/  LOP3.LUT R0, R15, 0x3c, R22, 0xfe, !PT ;  /* 0x0000003c0f007812 */ /* 0x008fc600078efe16 */
        /* <DEDUP_REMOVED lines=48> */
[----:B------:R-:W-:Y:S04]  /*1cc50*/  STL [R1+0x7c], R6 ;  /* 0x00007c0601007387 */ /* 0x000fe80000100800 */
[----:B------:R2:W-:Y:S01]  /*1cc60*/  STL [R1+0x80], R0 ;  /* 0x0000800001007387 */ /* 0x0005e20000100800 */
[C-C-:B-1----:R-:W-:Y:S02]  /*1cc70*/  LOP3.LUT R7, R15.reuse, 0xac, R22.reuse, 0xfe, !PT ;  /* 0x000000ac0f077812 */ /* 0x142fe400078efe16 */
[C-C-:B--2---:R-:W-:Y:S02]  /*1cc80*/  LOP3.LUT R0, R15.reuse, 0xa8, R22.reuse, 0xfe, !PT ;  /* 0x000000a80f007812 */ /* 0x144fe400078efe16 */
[----:B------:R-:W-:-:S03]  /*1cc90*/  LOP3.LUT R6, R15, 0xb0, R22, 0xfe, !PT ;  /* 0x000000b00f067812 */ /* 0x000fc600078efe16 */
[----:B------:R1:W-:Y:S04]  /*1cca0*/  STL [R1+0x84], R0 ;  /* 0x0000840001007387 */ /* 0x0003e80000100800 */
[----:B------:R-:W-:Y:S01]  /*1ccb0*/  STL [R1+0x88], R7 ;  /* 0x0000880701007387 */ /* 0x000fe20000100800 */
[----:B-1----:R-:W-:-:S03]  /*1ccc0*/  LOP3.LUT R0, R15, 0xb4, R22, 0xfe, !PT ;  /* 0x000000b40f007812 */ /* 0x002fc600078efe16 */
[----:B------:R-:W-:Y:S04]  /*1ccd0*/  STL [R1+0x8c], R6 ;  /* 0x00008c0601007387 */ /* 0x000fe80000100800 */
[----:B------:R1:W-:Y:S04]  /*1cce0*/  STL [R1+0x90], R0 ;  /* 0x0000900001007387 */ /* 0x0003e80000100800 */
[----:B-1----:R-:W2:Y:S01]  /*1ccf0*/  LDL.LU R0, [R1+0x7fc] ;  /* 0x0007fc0001007983 */ /* 0x002ea20000300800 */
[----:B------:R-:W-:-:S04]  /*1cd00*/  SHF.R.U32.HI R27, RZ, 0x8, R27 ;  /* 0x00000008ff1b7819 */ /* 0x000fc8000001161b */
[----:B------:R-:W-:-:S04]  /*1cd10*/  LOP3.LUT R27, R27, 0xffff, RZ, 0xc0, !PT ;  /* 0x0000ffff1b1b7812 */ /* 0x000fc800078ec0ff */
[----:B------:R-:W-:Y:S02]  /*1cd20*/  PRMT R27, R27, 0x3340, R1 ;  /* 0x000033401b1b7816 */ /* 0x000fe40000000001 */
[----:B----4-:R-:W-:Y:S02]  /*1cd30*/  LOP3.LUT R12, R12, 0xffff, RZ, 0xc0, !PT ;  /* 0x0000ffff0c0c7812 */ /* 0x010fe400078ec0ff */
[----:B------:R-:W-:Y:S02]  /*1cd40*/  PRMT R25, R25, 0x5410, R27 ;  /* 0x0000541019197816 */ /* 0x000fe4000000001b */
[----:B------:R-:W-:Y:S02]  /*1cd50*/  PRMT R17, R17, 0x5210, R8 ;  /* 0x0000521011117816 */ /* 0x000fe40000000008 */
[--C-:B------:R-:W-:Y:S02]  /*1cd60*/  PRMT R8, R29, 0x4210, R12.reuse ;  /* 0x000042101d087816 */ /* 0x100fe4000000000c */
[----:B------:R-:W-:-:S02]  /*1cd70*/  PRMT R24, R3, 0x5210, R12 ;  /* 0x0000521003187816 */ /* 0x000fc4000000000c */
[----:B------:R-:W-:Y:S01]  /*1cd80*/  PRMT R25, R25, 0x5210, R10 ;  /* 0x0000521019197816 */ /* 0x000fe2000000000a */
[----:B------:R-:W-:Y:S01]  /*1cd90*/  STS.64 [R11+UR4+0x100], R16 ;  /* 0x000100100b007988 */ /* 0x000fe20008000a04 */
[C-C-:B------:R-:W-:Y:S01]  /*1cda0*/  LOP3.LUT R7, R15.reuse, 0xb8, R22.reuse, 0xfe, !PT ;  /* 0x000000b80f077812 */ /* 0x140fe200078efe16 */
[----:B------:R-:W1:Y:S02]  /*1cdb0*/  LDC R29, c[0x0][0x3b8] ;  /* 0x0000ee00ff1d7b82 */ /* 0x000e640000000800 */
[----:B------:R3:W-:Y:S04]  /*1cdc0*/  STS.64 [R11+UR4+0x80], R8 ;  /* 0x000080080b007988 */ /* 0x0007e80008000a04 */
[----:B------:R4:W-:Y:S02]  /*1cdd0*/  STS.64 [R11+UR4+0x180], R24 ;  /* 0x000180180b007988 */ /* 0x0009e40008000a04 */
[----:B------:R-:W-:Y:S01]  /*1cde0*/  BAR.SYNC.DEFER_BLOCKING 0x0 ;  /* 0x0000000000007b1d */ /* 0x000fe20000010000 */
[----:B------:R-:W-:-:S05]  /*1cdf0*/  LOP3.LUT R6, R15, 0xbc, R22, 0xfe, !PT ;  /* 0x000000bc0f067812 */ /* 0x000fca00078efe16 */
[----:B------:R-:W-:Y:S04]  /*1ce00*/  STL [R1+0x94], R7 ;  /* 0x0000940701007387 */ /* 0x000fe80000100800 */
[----:B------:R5:W-:Y:S01]  /*1ce10*/  STL [R1+0x98], R6 ;  /* 0x0000980601007387 */ /* 0x000be20000100800 */
[C-C-:B---3--:R-:W-:Y:S02]  /*1ce20*/  LOP3.LUT R8, R15.reuse, 0xc4, R22.reuse, 0xfe, !PT ;  /* 0x000000c40f087812 */ /* 0x148fe400078efe16 */
[----:B----4-:R-:W-:Y:S02]  /*1ce30*/  LOP3.LUT R24, R18, 0x8, RZ, 0x3c, !PT ;  /* 0x0000000812187812 */ /* 0x010fe400078e3cff */
[C-C-:B-----5:R-:W-:Y:S01]  /*1ce40*/  LOP3.LUT R6, R15.reuse, 0xc0, R22.reuse, 0xfe, !PT ;  /* 0x000000c00f067812 */ /* 0x160fe200078efe16 */
[----:B------:R-:W-:Y:S01]  /*1ce50*/  LDS.64 R10, [R18+UR4] ;  /* 0x00000004120a7984 */ /* 0x000fe20008000a00 */
[----:B------:R-:W-:-:S03]  /*1ce60*/  LOP3.LUT R7, R15, 0xc8, R22, 0xfe, !PT ;  /* 0x000000c80f077812 */ /* 0x000fc600078efe16 */
[----:B------:R3:W-:Y:S04]  /*1ce70*/  STL [R1+0x9c], R6 ;  /* 0x00009c0601007387 */ /* 0x0007e80000100800 */
[----:B------:R4:W-:Y:S04]  /*1ce80*/  STL [R1+0xa0], R8 ;  /* 0x0000a00801007387 */ /* 0x0009e80000100800 */
[----:B------:R-:W5:Y:S01]  /*1ce90*/  LDS.64 R12, [R24+UR4] ;  /* 0x00000004180c7984 */ /* 0x000f620008000a00 */
[----:B---3--:R-:W-:-:S03]  /*1cea0*/  LOP3.LUT R6, R15, 0xcc, R22, 0xfe, !PT ;  /* 0x000000cc0f067812 */ /* 0x008fc600078efe16 */
[----:B------:R3:W-:Y:S01]  /*1ceb0*/  STL [R1+0xa4], R7 ;  /* 0x0000a40701007387 */ /* 0x0007e20000100800 */
[----:B----4-:R-:W-:-:S03]  /*1cec0*/  LOP3.LUT R8, R15, 0xd8, R22, 0xfe, !PT ;  /* 0x000000d80f087812 */ /* 0x010fc600078efe16 */
[----:B------:R4:W-:Y:S01]  /*1ced0*/  STL [R1+0xa8], R6 ;  /* 0x0000a80601007387 */ /* 0x0009e20000100800 */
[C-C-:B---3--:R-:W-:Y:S02]  /*1cee0*/  LOP3.LUT R7, R15.reuse, 0xd0, R22.reuse, 0xfe, !PT ;  /* 0x000000d00f077812 */ /* 0x148fe400078efe16 */
[----:B----4-:R-:W-:-:S03]  /*1cef0*/  LOP3.LUT R6, R15, 0xd4, R22, 0xfe, !PT ;  /* 0x000000d40f067812 */ /* 0x010fc600078efe16 */
[----:B------:R3:W-:Y:S04]  /*1cf00*/  STL [R1+0xac], R7 ;  /* 0x0000ac0701007387 */ /* 0x0007e80000100800 */
[----:B------:R4:W-:Y:S04]  /*1cf10*/  STL [R1+0xb0], R6 ;  /* 0x0000b00601007387 */ /* 0x0009e80000100800 */
[----:B------:R0:W-:Y:S01]  /*1cf20*/  STL [R1+0xb4], R8 ;  /* 0x0000b40801007387 */ /* 0x0001e20000100800 */
[C-C-:B---3--:R-:W-:Y:S02]  /*1cf30*/  LOP3.LUT R7, R15.reuse, 0xdc, R22.reuse, 0xfe, !PT ;  /* 0x000000dc0f077812 */ /* 0x148fe400078efe16 */
[----:B----4-:R-:W-:-:S03]  /*1cf40*/  LOP3.LUT R6, R15, 0xe0, R22, 0xfe, !PT ;  /* 0x000000e00f067812 */ /* 0x010fc600078efe16 */
[----:B------:R3:W-:Y:S01]  /*1cf50*/  STL [R1+0xb8], R7 ;  /* 0x0000b80701007387 */ /* 0x0007e20000100800 */
[----:B0-----:R-:W-:-:S03]  /*1cf60*/  LOP3.LUT R8, R15, 0xe4, R22, 0xfe, !PT ;  /* 0x000000e40f087812 */ /* 0x001fc600078efe16 */
[----:B------:R0:W-:Y:S01]  /*1cf70*/  STL [R1+0xbc], R6 ;  /* 0x0000bc0601007387 */ /* 0x0001e20000100800 */
[----:B------:R-:W-:-:S03]  /*1cf80*/  LOP3.LUT R3, R15, R22, RZ, 0xfc, !PT ;  /* 0x000000160f037212 */ /* 0x000fc600078efcff */
[----:B------:R4:W-:Y:S01]  /*1cf90*/  STL [R1+0xc0], R8 ;  /* 0x0000c00801007387 */ /* 0x0009e20000100800 */
[C-C-:B---3--:R-:W-:Y:S02]  /*1cfa0*/  LOP3.LUT R7, R15.reuse, 0xe8, R22.reuse, 0xfe, !PT ;  /* 0x000000e80f077812 */ /* 0x148fe400078efe16 */
[----:B0-----:R-:W-:-:S03]  /*1cfb0*/  LOP3.LUT R6, R15, 0xec, R22, 0xfe, !PT ;  /* 0x000000ec0f067812 */ /* 0x001fc600078efe16 */
[----:B------:R-:W-:Y:S01]  /*1cfc0*/  STL [R1+0xc4], R7 ;  /* 0x0000c40701007387 */ /* 0x000fe20000100800 */
[----:B----4-:R-:W-:-:S03]  /*1cfd0*/  LOP3.LUT R8, R15, 0xf0, R22, 0xfe, !PT ;  /* 0x000000f00f087812 */ /* 0x010fc600078efe16 */
[----:B------:R-:W-:Y:S01]  /*1cfe0*/  STL [R1+0xc8], R6 ;  /* 0x0000c80601007387 */ /* 0x000fe20000100800 */
[----:B------:R-:W-:-:S03]  /*1cff0*/  LOP3.LUT R16, R15, 0xf8, R22, 0xfe, !PT ;  /* 0x000000f80f107812 */ /* 0x000fc600078efe16 */
[----:B------:R-:W-:Y:S01]  /*1d000*/  STL [R1+0xcc], R8 ;  /* 0x0000cc0801007387 */ /* 0x000fe20000100800 */
[C-C-:B------:R-:W-:Y:S02]  /*1d010*/  LOP3.LUT R20, R15.reuse, 0x4, R22.reuse, 0xfe, !PT ;  /* 0x000000040f147812 */ /* 0x140fe400078efe16 */
[C-C-:B------:R-:W-:Y:S01]  /*1d020*/  LOP3.LUT R21, R15.reuse, 0x8, R22.reuse, 0xfe, !PT ;  /* 0x000000080f157812 */ /* 0x140fe200078efe16 */
[----:B------:R-:W0:Y:S01]  /*1d030*/  LDS.64 R6, [R18+UR4+0x200] ;  /* 0x0002000412067984 */ /* 0x000e220008000a00 */
[C-C-:B------:R-:W-:Y:S02]  /*1d040*/  LOP3.LUT R27, R15.reuse, 0xc, R22.reuse, 0xfe, !PT ;  /* 0x0000000c0f1b7812 */ /* 0x140fe400078efe16 */
[C-C-:B------:R-:W-:Y:S01]  /*1d050*/  LOP3.LUT R2, R15.reuse, 0x10, R22.reuse, 0xfe, !PT ;  /* 0x000000100f027812 */ /* 0x140fe200078efe16 */
[----:B------:R-:W3:Y:S01]  /*1d060*/  LDS.64 R8, [R24+UR4+0x200] ;  /* 0x0002000418087984 */ /* 0x000ee20008000a00 */
[C-C-:B------:R-:W-:Y:S02]  /*1d070*/  LOP3.LUT R5, R15.reuse, 0x14, R22.reuse, 0xfe, !PT ;  /* 0x000000140f057812 */ /* 0x140fe400078efe16 */
[----:B------:R-:W-:-:S02]  /*1d080*/  LOP3.LUT R4, R15, 0x18, R22, 0xfe, !PT ;  /* 0x000000180f047812 */ /* 0x000fc400078efe16 */
[C-C-:B------:R-:W-:Y:S02]  /*1d090*/  LOP3.LUT R28, R15.reuse, 0x1c, R22.reuse, 0xfe, !PT ;  /* 0x0000001c0f1c7812 */ /* 0x140fe400078efe16 */
[C-C-:B------:R-:W-:Y:S02]  /*1d0a0*/  LOP3.LUT R14, R15.reuse, 0x40, R22.reuse, 0xfe, !PT ;  /* 0x000000400f0e7812 */ /* 0x140fe400078efe16 */
[C-C-:B------:R-:W-:Y:S02]  /*1d0b0*/  LOP3.LUT R19, R15.reuse, 0x44, R22.reuse, 0xfe, !PT ;  /* 0x000000440f137812 */ /* 0x140fe400078efe16 */
[----:B-----5:R-:W-:Y:S02]  /*1d0c0*/  PRMT R25, R12, 0x7770, RZ ;  /* 0x000077700c197816 */ /* 0x020fe400000000ff */
[C---:B--2---:R-:W-:Y:S01]  /*1d0d0*/  ISETP.GE.AND P0, PT, R0.reuse, UR18, PT ;  /* 0x0000001200007c0c */ /* 0x044fe2000bf06270 */
[----:B------:R-:W-:Y:S01]  /*1d0e0*/  IMAD R26, R0, UR5, RZ ;  /* 0x00000005001a7c24 */ /* 0x000fe2000f8e02ff */
[----:B------:R-:W-:Y:S01]  /*1d0f0*/  LOP3.LUT R0, R15, 0xf4, R22, 0xfe, !PT ;  /* 0x000000f40f007812 */ /* 0x000fe200078efe16 */
[----:B------:R-:W2:Y:S01]  /*1d100*/  LDCU UR5, c[0x0][0x39c] ;  /* 0x00007380ff0577ac */ /* 0x000ea20008000800 */
[C---:B------:R-:W-:Y:S01]  /*1d110*/  ISETP.LT.AND P3, PT, R3.reuse, UR19, !P0 ;  /* 0x0000001303007c0c */ /* 0x040fe2000c761270 */
[----:B-1----:R-:W-:-:S02]  /*1d120*/  IMAD R3, R3, R29, RZ ;  /* 0x0000001d03037224 */ /* 0x002fc400078e02ff */
[----:B------:R1:W-:Y:S04]  /*1d130*/  STL [R1+0xd4], R0 ;  /* 0x0000d40001007387 */ /* 0x0003e80000100800 */
[----:B------:R4:W-:Y:S01]  /*1d140*/  STL [R1+0xd8], R16 ;  /* 0x0000d81001007387 */ /* 0x0009e20000100800 */
[----:B-1----:R-:W-:-:S04]  /*1d150*/  IADD3 R0, P1, PT, R26, UR16, RZ ;  /* 0x000000101a007c10 */ /* 0x002fc8000ff3e0ff */
[----:B------:R-:W-:Y:S02]  /*1d160*/  LEA.HI.X.SX32 R26, R26, UR17, 0x1, P1 ;  /* 0x000000111a1a7c11 */ /* 0x000fe400088f0eff */
[----:B----4-:R-:W-:Y:S02]  /*1d170*/  IADD3 R16, P2, PT, R3, R0, RZ ;  /* 0x0000000003107210 */ /* 0x010fe40007f5e0ff */
[----:B------:R-:W-:Y:S02]  /*1d180*/  LOP3.LUT R15, R15, 0xfc, R22, 0xfe, !PT ;  /* 0x000000fc0f0f7812 */ /* 0x000fe400078efe16 */
[----:B------:R-:W-:Y:S02]  /*1d190*/  LEA.HI.X.SX32 R17, R3, R26, 0x1, P2 ;  /* 0x0000001a03117211 */ /* 0x000fe400010f0eff */
[----:B------:R-:W-:Y:S02]  /*1d1a0*/  PRMT R22, R10, 0x7770, RZ ;  /* 0x000077700a167816 */ /* 0x000fe400000000ff */
[C---:B------:R-:W-:Y:S01]  /*1d1b0*/  ISETP.LT.AND P6, PT, R20.reuse, UR6, !P0 ;  /* 0x0000000614007c0c */ /* 0x040fe2000c7c1270 */
[-C--:B------:R-:W-:Y:S01]  /*1d1c0*/  IMAD R20, R20, R29.reuse, RZ ;  /* 0x0000001d14147224 */ /* 0x080fe200078e02ff */
[C---:B------:R-:W-:Y:S01]  /*1d1d0*/  ISETP.LT.AND P5, PT, R21.reuse, UR7, !P0 ;  /* 0x0000000715007c0c */ /* 0x040fe2000c7a1270 */
[----:B------:R1:W-:Y:S01]  /*1d1e0*/  @P3 STG.E.U8 desc[UR10][R16.64], R22 ;  /* 0x0000001610003986 */ /* 0x0003e2000c10110a */
[----:B------:R-:W-:Y:S01]  /*1d1f0*/  IMAD R21, R21, R29, RZ ;  /* 0x0000001d15157224 */ /* 0x000fe200078e02ff */
[----:B------:R-:W-:Y:S01]  /*1d200*/  ISETP.LT.AND P4, PT, R27, UR8, !P0 ;  /* 0x000000081b007c0c */ /* 0x000fe2000c781270 */
[----:B------:R-:W4:Y:S01]  /*1d210*/  LDCU UR6, c[0x0][0x39c] ;  /* 0x00007380ff0677ac */ /* 0x000f220008000800 */
[----:B------:R-:W-:Y:S01]  /*1d220*/  STL [R1+0xd0], R15 ;  /* 0x0000d00f01007387 */ /* 0x000fe20000100800 */
[----:B------:R-:W-:-:S02]  /*1d230*/  ISETP.LT.AND P1, PT, R14, UR13, !P0 ;  /* 0x0000000d0e007c0c */ /* 0x000fc4000c721270 */
[----:B------:R-:W-:Y:S01]  /*1d240*/  ISETP.LT.AND P2, PT, R19, UR14, !P0 ;  /* 0x0000000e13007c0c */ /* 0x000fe2000c741270 */
[----:B------:R-:W-:Y:S01]  /*1d250*/  LDS.64 R16, [R24+UR4+0x400] ;  /* 0x0004000418107984 */ /* 0x000fe20008000a00 */
[----:B------:R-:W5:Y:S01]  /*1d260*/  LDCU UR7, c[0x0][0x39c] ;  /* 0x00007380ff0777ac */ /* 0x000f620008000800 */
[C---:B-1----:R-:W-:Y:S01]  /*1d270*/  IADD3 R22, P3, PT, R20.reuse, R0, RZ ;  /* 0x0000000014167210 */ /* 0x042fe20007f7e0ff */
[----:B------:R-:W-:Y:S01]  /*1d280*/  IMAD R27, R27, R29, RZ ;  /* 0x0000001d1b1b7224 */ /* 0x000fe200078e02ff */
[----:B------:R-:W1:Y:S01]  /*1d290*/  LDS.64 R14, [R18+UR4+0x400] ;  /* 0x00040004120e7984 */ /* 0x000e620008000a00 */
[----:B------:R-:W1:Y:S01]  /*1d2a0*/  LDCU UR13, c[0x0][0x39c] ;  /* 0x00007380ff0d77ac */ /* 0x000e620008000800 */
[----:B------:R-:W-:Y:S02]  /*1d2b0*/  LEA.HI.X.SX32 R23, R20, R26, 0x1, P3 ;  /* 0x0000001a14177211 */ /* 0x000fe400018f0eff */
[----:B0-----:R-:W-:Y:S01]  /*1d2c0*/  PRMT R29, R6, 0x7770, RZ ;  /* 0x00007770061d7816 */ /* 0x001fe200000000ff */
[----:B------:R-:W0:Y:S01]  /*1d2d0*/  LDS.64 R18, [R18+UR4+0x600] ;  /* 0x0006000412127984 */ /* 0x000e220008000a00 */
[----:B------:R-:W0:Y:S03]  /*1d2e0*/  LDCU UR8, c[0x0][0x39c] ;  /* 0x00007380ff0877ac */ /* 0x000e260008000800 */
[----:B------:R2:W-:Y:S01]  /*1d2f0*/  @P6 STG.E.U8 desc[UR10][R22.64], R25 ;  /* 0x0000001916006986 */ /* 0x0005e2000c10110a */
[----:B------:R-:W-:-:S03]  /*1d300*/  IADD3 R20, P3, PT, R21, R0, RZ ;  /* 0x0000000015147210 */ /* 0x000fc60007f7e0ff */
[----:B------:R-:W0:Y:S01]  /*1d310*/  LDS.64 R24, [R24+UR4+0x600] ;  /* 0x0006000418187984 */ /* 0x000e220008000a00 */
[----:B--2---:R-:W2:Y:S01]  /*1d320*/  LDC R23, c[0x0][0x3b8] ;  /* 0x0000ee00ff177b82 */ /* 0x004ea20000000800 */
[----:B------:R-:W-:Y:S01]  /*1d330*/  IADD3 R22, P6, PT, R27, R0, RZ ;  /* 0x000000001b167210 */ /* 0x000fe20007fde0ff */
[----:B------:R-:W0:Y:S01]  /*1d340*/  LDCU UR4, c[0x0][0x39c] ;  /* 0x00007380ff0477ac */ /* 0x000e220008000800 */
[-C--:B------:R-:W-:Y:S02]  /*1d350*/  LEA.HI.X.SX32 R21, R21, R26.reuse, 0x1, P3 ;  /* 0x0000001a15157211 */ /* 0x080fe400018f0eff */
[C---:B------:R-:W-:Y:S01]  /*1d360*/  ISETP.LT.AND P3, PT, R2.reuse, UR5, !P0 ;  /* 0x0000000502007c0c */ /* 0x040fe2000c761270 */
[----:B------:R-:W0:Y:S02]  /*1d370*/  LDCU UR5, c[0x0][0x39c] ;  /* 0x00007380ff0577ac */ /* 0x000e240008000800 */
[----:B------:R1:W-:Y:S04]  /*1d380*/  @P5 STG.E.U8 desc[UR10][R20.64], R29 ;  /* 0x0000001d14005986 */ /* 0x0003e8000c10110a */
[----:B-1----:R-:W5:Y:S01]  /*1d390*/  LDL.LU R29, [R1+0x8] ;  /* 0x00000800011d7983 */ /* 0x002f620000300800 */
[----:B--2---:R-:W-:Y:S01]  /*1d3a0*/  IMAD R2, R2, R23, RZ ;  /* 0x0000001702027224 */ /* 0x004fe200078e02ff */
[----:B------:R-:W-:-:S02]  /*1d3b0*/  LEA.HI.X.SX32 R23, R27, R26, 0x1, P6 ;  /* 0x0000001a1b177211 */ /* 0x000fc400030f0eff */
[----:B---3--:R-:W-:-:S05]  /*1d3c0*/  PRMT R27, R8, 0x7770, RZ ;  /* 0x00007770081b7816 */ /* 0x008fca00000000ff */
[----:B------:R1:W-:Y:S04]  /*1d3d0*/  @P4 STG.E.U8 desc[UR10][R22.64], R27 ;  /* 0x0000001b16004986 */ /* 0x0003e8000c10110a */
[----:B-1----:R-:W2:Y:S01]  /*1d3e0*/  LDL.LU R27, [R1] ;  /* 0x00000000011b7983 */ /* 0x002ea20000300800 */
[----:B------:R-:W1:Y:S03]  /*1d3f0*/  LDC R22, c[0x0][0x3b8] ;  /* 0x0000ee00ff167b82 */ /* 0x000e660000000800 */
[----:B------:R-:W3:Y:S01]  /*1d400*/  LDL.LU R23, [R1+0x4] ;  /* 0x0000040001177983 */ /* 0x000ee20000300800 */
[----:B------:R-:W-:Y:S02]  /*1d410*/  IADD3 R20, P4, PT, R2, R0, RZ ;  /* 0x0000000002147210 */ /* 0x000fe40007f9e0ff */
[----:B------:R-:W-:-:S02]  /*1d420*/  ISETP.LT.AND P5, PT, R5, UR13, !P0 ;  /* 0x0000000d05007c0c */ /* 0x000fc4000c7a1270 */
[----:B------:R-:W-:Y:S02]  /*1d430*/  LEA.HI.X.SX32 R21, R2, R26, 0x1, P4 ;  /* 0x0000001a02157211 */ /* 0x000fe400020f0eff */
[----:B------:R-:W0:Y:S01]  /*1d440*/  LDC R2, c[0x0][0x3b8] ;  /* 0x0000ee00ff027b82 */ /* 0x000e220000000800 */
[----:B-1----:R-:W-:Y:S01]  /*1d450*/  IMAD R5, R5, R22, RZ ;  /* 0x0000001605057224 */ /* 0x002fe200078e02ff */
[----:B------:R-:W-:-:S05]  /*1d460*/  PRMT R22, R14, 0x7770, RZ ;  /* 0x000077700e167816 */ /* 0x000fca00000000ff */
[----:B------:R1:W-:Y:S02]  /*1d470*/  @P3 STG.E.U8 desc[UR10][R20.64], R22 ;  /* 0x0000001614003986 */ /* 0x0003e4000c10110a */
[----:B-1----:R-:W1:Y:S01]  /*1d480*/  LDC R21, c[0x0][0x3b8] ;  /* 0x0000ee00ff157b82 */ /* 0x002e620000000800 */
[C---:B0-----:R-:W-:Y:S01]  /*1d490*/  IMAD R2, R4.reuse, R2, RZ ;  /* 0x0000000204027224 */ /* 0x041fe200078e02ff */
[----:B----4-:R-:W-:Y:S01]  /*1d4a0*/  ISETP.LT.AND P4, PT, R4, UR6, !P0 ;  /* 0x0000000604007c0c */ /* 0x010fe2000c781270 */
[----:B------:R-:W0:Y:S01]  /*1d4b0*/  LDCU UR6, c[0x0][0x39c] ;  /* 0x00007380ff0677ac */ /* 0x000e220008000800 */
[CC--:B------:R-:W-:Y:S02]  /*1d4c0*/  IADD3 R4, P6, PT, R5.reuse, R0.reuse, RZ ;  /* 0x0000000005047210 */ /* 0x0c0fe40007fde0ff */
[----:B------:R-:W-:Y:S02]  /*1d4d0*/  IADD3 R20, P3, PT, R2, R0, RZ ;  /* 0x0000000002147210 */ /* 0x000fe40007f7e0ff */
[----:B------:R-:W-:-:S02]  /*1d4e0*/  LEA.HI.X.SX32 R5, R5, R26, 0x1, P6 ;  /* 0x0000001a05057211 */ /* 0x000fc400030f0eff */
[----:B-----5:R-:W-:Y:S01]  /*1d4f0*/  ISETP.LT.AND P6, PT, R28, UR7, !P0 ;  /* 0x000000071c007c0c */ /* 0x020fe2000c7c1270 */
[----:B------:R-:W4:Y:S01]  /*1d500*/  LDCU UR7, c[0x0][0x39c] ;  /* 0x00007380ff0777ac */ /* 0x000f220008000800 */
[----:B------:R-:W-:-:S05]  /*1d510*/  PRMT R22, R16, 0x7770, RZ ;  /* 0x0000777010167816 */ /* 0x000fca00000000ff */
[----:B------:R5:W-:Y:S01]  /*1d520*/  @P5 STG.E.U8 desc[UR10][R4.64], R22 ;  /* 0x0000001604005986 */ /* 0x000be2000c10110a */
[----:B-1----:R-:W-:Y:S01]  /*1d530*/  IMAD R28, R28, R21, RZ ;  /* 0x000000151c1c7224 */ /* 0x002fe200078e02ff */
[----:B------:R-:W-:Y:S02]  /*1d540*/  LEA.HI.X.SX32 R21, R2, R26, 0x1, P3 ;  /* 0x0000001a02157211 */ /* 0x000fe400018f0eff */
[----:B------:R-:W-:Y:S01]  /*1d550*/  PRMT R2, R18, 0x7770, RZ ;  /* 0x0000777012027816 */ /* 0x000fe200000000ff */
[----:B-----5:R-:W2:Y:S04]  /*1d560*/  LDC R22, c[0x0][0x3b8] ;  /* 0x0000ee00ff167b82 */ /* 0x020ea80000000800 */
[----:B------:R1:W-:Y:S01]  /*1d570*/  @P4 STG.E.U8 desc[UR10][R20.64], R2 ;  /* 0x0000000214004986 */ /* 0x0003e2000c10110a */
[----:B------:R-:W-:-:S04]  /*1d580*/  IADD3 R4, P4, PT, R28, R0, RZ ;  /* 0x000000001c047210 */ /* 0x000fc80007f9e0ff */
[----:B------:R-:W-:Y:S02]  /*1d590*/  LEA.HI.X.SX32 R5, R28, R26, 0x1, P4 ;  /* 0x0000001a1c057211 */ /* 0x000fe400020f0eff */
[----:B------:R-:W3:Y:S01]  /*1d5a0*/  LDC R28, c[0x0][0x3b8] ;  /* 0x0000ee00ff1c7b82 */ /* 0x000ee20000000800 */
[----:B-1----:R-:W-:-:S05]  /*1d5b0*/  PRMT R21, R24, 0x7770, RZ ;  /* 0x0000777018157816 */ /* 0x002fca00000000ff */
[----:B------:R1:W-:Y:S01]  /*1d5c0*/  @P6 STG.E.U8 desc[UR10][R4.64], R21 ;  /* 0x0000001504006986 */ /* 0x0003e2000c10110a */
[----:B0-----:R-:W-:Y:S01]  /*1d5d0*/  ISETP.LT.AND P6, PT, R29, UR6, !P0 ;  /* 0x000000061d007c0c */ /* 0x001fe2000c7c1270 */
[----:B------:R-:W0:Y:S01]  /*1d5e0*/  LDCU UR6, c[0x0][0x39c] ;  /* 0x00007380ff0677ac */ /* 0x000e220008000800 */
[C---:B--2---:R-:W-:Y:S01]  /*1d5f0*/  IMAD R2, R27.reuse, R22, RZ ;  /* 0x000000161b027224 */ /* 0x044fe200078e02ff */
[----:B------:R-:W-:Y:S01]  /*1d600*/  ISETP.LT.AND P3, PT, R27, UR4, !P0 ;  /* 0x000000041b007c0c */ /* 0x000fe2000c761270 */
[----:B------:R-:W2:Y:S01]  /*1d610*/  LDCU UR4, c[0x0][0x39c] ;  /* 0x00007380ff0477ac */ /* 0x000ea20008000800 */
[----:B------:R-:W5:Y:S02]  /*1d620*/  LDL.LU R27, [R1+0x14] ;  /* 0x00001400011b7983 */ /* 0x000f640000300800 */
[C---:B------:R-:W-:Y:S01]  /*1d630*/  IADD3 R20, P5, PT, R2.reuse, R0, RZ ;  /* 0x0000000002147210 */ /* 0x040fe20007fbe0ff */
[C---:B---3--:R-:W-:Y:S01]  /*1d640*/  IMAD R22, R23.reuse, R28, RZ ;  /* 0x0000001c17167224 */ /* 0x048fe200078e02ff */
[----:B------:R-:W-:Y:S01]  /*1d650*/  ISETP.LT.AND P4, PT, R23, UR5, !P0 ;  /* 0x0000000517007c0c */ /* 0x000fe2000c781270 */
[----:B------:R-:W3:Y:S01]  /*1d660*/  LDCU UR5, c[0x0][0x39c] ;  /* 0x00007380ff0577ac */ /* 0x000ee20008000800 */
[----:B-1----:R-:W-:-:S02]  /*1d670*/  LEA.HI.X.SX32 R21, R2, R26, 0x1, P5 ;  /* 0x0000001a02157211 */ /* 0x002fc400028f0eff */
[----:B------:R-:W-:Y:S01]  /*1d680*/  PRMT R23, R10, 0x7771, RZ ;  /* 0x000077710a177816 */ /* 0x000fe200000000ff */
[----:B------:R-:W-:Y:S02]  /*1d690*/  IMAD R2, R29, R28, RZ ;  /* 0x0000001c1d027224 */ /* 0x000fe400078e02ff */
[----:B------:R-:W2:Y:S04]  /*1d6a0*/  LDL.LU R29, [R1+0x24] ;  /* 0x00002400011d7983 */ /* 0x000ea80000300800 */
[----:B------:R1:W-:Y:S04]  /*1d6b0*/  @P3 STG.E.U8 desc[UR10][R20.64], R23 ;  /* 0x0000001714003986 */ /* 0x0003e8000c10110a */
[----:B-1----:R-:W4:Y:S04]  /*1d6c0*/  LDL.LU R21, [R1+0xc] ;  /* 0x00000c0001157983 */ /* 0x002f280000300800 */
[----:B------:R-:W2:Y:S01]  /*1d6d0*/  LDL.LU R20, [R1+0x10] ;  /* 0x0000100001147983 */ /* 0x000ea20000300800 */
[----:B------:R-:W-:-:S04]  /*1d6e0*/  IADD3 R4, P5, PT, R22, R0, RZ ;  /* 0x0000000016047210 */ /* 0x000fc80007fbe0ff */
[----:B------:R-:W-:Y:S02]  /*1d6f0*/  LEA.HI.X.SX32 R5, R22, R26, 0x1, P5 ;  /* 0x0000001a16057211 */ /* 0x000fe400028f0eff */
[----:B------:R-:W-:-:S05]  /*1d700*/  PRMT R22, R12, 0x7771, RZ ;  /* 0x000077710c167816 */ /* 0x000fca00000000ff */
[----:B------:R1:W-:Y:S02]  /*1d710*/  @P4 STG.E.U8 desc[UR10][R4.64], R22 ;  /* 0x0000001604004986 */ /* 0x0003e4000c10110a */
[----:B-1----:R-:W-:Y:S02]  /*1d720*/  IADD3 R4, P3, PT, R2, R0, RZ ;  /* 0x0000000002047210 */ /* 0x002fe40007f7e0ff */
[----:B------:R-:W-:Y:S02]  /*1d730*/  PRMT R22, R6, 0x7771, RZ ;  /* 0x0000777106167816 */ /* 0x000fe400000000ff */
[----:B------:R-:W-:-:S05]  /*1d740*/  LEA.HI.X.SX32 R5, R2, R26, 0x1, P3 ;  /* 0x0000001a02057211 */ /* 0x000fca00018f0eff */
[----:B------:R1:W-:Y:S02]  /*1d750*/  @P6 STG.E.U8 desc[UR10][R4.64], R22 ;  /* 0x0000001604006986 */ /* 0x0003e4000c10110a */
[----:B-1----:R-:W-:Y:S02]  /*1d760*/  PRMT R22, R8, 0x7771, RZ ;  /* 0x0000777108167816 */ /* 0x002fe400000000ff */
[C---:B----4-:R-:W-:Y:S01]  /*1d770*/  ISETP.LT.AND P4, PT, R21.reuse, UR7, !P0 ;  /* 0x0000000715007c0c */ /* 0x050fe2000c781270 */
[-C--:B------:R-:W-:Y:S01]  /*1d780*/  IMAD R21, R21, R28.reuse, RZ ;  /* 0x0000001c15157224 */ /* 0x080fe200078e02ff */
[----:B------:R-:W-:Y:S01]  /*1d790*/  PRMT R23, R14, 0x7771, RZ ;  /* 0x000077710e177816 */ /* 0x000fe200000000ff */
[----:B------:R-:W1:Y:S01]  /*1d7a0*/  LDCU UR7, c[0x0][0x39c] ;  /* 0x00007380ff0777ac */ /* 0x000e620008000800 */
[C---:B--2---:R-:W-:Y:S01]  /*1d7b0*/  IMAD R2, R20.reuse, R28, RZ ;  /* 0x0000001c14027224 */ /* 0x044fe200078e02ff */
[----:B------:R-:W-:Y:S02]  /*1d7c0*/  ISETP.LT.AND P3, PT, R20, UR8, !P0 ;  /* 0x0000000814007c0c */ /* 0x000fe4000c761270 */
[----:B------:R-:W-:-:S02]  /*1d7d0*/  IADD3 R20, P5, PT, R21, R0, RZ ;  /* 0x0000000015147210 */ /* 0x000fc40007fbe0ff */
[C---:B------:R-:W-:Y:S02]  /*1d7e0*/  IADD3 R4, P6, PT, R2.reuse, R0, RZ ;  /* 0x0000000002047210 */ /* 0x040fe40007fde0ff */
[-C--:B------:R-:W-:Y:S02]  /*1d7f0*/  LEA.HI.X.SX32 R21, R21, R26.reuse, 0x1, P5 ;  /* 0x0000001a15157211 */ /* 0x080fe400028f0eff */
[----:B------:R-:W-:Y:S01]  /*1d800*/  LEA.HI.X.SX32 R5, R2, R26, 0x1, P6 ;  /* 0x0000001a02057211 */ /* 0x000fe200030f0eff */
[C---:B-----5:R-:W-:Y:S01]  /*1d810*/  IMAD R2, R27.reuse, R28, RZ ;  /* 0x0000001c1b027224 */ /* 0x060fe200078e02ff */
[----:B------:R-:W-:Y:S01]  /*1d820*/  ISETP.LT.AND P5, PT, R27, UR4, !P0 ;  /* 0x000000041b007c0c */ /* 0x000fe2000c7a1270 */
[----:B------:R2:W-:Y:S01]  /*1d830*/  @P4 STG.E.U8 desc[UR10][R20.64], R22 ;  /* 0x0000001614004986 */ /* 0x0005e2000c10110a */
[----:B------:R-:W4:Y:S03]  /*1d840*/  LDCU UR4, c[0x0][0x39c] ;  /* 0x00007380ff0477ac */ /* 0x000f260008000800 */
[----:B------:R-:W5:Y:S04]  /*1d850*/  LDL.LU R27, [R1+0x30] ;  /* 0x00003000011b7983 */ /* 0x000f680000300800 */
[----:B--2---:R-:W3:Y:S04]  /*1d860*/  LDL.LU R21, [R1+0x18] ;  /* 0x0000180001157983 */ /* 0x004ee80000300800 */
[----:B------:R-:W0:Y:S04]  /*1d870*/  LDL.LU R20, [R1+0x1c] ;  /* 0x00001c0001147983 */ /* 0x000e280000300800 */
[----:B------:R2:W-:Y:S02]  /*1d880*/  @P3 STG.E.U8 desc[UR10][R4.64], R23 ;  /* 0x0000001704003986 */ /* 0x0005e4000c10110a */
[----:B--2---:R-:W-:-:S04]  /*1d890*/  IADD3 R4, P3, PT, R2, R0, RZ ;  /* 0x0000000002047210 */ /* 0x004fc80007f7e0ff */
[----:B------:R-:W-:Y:S02]  /*1d8a0*/  LEA.HI.X.SX32 R5, R2, R26, 0x1, P3 ;  /* 0x0000001a02057211 */ /* 0x000fe400018f0eff */
[----:B------:R-:W-:Y:S01]  /*1d8b0*/  PRMT R2, R16, 0x7771, RZ ;  /* 0x0000777110027816 */ /* 0x000fe200000000ff */
[----:B------:R-:W-:-:S04]  /*1d8c0*/  IMAD R23, R28, 0x40, R3 ;  /* 0x000000401c177824 */ /* 0x000fc800078e0203 */
[----:B------:R2:W-:Y:S01]  /*1d8d0*/  @P5 STG.E.U8 desc[UR10][R4.64], R2 ;  /* 0x0000000204005986 */ /* 0x0005e2000c10110a */
[----:B-1----:R-:W-:-:S03]  /*1d8e0*/  ISETP.LT.AND P5, PT, R29, UR7, !P0 ;  /* 0x000000071d007c0c */ /* 0x002fc6000c7a1270 */
[----:B------:R-:W4:Y:S01]  /*1d8f0*/  LDL.LU R29, [R1+0x34] ;  /* 0x00003400011d7983 */ /* 0x000f220000300800 */
[C---:B---3--:R-:W-:Y:S01]  /*1d900*/  ISETP.LT.AND P4, PT, R21.reuse, UR5, !P0 ;  /* 0x0000000515007c0c */ /* 0x048fe2000c781270 */
[-C--:B------:R-:W-:Y:S01]  /*1d910*/  IMAD R21, R21, R28.reuse, RZ ;  /* 0x0000001c15157224 */ /* 0x080fe200078e02ff */
[C---:B0-----:R-:W-:Y:S01]  /*1d920*/  ISETP.LT.AND P3, PT, R20.reuse, UR6, !P0 ;  /* 0x0000000614007c0c */ /* 0x041fe2000c761270 */
[----:B------:R-:W-:-:S03]  /*1d930*/  IMAD R22, R20, R28, RZ ;  /* 0x0000001c14167224 */ /* 0x000fc600078e02ff */
[C---:B------:R-:W-:Y:S01]  /*1d940*/  IADD3 R20, P6, PT, R21.reuse, R0, RZ ;  /* 0x0000000015147210 */ /* 0x040fe20007fde0ff */
[----:B------:R-:W0:Y:S03]  /*1d950*/  LDCU UR5, c[0x0][0x39c] ;  /* 0x00007380ff0577ac */ /* 0x000e260008000800 */
[----:B------:R-:W-:Y:S01]  /*1d960*/  LEA.HI.X.SX32 R21, R21, R26, 0x1, P6 ;  /* 0x0000001a15157211 */ /* 0x000fe200030f0eff */
[----:B------:R-:W5:Y:S01]  /*1d970*/  LDCU UR6, c[0x0][0x39c] ;  /* 0x00007380ff0677ac */ /* 0x000f620008000800 */
[----:B--2---:R-:W-:-:S04]  /*1d980*/  IADD3 R2, P6, PT, R22, R0, RZ ;  /* 0x0000000016027210 */ /* 0x004fc80007fde0ff */
[----:B------:R-:W-:Y:S02]  /*1d990*/  LEA.HI.X.SX32 R3, R22, R26, 0x1, P6 ;  /* 0x0000001a16037211 */ /* 0x000fe400030f0eff */
[----:B------:R-:W0:Y:S01]  /*1d9a0*/  LDL.LU R22, [R1+0x2c] ;  /* 0x00002c0001167983 */ /* 0x000e220000300800 */
[----:B------:R-:W-:Y:S02]  /*1d9b0*/  PRMT R4, R18, 0x7771, RZ ;  /* 0x0000777112047816 */ /* 0x000fe400000000ff */
[----:B------:R-:W-:-:S03]  /*1d9c0*/  PRMT R5, R24, 0x7771, RZ ;  /* 0x0000777118057816 */ /* 0x000fc600000000ff */
[----:B------:R1:W-:Y:S04]  /*1d9d0*/  @P4 STG.E.U8 desc[UR10][R20.64], R4 ;  /* 0x0000000414004986 */ /* 0x0003e8000c10110a */
[----:B------:R2:W-:Y:S01]  /*1d9e0*/  @P3 STG.E.U8 desc[UR10][R2.64], R5 ;  /* 0x0000000502003986 */ /* 0x0005e2000c10110a */
[----:B-1----:R-:W-:-:S03]  /*1d9f0*/  IADD3 R4, P6, PT, R23, R0, RZ ;  /* 0x0000000017047210 */ /* 0x002fc60007fde0ff */
[----:B------:R-:W4:Y:S01]  /*1da00*/  LDL.LU R21, [R1+0x28] ;  /* 0x0000280001157983 */ /* 0x000f220000300800 */
[----:B--2---:R-:W-:Y:S01]  /*1da10*/  LEA.HI.X.SX32 R5, R23, R26, 0x1, P6 ;  /* 0x0000001a17057211 */ /* 0x004fe200030f0eff */
[----:B------:R-:W-:Y:S01]  /*1da20*/  IMAD R23, R28, 0x4, R23 ;  /* 0x000000041c177824 */ /* 0x000fe200078e0217 */
[----:B------:R-:W-:-:S05]  /*1da30*/  PRMT R2, R10, 0x7772, RZ ;  /* 0x000077720a027816 */ /* 0x000fca00000000ff */
[----:B------:R1:W-:Y:S01]  /*1da40*/  @P1 STG.E.U8 desc[UR10][R4.64], R2 ;  /* 0x0000000204001986 */ /* 0x0003e2000c10110a */
[----:B-----5:R-:W-:Y:S01]  /*1da50*/  ISETP.LT.AND P1, PT, R27, UR6, !P0 ;  /* 0x000000061b007c0c */ /* 0x020fe2000c721270 */
[----:B------:R-:W2:Y:S02]  /*1da60*/  LDCU UR6, c[0x0][0x39c] ;  /* 0x00007380ff0677ac */ /* 0x000ea40008000800 */
[----:B------:R-:W3:Y:S01]  /*1da70*/  LDL.LU R27, [R1+0x44] ;  /* 0x00004400011b7983 */ /* 0x000ee20000300800 */
[----:B-1----:R-:W-:-:S04]  /*1da80*/  IADD3 R2, P6, PT, R23, R0, RZ ;  /* 0x0000000017027210 */ /* 0x002fc80007fde0ff */
[----:B------:R-:W-:Y:S01]  /*1da90*/  LEA.HI.X.SX32 R3, R23, R26, 0x1, P6 ;  /* 0x0000001a17037211 */ /* 0x000fe200030f0eff */
[----:B------:R-:W-:Y:S02]  /*1daa0*/  IMAD R5, R28, 0x4, R23 ;  /* 0x000000041c057824 */ /* 0x000fe400078e0217 */
[----:B------:R-:W2:Y:S01]  /*1dab0*/  LDL.LU R23, [R1+0x3c] ;  /* 0x00003c0001177983 */ /* 0x000ea20000300800 */
[----:B0-----:R-:W-:Y:S01]  /*1dac0*/  ISETP.LT.AND P3, PT, R22, UR5, !P0 ;  /* 0x0000000516007c0c */ /* 0x001fe2000c761270 */
[----:B------:R-:W0:Y:S01]  /*1dad0*/  LDCU UR5, c[0x0][0x39c] ;  /* 0x00007380ff0577ac */ /* 0x000e220008000800 */
[----:B------:R-:W-:-:S05]  /*1dae0*/  PRMT R22, R12, 0x7772, RZ ;  /* 0x000077720c167816 */ /* 0x000fca00000000ff */
[----:B------:R1:W-:Y:S04]  /*1daf0*/  @P2 STG.E.U8 desc[UR10][R2.64], R22 ;  /* 0x0000001602002986 */ /* 0x0003e8000c10110a */
[----:B-1----:R-:W0:Y:S01]  /*1db00*/  LDL.LU R22, [R1+0x38] ;  /* 0x0000380001167983 */ /* 0x002e220000300800 */
[----:B------:R-:W-:Y:S01]  /*1db10*/  IADD3 R4, P6, PT, R5, R0, RZ ;  /* 0x0000000005047210 */ /* 0x000fe20007fde0ff */
[----:B------:R-:W-:Y:S01]  /*1db20*/  IMAD R20, R28, 0x4, R5 ;  /* 0x000000041c147824 */ /* 0x000fe200078e0205 */
[----:B----4-:R-:W-:Y:S01]  /*1db30*/  ISETP.LT.AND P4, PT, R21, UR4, !P0 ;  /* 0x0000000415007c0c */ /* 0x010fe2000c781270 */
[----:B------:R-:W1:Y:S01]  /*1db40*/  LDCU UR4, c[0x0][0x39c] ;  /* 0x00007380ff0477ac */ /* 0x000e620008000800 */
[----:B------:R-:W-:Y:S02]  /*1db50*/  LEA.HI.X.SX32 R5, R5, R26, 0x1, P6 ;  /* 0x0000001a05057211 */ /* 0x000fe400030f0eff */
[----:B------:R-:W-:-:S02]  /*1db60*/  PRMT R21, R6, 0x7772, RZ ;  /* 0x0000777206157816 */ /* 0x000fc400000000ff */
[----:B------:R-:W-:-:S03]  /*1db70*/  IADD3 R2, P6, PT, R20, R0, RZ ;  /* 0x0000000014027210 */ /* 0x000fc60007fde0ff */
[----:B------:R4:W-:Y:S01]  /*1db80*/  @P5 STG.E.U8 desc[UR10][R4.64], R21 ;  /* 0x0000001504005986 */ /* 0x0009e2000c10110a */
[----:B------:R-:W-:Y:S01]  /*1db90*/  LEA.HI.X.SX32 R3, R20, R26, 0x1, P6 ;  /* 0x0000001a14037211 */ /* 0x000fe200030f0eff */
[----:B------:R-:W-:Y:S01]  /*1dba0*/  IMAD R20, R28, 0x4, R20 ;  /* 0x000000041c147824 */ /* 0x000fe200078e0214 */
[----:B----4-:R-:W-:-:S05]  /*1dbb0*/  PRMT R4, R8, 0x7772, RZ ;  /* 0x0000777208047816 */ /* 0x010fca00000000ff */
[----:B------:R4:W-:Y:S01]  /*1dbc0*/  @P4 STG.E.U8 desc[UR10][R2.64], R4 ;  /* 0x0000000402004986 */ /* 0x0009e2000c10110a */
[----:B-1----:R-:W-:Y:S01]  /*1dbd0*/  ISETP.LT.AND P2, PT, R29, UR4, !P0 ;  /* 0x000000041d007c0c */ /* 0x002fe2000c741270 */
[----:B------:R-:W1:Y:S01]  /*1dbe0*/  LDCU UR4, c[0x0][0x39c] ;  /* 0x00007380ff0477ac */ /* 0x000e620008000800 */
[----:B--2---:R-:W-:Y:S01]  /*1dbf0*/  ISETP.LT.AND P4, PT, R23, UR6, !P0 ;  /* 0x0000000617007c0c */ /* 0x004fe2000c781270 */
[----:B------:R-:W2:Y:S01]  /*1dc00*/  LDL.LU R29, [R1+0x48] ;  /* 0x00004800011d7983 */ /* 0x000ea20000300800 */
[----:B0-----:R-:W-:-:S03]  /*1dc10*/  ISETP.LT.AND P5, PT, R22, UR5, !P0 ;  /* 0x0000000516007c0c */ /* 0x001fc6000c7a1270 */
[----:B------:R-:W5:Y:S01]  /*1dc20*/  LDL.LU R23, [R1+0x50] ;  /* 0x0000500001177983 */ /* 0x000f620000300800 */
[----:B----4-:R-:W-:Y:S01]  /*1dc30*/  IADD3 R2, P6, PT, R20, R0, RZ ;  /* 0x0000000014027210 */ /* 0x010fe20007fde0ff */
[----:B------:R-:W3:Y:S01]  /*1dc40*/  LDCU UR5, c[0x0][0x39c] ;  /* 0x00007380ff0577ac */ /* 0x000ee20008000800 */
[----:B------:R-:W-:Y:S02]  /*1dc50*/  PRMT R22, R14, 0x7772, RZ ;  /* 0x000077720e167816 */ /* 0x000fe400000000ff */
[----:B------:R-:W-:Y:S01]  /*1dc60*/  LEA.HI.X.SX32 R3, R20, R26, 0x1, P6 ;  /* 0x0000001a14037211 */ /* 0x000fe200030f0eff */
[----:B------:R-:W-:Y:S01]  /*1dc70*/  IMAD R5, R28, 0x4, R20 ;  /* 0x000000041c057824 */ /* 0x000fe200078e0214 */
[----:B------:R-:W-:Y:S01]  /*1dc80*/  PRMT R21, R16, 0x7772, RZ ;  /* 0x0000777210157816 */ /* 0x000fe200000000ff */
[----:B------:R-:W2:Y:S02]  /*1dc90*/  LDCU UR6, c[0x0][0x39c] ;  /* 0x00007380ff0677ac */ /* 0x000ea40008000800 */
[----:B------:R0:W-:Y:S04]  /*1dca0*/  @P3 STG.E.U8 desc[UR10][R2.64], R22 ;  /* 0x0000001602003986 */ /* 0x0001e8000c10110a */
[----:B0-----:R-:W4:Y:S04]  /*1dcb0*/  LDL.LU R22, [R1+0x4c] ;  /* 0x00004c0001167983 */ /* 0x001f280000300800 */
[----:B------:R-:W1:Y:S01]  /*1dcc0*/  LDL.LU R3, [R1+0x40] ;  /* 0x0000400001037983 */ /* 0x000e620000300800 */
[----:B------:R-:W-:Y:S01]  /*1dcd0*/  IADD3 R4, P6, PT, R5, R0, RZ ;  /* 0x0000000005047210 */ /* 0x000fe20007fde0ff */
[----:B------:R-:W-:-:S03]  /*1dce0*/  IMAD R20, R28, 0x4, R5 ;  /* 0x000000041c147824 */ /* 0x000fc600078e0205 */
[----:B------:R-:W-:Y:S02]  /*1dcf0*/  LEA.HI.X.SX32 R5, R5, R26, 0x1, P6 ;  /* 0x0000001a05057211 */ /* 0x000fe400030f0eff */
[----:B------:R-:W-:-:S03]  /*1dd00*/  IADD3 R2, P6, PT, R20, R0, RZ ;  /* 0x0000000014027210 */ /* 0x000fc60007fde0ff */
[----:B------:R0:W-:Y:S01]  /*1dd10*/  @P1 STG.E.U8 desc[UR10][R4.64], R21 ;  /* 0x0000001504001986 */ /* 0x0001e2000c10110a */
[----:B---3--:R-:W-:Y:S01]  /*1dd20*/  ISETP.LT.AND P1, PT, R27, UR5, !P0 ;  /* 0x000000051b007c0c */ /* 0x008fe2000c721270 */
[----:B------:R-:W5:Y:S02]  /*1dd30*/  LDCU UR5, c[0x0][0x39c] ;  /* 0x00007380ff0577ac */ /* 0x000f640008000800 */
[----:B------:R-:W3:Y:S01]  /*1dd40*/  LDL.LU R27, [R1+0x54] ;  /* 0x00005400011b7983 */ /* 0x000ee20000300800 */
[----:B0-----:R-:W-:Y:S02]  /*1dd50*/  PRMT R4, R18, 0x7772, RZ ;  /* 0x0000777212047816 */ /* 0x001fe400000000ff */
[----:B------:R-:W-:Y:S02]  /*1dd60*/  PRMT R21, R24, 0x7772, RZ ;  /* 0x0000777218157816 */ /* 0x000fe400000000ff */
[----:B-1----:R-:W-:Y:S01]  /*1dd70*/  ISETP.LT.AND P3, PT, R3, UR4, !P0 ;  /* 0x0000000403007c0c */ /* 0x002fe2000c761270 */
[----:B------:R-:W4:Y:S01]  /*1dd80*/  LDCU UR4, c[0x0][0x39c] ;  /* 0x00007380ff0477ac */ /* 0x000f220008000800 */
[----:B------:R-:W-:Y:S01]  /*1dd90*/  LEA.HI.X.SX32 R3, R20, R26, 0x1, P6 ;  /* 0x0000001a14037211 */ /* 0x000fe200030f0eff */
[----:B------:R-:W-:-:S04]  /*1dda0*/  IMAD R20, R28, 0x4, R20 ;  /* 0x000000041c147824 */ /* 0x000fc800078e0214 */
[----:B------:R0:W-:Y:S01]  /*1ddb0*/  @P2 STG.E.U8 desc[UR10][R2.64], R4 ;  /* 0x0000000402002986 */ /* 0x0001e2000c10110a */
[----:B--2---:R-:W-:Y:S01]  /*1ddc0*/  ISETP.LT.AND P2, PT, R29, UR6, !P0 ;  /* 0x000000061d007c0c */ /* 0x004fe2000c741270 */
[----:B------:R-:W-:Y:S01]  /*1ddd0*/  IMAD R5, R28, 0x4, R20 ;  /* 0x000000041c057824 */ /* 0x000fe200078e0214 */
[----:B------:R-:W3:Y:S01]  /*1dde0*/  LDCU UR6, c[0x0][0x39c] ;  /* 0x00007380ff0677ac */ /* 0x000ee20008000800 */
[----:B------:R-:W2:Y:S01]  /*1ddf0*/  LDL.LU R29, [R1+0x5c] ;  /* 0x00005c00011d7983 */ /* 0x000ea20000300800 */
[----:B0-----:R-:W-:-:S04]  /*1de00*/  IADD3 R2, P6, PT, R20, R0, RZ ;  /* 0x0000000014027210 */ /* 0x001fc80007fde0ff */
[----:B------:R-:W-:-:S05]  /*1de10*/  LEA.HI.X.SX32 R3, R20, R26, 0x1, P6 ;  /* 0x0000001a14037211 */ /* 0x000fca00030f0eff */
[----:B------:R0:W-:Y:S01]  /*1de20*/  @P5 STG.E.U8 desc[UR10][R2.64], R21 ;  /* 0x0000001502005986 */ /* 0x0001e2000c10110a */
[----:B----4-:R-:W-:Y:S01]  /*1de30*/  ISETP.LT.AND P5, PT, R22, UR4, !P0 ;  /* 0x0000000416007c0c */ /* 0x010fe2000c7a1270 */
[----:B------:R-:W-:Y:S01]  /*1de40*/  IMAD R20, R28, 0x4, R5 ;  /* 0x000000041c147824 */ /* 0x000fe200078e0205 */
[C---:B------:R-:W-:Y:S01]  /*1de50*/  IADD3 R4, P6, PT, R5.reuse, R0, RZ ;  /* 0x0000000005047210 */ /* 0x040fe20007fde0ff */
[----:B------:R-:W1:Y:S01]  /*1de60*/  LDCU UR4, c[0x0][0x39c] ;  /* 0x00007380ff0477ac */ /* 0x000e620008000800 */
[----:B0-----:R-:W1:Y:S04]  /*1de70*/  LDL.LU R21, [R1+0x58] ;  /* 0x0000580001157983 */ /* 0x001e680000300800 */
[----:B------:R-:W4:Y:S01]  /*1de80*/  LDL.LU R22, [R1+0x60] ;  /* 0x0000600001167983 */ /* 0x000f220000300800 */
[----:B------:R-:W-:-:S02]  /*1de90*/  LEA.HI.X.SX32 R5, R5, R26, 0x1, P6 ;  /* 0x0000001a05057211 */ /* 0x000fc400030f0eff */
[----:B------:R-:W-:Y:S02]  /*1dea0*/  IADD3 R2, P6, PT, R20, R0, RZ ;  /* 0x0000000014027210 */ /* 0x000fe40007fde0ff */
[----:B------:R-:W-:Y:S02]  /*1deb0*/  PRMT R10, R10, 0x7773, RZ ;  /* 0x000077730a0a7816 */ /* 0x000fe400000000ff */
[----:B------:R-:W-:Y:S01]  /*1dec0*/  LEA.HI.X.SX32 R3, R20, R26, 0x1, P6 ;  /* 0x0000001a14037211 */ /* 0x000fe200030f0eff */
[----:B------:R-:W-:Y:S01]  /*1ded0*/  IMAD R20, R28, 0x4, R20 ;  /* 0x000000041c147824 */ /* 0x000fe200078e0214 */
[----:B------:R-:W-:Y:S01]  /*1dee0*/  PRMT R12, R12, 0x7773, RZ ;  /* 0x000077730c0c7816 */ /* 0x000fe200000000ff */
[----:B------:R0:W-:Y:S01]  /*1def0*/  @P4 STG.E.U8 desc[UR10][R4.64], R10 ;  /* 0x0000000a04004986 */ /* 0x0001e2000c10110a */
[----:B-----5:R-:W-:Y:S01]  /*1df00*/  ISETP.LT.AND P4, PT, R23, UR5, !P0 ;  /* 0x0000000517007c0c */ /* 0x020fe2000c781270 */
[----:B------:R-:W2:Y:S02]  /*1df10*/  LDCU UR5, c[0x0][0x39c] ;  /* 0x00007380ff0577ac */ /* 0x000ea40008000800 */
[----:B------:R5:W-:Y:S01]  /*1df20*/  @P3 STG.E.U8 desc[UR10][R2.64], R12 ;  /* 0x0000000c02003986 */ /* 0x000be2000c10110a */
[----:B---3--:R-:W-:Y:S01]  /*1df30*/  ISETP.LT.AND P3, PT, R27, UR6, !P0 ;  /* 0x000000061b007c0c */ /* 0x008fe2000c761270 */
[----:B------:R-:W4:Y:S02]  /*1df40*/  LDCU UR6, c[0x0][0x39c] ;  /* 0x00007380ff0677ac */ /* 0x000f240008000800 */
[----:B------:R-:W3:Y:S01]  /*1df50*/  LDL.LU R23, [R1+0x64] ;  /* 0x0000640001177983 */ /* 0x000ee20000300800 */
[----:B0-----:R-:W-:Y:S01]  /*1df60*/  IMAD R5, R28, 0x4, R20 ;  /* 0x000000041c057824 */ /* 0x001fe200078e0214 */
[----:B------:R-:W-:-:S02]  /*1df70*/  PRMT R10, R6, 0x7773, RZ ;  /* 0x00007773060a7816 */ /* 0x000fc400000000ff */
[----:B------:R-:W3:Y:S01]  /*1df80*/  LDL.LU R27, [R1+0x68] ;  /* 0x00006800011b7983 */ /* 0x000ee20000300800 */
[----:B-----5:R-:W-:Y:S01]  /*1df90*/  IADD3 R2, P6, PT, R20, R0, RZ ;  /* 0x0000000014027210 */ /* 0x020fe20007fde0ff */
[----:B------:R-:W-:-:S03]  /*1dfa0*/  IMAD R6, R28, 0x4, R5 ;  /* 0x000000041c067824 */ /* 0x000fc600078e0205 */
[----:B------:R-:W-:Y:S02]  /*1dfb0*/  LEA.HI.X.SX32 R3, R20, R26, 0x1, P6 ;  /* 0x0000001a14037211 */ /* 0x000fe400030f0eff */
[----:B------:R-:W-:-:S03]  /*1dfc0*/  IADD3 R4, P6, PT, R5, R0, RZ ;  /* 0x0000000005047210 */ /* 0x000fc60007fde0ff */
[----:B------:R0:W-:Y:S01]  /*1dfd0*/  @P1 STG.E.U8 desc[UR10][R2.64], R10 ;  /* 0x0000000a02001986 */ /* 0x0001e2000c10110a */
[----:B------:R-:W-:Y:S02]  /*1dfe0*/  LEA.HI.X.SX32 R5, R5, R26, 0x1, P6 ;  /* 0x0000001a05057211 */ /* 0x000fe400030f0eff */
[----:B------:R-:W-:Y:S02]  /*1dff0*/  PRMT R8, R8, 0x7773, RZ ;  /* 0x0000777308087816 */ /* 0x000fe400000000ff */
[----:B------:R-:W-:Y:S02]  /*1e000*/  PRMT R14, R14, 0x7773, RZ ;  /* 0x000077730e0e7816 */ /* 0x000fe400000000ff */
[C---:B0-----:R-:W-:Y:S01]  /*1e010*/  IADD3 R2, P6, PT, R6.reuse, R0, RZ ;  /* 0x0000000006027210 */ /* 0x041fe20007fde0ff */
[----:B------:R0:W-:Y:S03]  /*1e020*/  @P2 STG.E.U8 desc[UR10][R4.64], R8 ;  /* 0x0000000804002986 */ /* 0x0001e6000c10110a */
[----:B------:R-:W-:Y:S01]  /*1e030*/  LEA.HI.X.SX32 R3, R6, R26, 0x1, P6 ;  /* 0x0000001a06037211 */ /* 0x000fe200030f0eff */
[----:B------:R-:W-:-:S04]  /*1e040*/  IMAD R6, R28, 0x4, R6 ;  /* 0x000000041c067824 */ /* 0x000fc800078e0206 */
[----:B------:R5:W-:Y:S01]  /*1e050*/  @P5 STG.E.U8 desc[UR10][R2.64], R14 ;  /* 0x0000000e02005986 */ /* 0x000be2000c10110a */
[----:B0-----:R-:W-:Y:S01]  /*1e060*/  IMAD R5, R28, 0x4, R6 ;  /* 0x000000041c057824 */ /* 0x001fe200078e0206 */
[----:B-----5:R-:W-:-:S04]  /*1e070*/  IADD3 R2, P6, PT, R6, R0, RZ ;  /* 0x0000000006027210 */ /* 0x020fc80007fde0ff */
[----:B------:R-:W-:Y:S01]  /*1e080*/  LEA.HI.X.SX32 R3, R6, R26, 0x1, P6 ;  /* 0x0000001a06037211 */ /* 0x000fe200030f0eff */
[----:B------:R-:W-:Y:S01]  /*1e090*/  IMAD R6, R28, 0x4, R5 ;  /* 0x000000041c067824 */ /* 0x000fe200078e0205 */
[----:B--2---:R-:W-:Y:S01]  /*1e0a0*/  ISETP.LT.AND P2, PT, R29, UR5, !P0 ;  /* 0x000000051d007c0c */ /* 0x004fe2000c741270 */
[----:B------:R-:W3:Y:S01]  /*1e0b0*/  LDCU UR5, c[0x0][0x39c] ;  /* 0x00007380ff0577ac */ /* 0x000ee20008000800 */
[----:B------:R-:W2:Y:S01]  /*1e0c0*/  LDL.LU R29, [R1+0x6c] ;  /* 0x00006c00011d7983 */ /* 0x000ea20000300800 */
[----:B----4-:R-:W-:Y:S01]  /*1e0d0*/  ISETP.LT.AND P5, PT, R22, UR6, !P0 ;  /* 0x0000000616007c0c */ /* 0x010fe2000c7a1270 */
[----:B------:R-:W2:Y:S02]  /*1e0e0*/  LDCU UR6, c[0x0][0x39c] ;  /* 0x00007380ff0677ac */ /* 0x000ea40008000800 */
[----:B------:R-:W4:Y:S04]  /*1e0f0*/  LDL.LU R22, [R1+0x70] ;  /* 0x0000700001167983 */ /* 0x000f280000300800 */
[----:B------:R-:W5:Y:S01]  /*1e100*/  LDL.LU R28, [R1+0x74] ;  /* 0x00007400011c7983 */ /* 0x000f620000300800 */
[----:B------:R-:W-:-:S05]  /*1e110*/  PRMT R16, R16, 0x7773, RZ ;  /* 0x0000777310107816 */ /* 0x000fca00000000ff */
[----:B------:R0:W-:Y:S02]  /*1e120*/  @P4 STG.E.U8 desc[UR10][R2.64], R16 ;  /* 0x0000001002004986 */ /* 0x0001e4000c10110a */
[----:B0-----:R-:W0:Y:S01]  /*1e130*/  LDC R16, c[0x0][0x3b8] ;  /* 0x0000ee00ff107b82 */ /* 0x001e220000000800 */
[----:B------:R-:W-:Y:S02]  /*1e140*/  IADD3 R4, P6, PT, R5, R0, RZ ;  /* 0x0000000005047210 */ /* 0x000fe40007fde0ff */
[----:B-1----:R-:W-:Y:S01]  /*1e150*/  ISETP.LT.AND P1, PT, R21, UR4, !P0 ;  /* 0x0000000415007c0c */ /* 0x002fe2000c721270 */
[----:B------:R-:W1:Y:S01]  /*1e160*/  LDCU UR4, c[0x0][0x39c] ;  /* 0x00007380ff0477ac */ /* 0x000e620008000800 */
[----:B------:R-:W-:Y:S02]  /*1e170*/  LEA.HI.X.SX32 R5, R5, R26, 0x1, P6 ;  /* 0x0000001a05057211 */ /* 0x000fe400030f0eff */
[----:B------:R-:W-:Y:S02]  /*1e180*/  PRMT R18, R18, 0x7773, RZ ;  /* 0x0000777312127816 */ /* 0x000fe400000000ff */
[----:B------:R-:W-:-:S02]  /*1e190*/  IADD3 R2, P6, PT, R6, R0, RZ ;  /* 0x0000000006027210 */ /* 0x000fc40007fde0ff */
[----:B------:R-:W-:Y:S01]  /*1e1a0*/  PRMT R24, R24, 0x7773, RZ ;  /* 0x0000777318187816 */ /* 0x000fe200000000ff */
[----:B------:R0:W-:Y:S01]  /*1e1b0*/  @P3 STG.E.U8 desc[UR10][R4.64], R18 ;  /* 0x0000001204003986 */ /* 0x0001e2000c10110a */
[----:B------:R-:W-:Y:S02]  /*1e1c0*/  LEA.HI.X.SX32 R3, R6, R26, 0x1, P6 ;  /* 0x0000001a06037211 */ /* 0x000fe400030f0eff */
[----:B---3--:R-:W-:Y:S01]  /*1e1d0*/  ISETP.LT.AND P3, PT, R27, UR5, !P0 ;  /* 0x000000051b007c0c */ /* 0x008fe2000c761270 */
[----:B------:R-:W5:Y:S01]  /*1e1e0*/  LDCU UR5, c[0x0][0x39c] ;  /* 0x00007380ff0577ac */ /* 0x000f620008000800 */
[----:B------:R-:W3:Y:S01]  /*1e1f0*/  LDL.LU R27, [R1+0x78] ;  /* 0x00007800011b7983 */ /* 0x000ee20000300800 */
[----:B0-----:R-:W-:-:S03]  /*1e200*/  IMAD R6, R16, 0x4, R6 ;  /* 0x0000000410067824 */ /* 0x001fc600078e0206 */
[----:B------:R0:W-:Y:S01]  /*1e210*/  @P1 STG.E.U8 desc[UR10][R2.64], R24 ;  /* 0x0000001802001986 */ /* 0x0001e2000c10110a */
[----:B------:R-:W-:Y:S01]  /*1e220*/  IMAD R5, R16, 0x4, R6 ;  /* 0x0000000410057824 */ /* 0x000fe200078e0206 */
[----:B-1----:R-:W-:Y:S01]  /*1e230*/  ISETP.LT.AND P4, PT, R23, UR4, !P0 ;  /* 0x0000000417007c0c */ /* 0x002fe2000c781270 */
[----:B------:R-:W4:Y:S01]  /*1e240*/  LDCU UR4, c[0x0][0x39c] ;  /* 0x00007380ff0477ac */ /* 0x000f220008000800 */
[----:B------:R-:W3:Y:S01]  /*1e250*/  LDL.LU R23, [R1+0x7c] ;  /* 0x00007c0001177983 */ /* 0x000ee20000300800 */
[----:B0-----:R-:W-:-:S04]  /*1e260*/  IADD3 R2, P6, PT, R6, R0, RZ ;  /* 0x0000000006027210 */ /* 0x001fc80007fde0ff */
[----:B------:R-:W-:Y:S02]  /*1e270*/  LEA.HI.X.SX32 R3, R6, R26, 0x1, P6 ;  /* 0x0000001a06037211 */ /* 0x000fe400030f0eff */
[----:B------:R-:W-:Y:S01]  /*1e280*/  IADD3 R4, P6, PT, R5, R0, RZ ;  /* 0x0000000005047210 */ /* 0x000fe20007fde0ff */
[----:B------:R-:W-:Y:S01]  /*1e290*/  IMAD R8, R16, 0x4, R5 ;  /* 0x0000000410087824 */ /* 0x000fe200078e0205 */
[----:B------:R-:W-:Y:S02]  /*1e2a0*/  PRMT R10, R11, 0x7770, RZ ;  /* 0x000077700b0a7816 */ /* 0x000fe400000000ff */
[----:B------:R-:W-:Y:S02]  /*1e2b0*/  PRMT R6, R13, 0x7770, RZ ;  /* 0x000077700d067816 */ /* 0x000fe400000000ff */
[----:B------:R-:W-:Y:S01]  /*1e2c0*/  LEA.HI.X.SX32 R5, R5, R26, 0x1, P6 ;  /* 0x0000001a05057211 */ /* 0x000fe200030f0eff */
[----:B------:R0:W-:Y:S04]  /*1e2d0*/  @P2 STG.E.U8 desc[UR10][R2.64], R10 ;  /* 0x0000000a02002986 */ /* 0x0001e8000c10110a */
[----:B------:R1:W-:Y:S01]  /*1e2e0*/  @P5 STG.E.U8 desc[UR10][R4.64], R6 ;  /* 0x0000000604005986 */ /* 0x0003e2000c10110a */
[----:B--2---:R-:W-:Y:S01]  /*1e2f0*/  ISETP.LT.AND P1, PT, R29, UR6, !P0 ;  /* 0x000000061d007c0c */ /* 0x004fe2000c721270 */
[----:B------:R-:W3:Y:S02]  /*1e300*/  LDCU UR6, c[0x0][0x39c] ;  /* 0x00007380ff0677ac */ /* 0x000ee40008000800 */
[----:B------:R-:W2:Y:S01]  /*1e310*/  LDL.LU R29, [R1+0x80] ;  /* 0x00008000011d7983 */ /* 0x000ea20000300800 */
[----:B-----5:R-:W-:Y:S01]  /*1e320*/  ISETP.LT.AND P5, PT, R28, UR5, !P0 ;  /* 0x000000051c007c0c */ /* 0x020fe2000c7a1270 */
[----:B------:R-:W2:Y:S02]  /*1e330*/  LDCU UR5, c[0x0][0x39c] ;  /* 0x00007380ff0577ac */ /* 0x000ea40008000800 */
[----:B------:R-:W5:Y:S01]  /*1e340*/  LDL.LU R28, [R1+0x84] ;  /* 0x00008400011c7983 */ /* 0x000f620000300800 */
[----:B0-----:R-:W-:-:S02]  /*1e350*/  IADD3 R2, P6, PT, R8, R0, RZ ;  /* 0x0000000008027210 */ /* 0x001fc40007fde0ff */
[----:B-1----:R-:W-:Y:S02]  /*1e360*/  PRMT R4, R7, 0x7770, RZ ;  /* 0x0000777007047816 */ /* 0x002fe400000000ff */
[----:B------:R-:W-:Y:S01]  /*1e370*/  LEA.HI.X.SX32 R3, R8, R26, 0x1, P6 ;  /* 0x0000001a08037211 */ /* 0x000fe200030f0eff */
[----:B------:R-:W-:Y:S01]  /*1e380*/  IMAD R8, R16, 0x4, R8 ;  /* 0x0000000410087824 */ /* 0x000fe200078e0208 */
[----:B----4-:R-:W-:Y:S01]  /*1e390*/  ISETP.LT.AND P2, PT, R22, UR4, !P0 ;  /* 0x0000000416007c0c */ /* 0x010fe2000c741270 */
[----:B------:R-:W0:Y:S01]  /*1e3a0*/  LDCU UR4, c[0x0][0x39c] ;  /* 0x00007380ff0477ac */ /* 0x000e220008000800 */
[----:B------:R-:W4:Y:S01]  /*1e3b0*/  LDL.LU R22, [R1+0x88] ;  /* 0x0000880001167983 */ /* 0x000f220000300800 */
[----:B------:R-:W-:-:S03]  /*1e3c0*/  IMAD R5, R16, 0x4, R8 ;  /* 0x0000000410057824 */ /* 0x000fc600078e0208 */
[----:B------:R1:W-:Y:S01]  /*1e3d0*/  @P4 STG.E.U8 desc[UR10][R2.64], R4 ;  /* 0x0000000402004986 */ /* 0x0003e2000c10110a */
[----:B------:R-:W-:Y:S02]  /*1e3e0*/  PRMT R10, R9, 0x7770, RZ ;  /* 0x00007770090a7816 */ /* 0x000fe400000000ff */
[----:B------:R-:W-:Y:S02]  /*1e3f0*/  PRMT R6, R15, 0x7770, RZ ;  /* 0x000077700f067816 */ /* 0x000fe400000000ff */
[----:B-1----:R-:W-:-:S04]  /*1e400*/  IADD3 R2, P6, PT, R8, R0, RZ ;  /* 0x0000000008027210 */ /* 0x002fc80007fde0ff */
[----:B------:R-:W-:Y:S02]  /*1e410*/  LEA.HI.X.SX32 R3, R8, R26, 0x1, P6 ;  /* 0x0000001a08037211 */ /* 0x000fe400030f0eff */
[----:B------:R-:W-:Y:S02]  /*1e420*/  IADD3 R4, P6, PT, R5, R0, RZ ;  /* 0x0000000005047210 */ /* 0x000fe40007fde0ff */
[----:B---3--:R-:W-:Y:S01]  /*1e430*/  ISETP.LT.AND P4, PT, R27, UR6, !P0 ;  /* 0x000000061b007c0c */ /* 0x008fe2000c781270 */
[----:B------:R-:W5:Y:S01]  /*1e440*/  LDCU UR6, c[0x0][0x39c] ;  /* 0x00007380ff0677ac */ /* 0x000f620008000800 */
[----:B------:R-:W3:Y:S01]  /*1e450*/  LDL.LU R27, [R1+0x8c] ;  /* 0x00008c00011b7983 */ /* 0x000ee20000300800 */
[----:B------:R-:W-:Y:S01]  /*1e460*/  IMAD R8, R16, 0x4, R5 ;  /* 0x0000000410087824 */ /* 0x000fe200078e0205 */
[----:B------:R-:W-:Y:S02]  /*1e470*/  LEA.HI.X.SX32 R5, R5, R26, 0x1, P6 ;  /* 0x0000001a05057211 */ /* 0x000fe400030f0eff */
[----:B------:R1:W-:Y:S04]  /*1e480*/  @P3 STG.E.U8 desc[UR10][R2.64], R10 ;  /* 0x0000000a02003986 */ /* 0x0003e8000c10110a */
[----:B------:R0:W-:Y:S01]  /*1e490*/  @P1 STG.E.U8 desc[UR10][R4.64], R6 ;  /* 0x0000000604001986 */ /* 0x0001e2000c10110a */
[----:B-1----:R-:W-:-:S04]  /*1e4a0*/  IADD3 R2, P6, PT, R8, R0, RZ ;  /* 0x0000000008027210 */ /* 0x002fc80007fde0ff */
[----:B------:R-:W-:Y:S02]  /*1e4b0*/  LEA.HI.X.SX32 R3, R8, R26, 0x1, P6 ;  /* 0x0000001a08037211 */ /* 0x000fe400030f0eff */
[----:B0-----:R-:W-:Y:S02]  /*1e4c0*/  PRMT R4, R17, 0x7770, RZ ;  /* 0x0000777011047816 */ /* 0x001fe400000000ff */
[----:B------:R-:W-:Y:S02]  /*1e4d0*/  ISETP.LT.AND P3, PT, R23, UR4, !P0 ;  /* 0x0000000417007c0c */ /* 0x000fe4000c761270 */
[----:B--2---:R-:W-:Y:S01]  /*1e4e0*/  ISETP.LT.AND P1, PT, R29, UR5, !P0 ;  /* 0x000000051d007c0c */ /* 0x004fe2000c721270 */
[----:B------:R0:W-:Y:S01]  /*1e4f0*/  @P2 STG.E.U8 desc[UR10][R2.64], R4 ;  /* 0x0000000402002986 */ /* 0x0001e2000c10110a */
[----:B------:R-:W-:Y:S01]  /*1e500*/  IMAD R8, R16, 0x4, R8 ;  /* 0x0000000410087824 */ /* 0x000fe200078e0208 */
[----:B------:R-:W3:Y:S02]  /*1e510*/  LDCU UR5, c[0x0][0x39c] ;  /* 0x00007380ff0577ac */ /* 0x000ee40008000800 */
[----:B------:R-:W2:Y:S01]  /*1e520*/  LDL.LU R29, [R1+0x90] ;  /* 0x00009000011d7983 */ /* 0x000ea20000300800 */
[----:B------:R-:W-:Y:S01]  /*1e530*/  PRMT R10, R19, 0x7770, RZ ;  /* 0x00007770130a7816 */ /* 0x000fe200000000ff */
[----:B------:R-:W4:Y:S02]  /*1e540*/  LDCU UR4, c[0x0][0x39c] ;  /* 0x00007380ff0477ac */ /* 0x000f240008000800 */
[----:B------:R-:W2:Y:S01]  /*1e550*/  LDL.LU R23, [R1+0x94] ;  /* 0x0000940001177983 */ /* 0x000ea20000300800 */
[----:B-----5:R-:W-:Y:S01]  /*1e560*/  ISETP.LT.AND P2, PT, R28, UR6, !P0 ;  /* 0x000000061c007c0c */ /* 0x020fe2000c741270 */
[----:B------:R-:W-:-:S02]  /*1e570*/  IMAD R5, R16, 0x4, R8 ;  /* 0x0000000410057824 */ /* 0x000fc400078e0208 */
[----:B------:R-:W5:Y:S01]  /*1e580*/  LDL.LU R28, [R1+0x98] ;  /* 0x00009800011c7983 */ /* 0x000f620000300800 */
[C---:B0-----:R-:W-:Y:S01]  /*1e590*/  IADD3 R2, P6, PT, R8.reuse, R0, RZ ;  /* 0x0000000008027210 */ /* 0x041fe20007fde0ff */
[----:B------:R-:W2:Y:S03]  /*1e5a0*/  LDCU UR6, c[0x0][0x39c] ;  /* 0x00007380ff0677ac */ /* 0x000ea60008000800 */
[----:B------:R-:W-:Y:S01]  /*1e5b0*/  LEA.HI.X.SX32 R3, R8, R26, 0x1, P6 ;  /* 0x0000001a08037211 */ /* 0x000fe200030f0eff */
[----:B------:R-:W-:Y:S01]  /*1e5c0*/  IMAD R8, R16, 0x4, R5 ;  /* 0x0000000410087824 */ /* 0x000fe200078e0205 */
[----:B------:R-:W-:Y:S02]  /*1e5d0*/  IADD3 R4, P6, PT, R5, R0, RZ ;  /* 0x0000000005047210 */ /* 0x000fe40007fde0ff */
[----:B------:R-:W-:Y:S01]  /*1e5e0*/  PRMT R6, R25, 0x7770, RZ ;  /* 0x0000777019067816 */ /* 0x000fe200000000ff */
[----:B------:R0:W-:Y:S01]  /*1e5f0*/  @P5 STG.E.U8 desc[UR10][R2.64], R10 ;  /* 0x0000000a02005986 */ /* 0x0001e2000c10110a */
[----:B------:R-:W-:-:S05]  /*1e600*/  LEA.HI.X.SX32 R5, R5, R26, 0x1, P6 ;  /* 0x0000001a05057211 */ /* 0x000fca00030f0eff */
[----:B------:R1:W-:Y:S01]  /*1e610*/  @P4 STG.E.U8 desc[UR10][R4.64], R6 ;  /* 0x0000000604004986 */ /* 0x0003e2000c10110a */
[----:B0-----:R-:W-:-:S04]  /*1e620*/  IADD3 R2, P6, PT, R8, R0, RZ ;  /* 0x0000000008027210 */ /* 0x001fc80007fde0ff */
[----:B------:R-:W-:Y:S01]  /*1e630*/  LEA.HI.X.SX32 R3, R8, R26, 0x1, P6 ;  /* 0x0000001a08037211 */ /* 0x000fe200030f0eff */
[C---:B------:R-:W-:Y:S01]  /*1e640*/  IMAD R8, R16.reuse, 0x4, R8 ;  /* 0x0000000410087824 */ /* 0x040fe200078e0208 */
[----:B-1----:R-:W-:Y:S02]  /*1e650*/  PRMT R4, R11, 0x7771, RZ ;  /* 0x000077710b047816 */ /* 0x002fe400000000ff */
[----:B---3--:R-:W-:Y:S01]  /*1e660*/  ISETP.LT.AND P4, PT, R27, UR5, !P0 ;  /* 0x000000051b007c0c */ /* 0x008fe2000c781270 */
[----:B------:R-:W5:Y:S01]  /*1e670*/  LDCU UR5, c[0x0][0x39c] ;  /* 0x00007380ff0577ac */ /* 0x000f620008000800 */
[----:B------:R-:W3:Y:S01]  /*1e680*/  LDL.LU R27, [R1+0x9c] ;  /* 0x00009c00011b7983 */ /* 0x000ee20000300800 */
[----:B------:R-:W-:-:S03]  /*1e690*/  IMAD R5, R16, 0x4, R8 ;  /* 0x0000000410057824 */ /* 0x000fc600078e0208 */
[----:B------:R0:W-:Y:S01]  /*1e6a0*/  @P3 STG.E.U8 desc[UR10][R2.64], R4 ;  /* 0x0000000402003986 */ /* 0x0001e2000c10110a */
[----:B----4-:R-:W-:Y:S01]  /*1e6b0*/  ISETP.LT.AND P5, PT, R22, UR4, !P0 ;  /* 0x0000000416007c0c */ /* 0x010fe2000c7a1270 */
[----:B------:R-:W1:Y:S01]  /*1e6c0*/  LDCU UR4, c[0x0][0x39c] ;  /* 0x00007380ff0477ac */ /* 0x000e620008000800 */
[----:B------:R-:W-:Y:S01]  /*1e6d0*/  PRMT R10, R13, 0x7771, RZ ;  /* 0x000077710d0a7816 */ /* 0x000fe200000000ff */
[----:B------:R-:W4:Y:S01]  /*1e6e0*/  LDL.LU R22, [R1+0xa0] ;  /* 0x0000a00001167983 */ /* 0x000f220000300800 */
[----:B0-----:R-:W-:-:S04]  /*1e6f0*/  IADD3 R2, P6, PT, R8, R0, RZ ;  /* 0x0000000008027210 */ /* 0x001fc80007fde0ff */
[----:B------:R-:W-:Y:S02]  /*1e700*/  LEA.HI.X.SX32 R3, R8, R26, 0x1, P6 ;  /* 0x0000001a08037211 */ /* 0x000fe400030f0eff */
[----:B------:R-:W-:Y:S01]  /*1e710*/  IADD3 R4, P6, PT, R5, R0, RZ ;  /* 0x0000000005047210 */ /* 0x000fe20007fde0ff */
[----:B------:R-:W-:Y:S01]  /*1e720*/  IMAD R8, R16, 0x4, R5 ;  /* 0x0000000410087824 */ /* 0x000fe200078e0205 */
        /* <DEDUP_REMOVED lines=11> */
[----:B------:R-:W-:Y:S02]  /*1e7e0*/  PRMT R4, R9, 0x7771, RZ ;  /* 0x0000777109047816 */ /* 0x000fe400000000ff */
[----:B------:R-:W-:Y:S01]  /*1e7f0*/  LEA.HI.X.SX32 R3, R8, R26, 0x1, P6 ;  /* 0x0000001a08037211 */ /* 0x000fe200030f0eff */
[----:B------:R-:W-:-:S04]  /*1e800*/  IMAD R8, R16, 0x4, R8 ;  /* 0x0000000410087824 */ /* 0x000fc800078e0208 */
[----:B------:R0:W-:Y:S01]  /*1e810*/  @P5 STG.E.U8 desc[UR10][R2.64], R4 ;  /* 0x0000000402005986 */ /* 0x0001e2000c10110a */
[----:B------:R-:W-:Y:S01]  /*1e820*/  IMAD R5, R16, 0x4, R8 ;  /* 0x0000000410057824 */ /* 0x000fe200078e0208 */
[----:B-1----:R-:W-:Y:S01]  /*1e830*/  ISETP.LT.AND P1, PT, R23, UR4, !P0 ;  /* 0x0000000417007c0c */ /* 0x002fe2000c721270 */
[----:B------:R-:W4:Y:S01]  /*1e840*/  LDCU UR4, c[0x0][0x39c] ;  /* 0x00007380ff0477ac */ /* 0x000f220008000800 */
[----:B------:R-:W5:Y:S01]  /*1e850*/  LDL.LU R23, [R1+0xac] ;  /* 0x0000ac0001177983 */ /* 0x000f620000300800 */
[----:B------:R-:W-:Y:S02]  /*1e860*/  PRMT R10, R15, 0x7771, RZ ;  /* 0x000077710f0a7816 */ /* 0x000fe400000000ff */
[----:B0-----:R-:W-:-:S04]  /*1e870*/  IADD3 R2, P6, PT, R8, R0, RZ ;  /* 0x0000000008027210 */ /* 0x001fc80007fde0ff */
[----:B------:R-:W-:Y:S02]  /*1e880*/  LEA.HI.X.SX32 R3, R8, R26, 0x1, P6 ;  /* 0x0000001a08037211 */ /* 0x000fe400030f0eff */
[----:B------:R-:W-:Y:S01]  /*1e890*/  IADD3 R4, P6, PT, R5, R0, RZ ;  /* 0x0000000005047210 */ /* 0x000fe20007fde0ff */
[----:B------:R-:W-:Y:S01]  /*1e8a0*/  IMAD R8, R16, 0x4, R5 ;  /* 0x0000000410087824 */ /* 0x000fe200078e0205 */
[----:B---3--:R-:W-:Y:S01]  /*1e8b0*/  ISETP.LT.AND P5, PT, R27, UR6, !P0 ;  /* 0x000000061b007c0c */ /* 0x008fe2000c7a1270 */
[----:B------:R-:W5:Y:S01]  /*1e8c0*/  LDCU UR6, c[0x0][0x39c] ;  /* 0x00007380ff0677ac */ /* 0x000f620008000800 */
[----:B------:R-:W-:Y:S01]  /*1e8d0*/  PRMT R6, R17, 0x7771, RZ ;  /* 0x0000777111067816 */ /* 0x000fe200000000ff */
[----:B------:R0:W-:Y:S01]  /*1e8e0*/  @P4 STG.E.U8 desc[UR10][R2.64], R10 ;  /* 0x0000000a02004986 */ /* 0x0001e2000c10110a */
[----:B------:R-:W-:-:S03]  /*1e8f0*/  LEA.HI.X.SX32 R5, R5, R26, 0x1, P6 ;  /* 0x0000001a05057211 */ /* 0x000fc600030f0eff */
[----:B------:R-:W3:Y:S04]  /*1e900*/  LDL.LU R27, [R1+0xb0] ;  /* 0x0000b000011b7983 */ /* 0x000ee80000300800 */
[----:B------:R1:W-:Y:S01]  /*1e910*/  @P3 STG.E.U8 desc[UR10][R4.64], R6 ;  /* 0x0000000604003986 */ /* 0x0003e2000c10110a */
[----:B0-----:R-:W-:-:S04]  /*1e920*/  IADD3 R2, P6, PT, R8, R0, RZ ;  /* 0x0000000008027210 */ /* 0x001fc80007fde0ff */
[----:B------:R-:W-:Y:S02]  /*1e930*/  LEA.HI.X.SX32 R3, R8, R26, 0x1, P6 ;  /* 0x0000001a08037211 */ /* 0x000fe400030f0eff */
[----:B-1----:R-:W-:-:S05]  /*1e940*/  PRMT R4, R19, 0x7771, RZ ;  /* 0x0000777113047816 */ /* 0x002fca00000000ff */
[----:B------:R0:W-:Y:S01]  /*1e950*/  @P1 STG.E.U8 desc[UR10][R2.64], R4 ;  /* 0x0000000402001986 */ /* 0x0001e2000c10110a */
[----:B--2---:R-:W-:Y:S02]  /*1e960*/  ISETP.LT.AND P3, PT, R29, UR5, !P0 ;  /* 0x000000051d007c0c */ /* 0x004fe4000c761270 */
[----:B----4-:R-:W-:Y:S01]  /*1e970*/  ISETP.LT.AND P4, PT, R22, UR4, !P0 ;  /* 0x0000000416007c0c */ /* 0x010fe2000c781270 */
[----:B------:R-:W2:Y:S01]  /*1e980*/  LDL.LU R29, [R1+0xb4] ;  /* 0x0000b400011d7983 */ /* 0x000ea20000300800 */
[----:B------:R-:W1:Y:S01]  /*1e990*/  LDCU UR4, c[0x0][0x39c] ;  /* 0x00007380ff0477ac */ /* 0x000e620008000800 */
[----:B------:R-:W-:Y:S01]  /*1e9a0*/  IMAD R8, R16, 0x4, R8 ;  /* 0x0000000410087824 */ /* 0x000fe200078e0208 */
[----:B------:R-:W-:Y:S02]  /*1e9b0*/  PRMT R10, R25, 0x7771, RZ ;  /* 0x00007771190a7816 */ /* 0x000fe400000000ff */
[----:B------:R-:W-:Y:S02]  /*1e9c0*/  PRMT R6, R11, 0x7772, RZ ;  /* 0x000077720b067816 */ /* 0x000fe400000000ff */
[----:B-----5:R-:W-:Y:S01]  /*1e9d0*/  ISETP.LT.AND P1, PT, R28, UR6, !P0 ;  /* 0x000000061c007c0c */ /* 0x020fe2000c721270 */
[----:B------:R-:W-:Y:S01]  /*1e9e0*/  IMAD R5, R16, 0x4, R8 ;  /* 0x0000000410057824 */ /* 0x000fe200078e0208 */
[----:B------:R-:W4:Y:S01]  /*1e9f0*/  LDL.LU R28, [R1+0xb8] ;  /* 0x0000b800011c7983 */ /* 0x000f220000300800 */
[C---:B0-----:R-:W-:Y:S01]  /*1ea00*/  IADD3 R2, P6, PT, R8.reuse, R0, RZ ;  /* 0x0000000008027210 */ /* 0x041fe20007fde0ff */
[----:B------:R-:W2:Y:S02]  /*1ea10*/  LDCU UR6, c[0x0][0x39c] ;  /* 0x00007380ff0677ac */ /* 0x000ea40008000800 */
[----:B------:R-:W5:Y:S01]  /*1ea20*/  LDL.LU R18, [R1+0xbc] ;  /* 0x0000bc0001127983 */ /* 0x000f620000300800 */
[----:B------:R-:W-:Y:S01]  /*1ea30*/  LEA.HI.X.SX32 R3, R8, R26, 0x1, P6 ;  /* 0x0000001a08037211 */ /* 0x000fe200030f0eff */
[C---:B------:R-:W-:Y:S01]  /*1ea40*/  IMAD R8, R16.reuse, 0x4, R5 ;  /* 0x0000000410087824 */ /* 0x040fe200078e0205 */
[----:B------:R-:W-:Y:S01]  /*1ea50*/  IADD3 R4, P6, PT, R5, R0, RZ ;  /* 0x0000000005047210 */ /* 0x000fe20007fde0ff */
[----:B------:R-:W5:Y:S01]  /*1ea60*/  LDL.LU R14, [R1+0xc0] ;  /* 0x0000c000010e7983 */ /* 0x000f620000300800 */
[----:B------:R-:W-:Y:S01]  /*1ea70*/  PRMT R12, R13, 0x7772, RZ ;  /* 0x000077720d0c7816 */ /* 0x000fe200000000ff */
[----:B------:R-:W3:Y:S01]  /*1ea80*/  LDCU UR5, c[0x0][0x39c] ;  /* 0x00007380ff0577ac */ /* 0x000ee20008000800 */
[----:B------:R-:W-:Y:S01]  /*1ea90*/  LEA.HI.X.SX32 R5, R5, R26, 0x1, P6 ;  /* 0x0000001a05057211 */ /* 0x000fe200030f0eff */
[----:B------:R0:W-:Y:S01]  /*1eaa0*/  @P2 STG.E.U8 desc[UR10][R2.64], R10 ;  /* 0x0000000a02002986 */ /* 0x0001e2000c10110a */
[----:B-1----:R-:W-:Y:S01]  /*1eab0*/  ISETP.LT.AND P2, PT, R23, UR4, !P0 ;  /* 0x0000000417007c0c */ /* 0x002fe2000c741270 */
[----:B------:R-:W4:Y:S01]  /*1eac0*/  LDCU UR4, c[0x0][0x39c] ;  /* 0x00007380ff0477ac */ /* 0x000f220008000800 */
[----:B------:R-:W-:Y:S01]  /*1ead0*/  IMAD R23, R16, 0x4, R8 ;  /* 0x0000000410177824 */ /* 0x000fe200078e0208 */
[----:B------:R-:W-:Y:S04]  /*1eae0*/  @P5 STG.E.U8 desc[UR10][R4.64], R6 ;  /* 0x0000000604005986 */ /* 0x000fe8000c10110a */
[----:B------:R-:W5:Y:S01]  /*1eaf0*/  LDL.LU R20, [R1+0xc4] ;  /* 0x0000c40001147983 */ /* 0x000f620000300800 */
[----:B0-----:R-:W-:-:S03]  /*1eb00*/  IADD3 R2, P6, PT, R8, R0, RZ ;  /* 0x0000000008027210 */ /* 0x001fc60007fde0ff */
[----:B------:R-:W5:Y:S01]  /*1eb10*/  LDL.LU R22, [R1+0xc8] ;  /* 0x0000c80001167983 */ /* 0x000f620000300800 */
[----:B------:R-:W-:-:S05]  /*1eb20*/  LEA.HI.X.SX32 R3, R8, R26, 0x1, P6 ;  /* 0x0000001a08037211 */ /* 0x000fca00030f0eff */
[----:B------:R0:W-:Y:S02]  /*1eb30*/  @P4 STG.E.U8 desc[UR10][R2.64], R12 ;  /* 0x0000000c02004986 */ /* 0x0001e4000c10110a */
[----:B0-----:R-:W-:-:S04]  /*1eb40*/  IADD3 R2, P6, PT, R23, R0, RZ ;  /* 0x0000000017027210 */ /* 0x001fc80007fde0ff */
[----:B------:R-:W-:Y:S02]  /*1eb50*/  LEA.HI.X.SX32 R3, R23, R26, 0x1, P6 ;  /* 0x0000001a17037211 */ /* 0x000fe400030f0eff */
[----:B--2---:R-:W-:Y:S01]  /*1eb60*/  ISETP.LT.AND P4, PT, R29, UR6, !P0 ;  /* 0x000000061d007c0c */ /* 0x004fe2000c781270 */
[----:B------:R-:W-:Y:S01]  /*1eb70*/  IMAD R21, R16, 0x4, R23 ;  /* 0x0000000410157824 */ /* 0x000fe200078e0217 */
[----:B------:R-:W-:Y:S01]  /*1eb80*/  PRMT R29, R7, 0x7772, RZ ;  /* 0x00007772071d7816 */ /* 0x000fe200000000ff */
[----:B------:R-:W0:Y:S04]  /*1eb90*/  LDCU UR6, c[0x0][0x39c] ;  /* 0x00007380ff0677ac */ /* 0x000e280008000800 */
[----:B------:R1:W-:Y:S01]  /*1eba0*/  @P3 STG.E.U8 desc[UR10][R2.64], R29 ;  /* 0x0000001d02003986 */ /* 0x0003e2000c10110a */
[----:B----4-:R-:W-:Y:S01]  /*1ebb0*/  ISETP.LT.AND P3, PT, R28, UR4, !P0 ;  /* 0x000000041c007c0c */ /* 0x010fe2000c761270 */
[----:B------:R-:W2:Y:S02]  /*1ebc0*/  LDCU UR4, c[0x0][0x39c] ;  /* 0x00007380ff0477ac */ /* 0x000ea40008000800 */
[----:B------:R-:W4:Y:S01]  /*1ebd0*/  LDL.LU R28, [R1+0xcc] ;  /* 0x0000cc00011c7983 */ /* 0x000f220000300800 */
[----:B---3--:R-:W-:Y:S01]  /*1ebe0*/  ISETP.LT.AND P5, PT, R27, UR5, !P0 ;  /* 0x000000051b007c0c */ /* 0x008fe2000c7a1270 */
[----:B------:R-:W5:Y:S01]  /*1ebf0*/  LDCU UR5, c[0x0][0x39c] ;  /* 0x00007380ff0577ac */ /* 0x000f620008000800 */
[----:B------:R-:W-:Y:S01]  /*1ec00*/  IADD3 R4, P6, PT, R21, R0, RZ ;  /* 0x0000000015047210 */ /* 0x000fe20007fde0ff */
[----:B------:R-:W-:-:S03]  /*1ec10*/  IMAD R27, R16, 0x4, R21 ;  /* 0x00000004101b7824 */ /* 0x000fc600078e0215 */
[----:B------:R-:W-:Y:S02]  /*1ec20*/  LEA.HI.X.SX32 R5, R21, R26, 0x1, P6 ;  /* 0x0000001a15057211 */ /* 0x000fe400030f0eff */
[----:B-1----:R-:W-:Y:S02]  /*1ec30*/  IADD3 R2, P6, PT, R27, R0, RZ ;  /* 0x000000001b027210 */ /* 0x002fe40007fde0ff */
[----:B------:R-:W-:Y:S02]  /*1ec40*/  PRMT R23, R9, 0x7772, RZ ;  /* 0x0000777209177816 */ /* 0x000fe400000000ff */
[----:B------:R-:W-:Y:S01]  /*1ec50*/  LEA.HI.X.SX32 R3, R27, R26, 0x1, P6 ;  /* 0x0000001a1b037211 */ /* 0x000fe200030f0eff */
[C---:B------:R-:W-:Y:S01]  /*1ec60*/  IMAD R27, R16.reuse, 0x4, R27 ;  /* 0x00000004101b7824 */ /* 0x040fe200078e021b */
[----:B------:R-:W-:Y:S01]  /*1ec70*/  PRMT R6, R15, 0x7772, RZ ;  /* 0x000077720f067816 */ /* 0x000fe200000000ff */
[----:B------:R1:W-:Y:S02]  /*1ec80*/  @P1 STG.E.U8 desc[UR10][R4.64], R23 ;  /* 0x0000001704001986 */ /* 0x0003e4000c10110a */
[----:B------:R-:W-:-:S02]  /*1ec90*/  IMAD R21, R16, 0x4, R27 ;  /* 0x0000000410157824 */ /* 0x000fc400078e021b */
[----:B------:R3:W-:Y:S01]  /*1eca0*/  @P2 STG.E.U8 desc[UR10][R2.64], R6 ;  /* 0x0000000602002986 */ /* 0x0007e2000c10110a */
[----:B-----5:R-:W-:Y:S01]  /*1ecb0*/  ISETP.LT.AND P1, PT, R18, UR5, !P0 ;  /* 0x0000000512007c0c */ /* 0x020fe2000c721270 */
[----:B------:R-:W5:Y:S01]  /*1ecc0*/  LDCU UR5, c[0x0][0x39c] ;  /* 0x00007380ff0577ac */ /* 0x000f620008000800 */
[----:B0-----:R-:W-:Y:S02]  /*1ecd0*/  ISETP.LT.AND P2, PT, R14, UR6, !P0 ;  /* 0x000000060e007c0c */ /* 0x001fe4000c741270 */
[----:B------:R-:W-:Y:S01]  /*1ece0*/  PRMT R29, R17, 0x7772, RZ ;  /* 0x00007772111d7816 */ /* 0x000fe200000000ff */
[----:B------:R-:W4:Y:S01]  /*1ecf0*/  LDCU UR6, c[0x0][0x39c] ;  /* 0x00007380ff0677ac */ /* 0x000f220008000800 */
[----:B------:R-:W-:Y:S01]  /*1ed00*/  PRMT R8, R25, 0x7772, RZ ;  /* 0x0000777219087816 */ /* 0x000fe200000000ff */
[----:B-1----:R-:W-:Y:S01]  /*1ed10*/  IMAD R23, R16, 0x4, R21 ;  /* 0x0000000410177824 */ /* 0x002fe200078e0215 */
[----:B------:R-:W4:Y:S01]  /*1ed20*/  LDL.LU R14, [R1+0xd4] ;  /* 0x0000d400010e7983 */ /* 0x000f220000300800 */
[----:B---3--:R-:W-:-:S04]  /*1ed30*/  IADD3 R2, P6, PT, R27, R0, RZ ;  /* 0x000000001b027210 */ /* 0x008fc80007fde0ff */
[----:B------:R-:W-:Y:S02]  /*1ed40*/  LEA.HI.X.SX32 R3, R27, R26, 0x1, P6 ;  /* 0x0000001a1b037211 */ /* 0x000fe400030f0eff */
[----:B------:R-:W-:-:S03]  /*1ed50*/  IADD3 R4, P6, PT, R21, R0, RZ ;  /* 0x0000000015047210 */ /* 0x000fc60007fde0ff */
[----:B------:R0:W-:Y:S01]  /*1ed60*/  @P5 STG.E.U8 desc[UR10][R2.64], R29 ;  /* 0x0000001d02005986 */ /* 0x0001e2000c10110a */
[----:B------:R-:W-:Y:S02]  /*1ed70*/  LEA.HI.X.SX32 R5, R21, R26, 0x1, P6 ;  /* 0x0000001a15057211 */ /* 0x000fe400030f0eff */
[----:B------:R-:W-:Y:S02]  /*1ed80*/  PRMT R27, R19, 0x7772, RZ ;  /* 0x00007772131b7816 */ /* 0x000fe400000000ff */
[----:B0-----:R-:W-:-:S04]  /*1ed90*/  IADD3 R2, P6, PT, R23, R0, RZ ;  /* 0x0000000017027210 */ /* 0x001fc80007fde0ff */
[----:B------:R-:W-:Y:S01]  /*1eda0*/  LEA.HI.X.SX32 R3, R23, R26, 0x1, P6 ;  /* 0x0000001a17037211 */ /* 0x000fe200030f0eff */
[----:B------:R-:W-:Y:S01]  /*1edb0*/  @P4 STG.E.U8 desc[UR10][R4.64], R27 ;  /* 0x0000001b04004986 */ /* 0x000fe2000c10110a */
[----:B-----5:R-:W-:Y:S01]  /*1edc0*/  ISETP.LT.AND P4, PT, R22, UR5, !P0 ;  /* 0x0000000516007c0c */ /* 0x020fe2000c781270 */
[----:B------:R-:W-:Y:S01]  /*1edd0*/  IMAD R23, R16, 0x4, R23 ;  /* 0x0000000410177824 */ /* 0x000fe200078e0217 */
[----:B------:R-:W-:Y:S01]  /*1ede0*/  PRMT R29, R11, 0x7773, RZ ;  /* 0x000077730b1d7816 */ /* 0x000fe200000000ff */
[----:B------:R0:W-:Y:S01]  /*1edf0*/  @P3 STG.E.U8 desc[UR10][R2.64], R8 ;  /* 0x0000000802003986 */ /* 0x0001e2000c10110a */
[----:B--2---:R-:W-:-:S03]  /*1ee00*/  ISETP.LT.AND P5, PT, R20, UR4, !P0 ;  /* 0x0000000414007c0c */ /* 0x004fc6000c7a1270 */
[----:B------:R-:W2:Y:S01]  /*1ee10*/  LDL.LU R22, [R1+0xd8] ;  /* 0x0000d80001167983 */ /* 0x000ea20000300800 */
[----:B------:R-:W-:Y:S01]  /*1ee20*/  IMAD R21, R16, 0x4, R23 ;  /* 0x0000000410157824 */ /* 0x000fe200078e0217 */
[----:B------:R-:W-:Y:S01]  /*1ee30*/  PRMT R6, R13, 0x7773, RZ ;  /* 0x000077730d067816 */ /* 0x000fe200000000ff */
[----:B------:R-:W1:Y:S01]  /*1ee40*/  LDCU UR4, c[0x0][0x39c] ;  /* 0x00007380ff0477ac */ /* 0x000e620008000800 */
[----:B------:R-:W2:Y:S01]  /*1ee50*/  LDCU UR5, c[0x0][0x39c] ;  /* 0x00007380ff0577ac */ /* 0x000ea20008000800 */
[----:B----4-:R-:W-:Y:S02]  /*1ee60*/  ISETP.LT.AND P3, PT, R28, UR6, !P0 ;  /* 0x000000061c007c0c */ /* 0x010fe4000c761270 */
[C---:B0-----:R-:W-:Y:S01]  /*1ee70*/  IADD3 R2, P6, PT, R23.reuse, R0, RZ ;  /* 0x0000000017027210 */ /* 0x041fe20007fde0ff */
[----:B------:R-:W3:Y:S01]  /*1ee80*/  LDL.LU R28, [R1+0xd0] ;  /* 0x0000d000011c7983 */ /* 0x000ee20000300800 */
[----:B------:R-:W-:Y:S01]  /*1ee90*/  IMAD R11, R16, 0x4, R21 ;  /* 0x00000004100b7824 */ /* 0x000fe200078e0215 */
[----:B------:R-:W3:Y:S01]  /*1eea0*/  LDCU UR6, c[0x0][0x39c] ;  /* 0x00007380ff0677ac */ /* 0x000ee20008000800 */
[----:B------:R-:W-:-:S02]  /*1eeb0*/  LEA.HI.X.SX32 R3, R23, R26, 0x1, P6 ;  /* 0x0000001a17037211 */ /* 0x000fc400030f0eff */
[----:B------:R-:W-:Y:S01]  /*1eec0*/  IADD3 R4, P6, PT, R21, R0, RZ ;  /* 0x0000000015047210 */ /* 0x000fe20007fde0ff */
[----:B------:R-:W-:-:S03]  /*1eed0*/  IMAD R13, R16, 0x4, R11 ;  /* 0x00000004100d7824 */ /* 0x000fc600078e020b */
[----:B------:R-:W-:Y:S01]  /*1eee0*/  LEA.HI.X.SX32 R5, R21, R26, 0x1, P6 ;  /* 0x0000001a15057211 */ /* 0x000fe200030f0eff */
[C---:B------:R-:W-:Y:S01]  /*1eef0*/  IMAD R21, R16.reuse, 0x4, R13 ;  /* 0x0000000410157824 */ /* 0x040fe200078e020d */
[----:B------:R0:W-:Y:S03]  /*1ef00*/  @P1 STG.E.U8 desc[UR10][R2.64], R29 ;  /* 0x0000001d02001986 */ /* 0x0001e6000c10110a */
[----:B------:R-:W-:Y:S01]  /*1ef10*/  IMAD R23, R16, 0x4, R21 ;  /* 0x0000000410177824 */ /* 0x000fe200078e0215 */
[----:B------:R4:W-:Y:S01]  /*1ef20*/  @P2 STG.E.U8 desc[UR10][R4.64], R6 ;  /* 0x0000000604002986 */ /* 0x0009e2000c10110a */
[-C--:B0-----:R-:W-:Y:S02]  /*1ef30*/  IADD3 R2, P1, PT, R11, R0.reuse, RZ ;  /* 0x000000000b027210 */ /* 0x081fe40007f3e0ff */
[----:B----4-:R-:W-:Y:S02]  /*1ef40*/  IADD3 R4, P2, PT, R13, R0, RZ ;  /* 0x000000000d047210 */ /* 0x010fe40007f5e0ff */
[----:B------:R-:W-:-:S02]  /*1ef50*/  LEA.HI.X.SX32 R3, R11, R26, 0x1, P1 ;  /* 0x0000001a0b037211 */ /* 0x000fc400008f0eff */
[----:B------:R-:W-:Y:S01]  /*1ef60*/  IADD3 R12, P1, PT, R23, R0, RZ ;  /* 0x00000000170c7210 */ /* 0x000fe20007f3e0ff */
[----:B------:R-:W-:Y:S01]  /*1ef70*/  IMAD R27, R16, 0x4, R23 ;  /* 0x00000004101b7824 */ /* 0x000fe200078e0217 */
[----:B------:R-:W-:Y:S02]  /*1ef80*/  LEA.HI.X.SX32 R5, R13, R26, 0x1, P2 ;  /* 0x0000001a0d057211 */ /* 0x000fe400010f0eff */
[----:B------:R-:W-:Y:S02]  /*1ef90*/  IADD3 R10, P6, PT, R21, R0, RZ ;  /* 0x00000000150a7210 */ /* 0x000fe40007fde0ff */
[----:B-1----:R-:W-:Y:S02]  /*1efa0*/  ISETP.LT.AND P2, PT, R14, UR4, !P0 ;  /* 0x000000040e007c0c */ /* 0x002fe4000c741270 */
[-C--:B------:R-:W-:Y:S02]  /*1efb0*/  LEA.HI.X.SX32 R13, R23, R26.reuse, 0x1, P1 ;  /* 0x0000001a170d7211 */ /* 0x080fe400008f0eff */
[----:B------:R-:W-:-:S02]  /*1efc0*/  LEA.HI.X.SX32 R11, R21, R26, 0x1, P6 ;  /* 0x0000001a150b7211 */ /* 0x000fc400030f0eff */
[----:B------:R-:W-:Y:S02]  /*1efd0*/  IADD3 R20, P6, PT, R27, R0, RZ ;  /* 0x000000001b147210 */ /* 0x000fe40007fde0ff */
[----:B------:R-:W-:Y:S02]  /*1efe0*/  PRMT R23, R7, 0x7773, RZ ;  /* 0x0000777307177816 */ /* 0x000fe400000000ff */
[----:B------:R-:W-:Y:S01]  /*1eff0*/  PRMT R9, R9, 0x7773, RZ ;  /* 0x0000777309097816 */ /* 0x000fe200000000ff */
[----:B------:R-:W-:Y:S01]  /*1f000*/  IMAD R29, R16, 0x4, R27 ;  /* 0x00000004101d7824 */ /* 0x000fe200078e021b */
[----:B------:R-:W-:Y:S02]  /*1f010*/  PRMT R15, R15, 0x7773, RZ ;  /* 0x000077730f0f7816 */ /* 0x000fe400000000ff */
[----:B------:R-:W-:Y:S01]  /*1f020*/  PRMT R17, R17, 0x7773, RZ ;  /* 0x0000777311117816 */ /* 0x000fe200000000ff */
[----:B------:R0:W-:Y:S01]  /*1f030*/  @P5 STG.E.U8 desc[UR10][R2.64], R23 ;  /* 0x0000001702005986 */ /* 0x0001e2000c10110a */
[----:B------:R-:W-:-:S02]  /*1f040*/  LEA.HI.X.SX32 R21, R27, R26, 0x1, P6 ;  /* 0x0000001a1b157211 */ /* 0x000fc400030f0eff */
[----:B------:R-:W-:Y:S02]  /*1f050*/  PRMT R19, R19, 0x7773, RZ ;  /* 0x0000777313137816 */ /* 0x000fe400000000ff */
[----:B--2---:R-:W-:Y:S01]  /*1f060*/  ISETP.LT.AND P1, PT, R22, UR5, !P0 ;  /* 0x0000000516007c0c */ /* 0x004fe2000c721270 */
[----:B------:R0:W-:Y:S01]  /*1f070*/  @P4 STG.E.U8 desc[UR10][R4.64], R9 ;  /* 0x0000000904004986 */ /* 0x0001e2000c10110a */
[----:B------:R-:W-:-:S03]  /*1f080*/  IADD3 R6, P6, PT, R29, R0, RZ ;  /* 0x000000001d067210 */ /* 0x000fc60007fde0ff */
[----:B------:R0:W-:Y:S04]  /*1f090*/  @P3 STG.E.U8 desc[UR10][R10.64], R15 ;  /* 0x0000000f0a003986 */ /* 0x0001e8000c10110a */
[----:B------:R0:W-:Y:S01]  /*1f0a0*/  @P2 STG.E.U8 desc[UR10][R12.64], R17 ;  /* 0x000000110c002986 */ /* 0x0001e2000c10110a */
[----:B------:R-:W-:-:S03]  /*1f0b0*/  LEA.HI.X.SX32 R7, R29, R26, 0x1, P6 ;  /* 0x0000001a1d077211 */ /* 0x000fc600030f0eff */
[----:B------:R0:W-:Y:S01]  /*1f0c0*/  @P1 STG.E.U8 desc[UR10][R20.64], R19 ;  /* 0x0000001314001986 */ /* 0x0001e2000c10110a */
[----:B------:R-:W-:Y:S02]  /*1f0d0*/  PRMT R25, R25, 0x7773, RZ ;  /* 0x0000777319197816 */ /* 0x000fe400000000ff */
[----:B---3--:R-:W-:-:S13]  /*1f0e0*/  ISETP.LT.AND P0, PT, R28, UR6, !P0 ;  /* 0x000000061c007c0c */ /* 0x008fda000c701270 */
[----:B0-----:R-:W-:Y:S05]  /*1f0f0*/  @!P0 EXIT ;  /* 0x000000000000894d */ /* 0x001fea0003800000 */
[----:B------:R-:W-:Y:S01]  /*1f100*/  STG.E.U8 desc[UR10][R6.64], R25 ;  /* 0x0000001906007986 */ /* 0x000fe2000c10110a */
[----:B------:R-:W-:Y:S05]  /*1f110*/  EXIT ;  /* 0x000000000000794d */ /* 0x000fea0003800000 */
.L_x_3:
[----:B------:R-:W-:-:S00]  /*1f120*/  BRA `(.L_x_3) ;  /* 0xfffffffc00fc7947 */ /* 0x000fc0000383ffff */
[----:B------:R-:W-:-:S00]  /*1f130*/  NOP ;  /* 0x0000000000007918 */ /* 0x000fc00000000000 */
        /* <DEDUP_REMOVED lines=12> */
.L_x_4:


//--------------------- .nv.shared.matmul_kernel  --------------------------
	.section	.nv.shared.matmul_kernel,"aw",@nobits
	.sectionflags	@""
	.align	16
	.zero		1024


//--------------------- .nv.shared.reserved.0     --------------------------
	.section	.nv.shared.reserved.0,"aw",@nobits
	.weak		__nv_reservedSMEM_offset_0_alias
	.size		__nv_reservedSMEM_offset_0_alias, 0, 64
	.other		__nv_reservedSMEM_offset_0_alias,@"STO_CUDA_RESERVED_SHARED STV_DEFAULT"
__nv_reservedSMEM_offset_0_alias:
	.zero		0
	.zero		64


//--------------------- .nv.constant0.matmul_kernel --------------------------
	.section	.nv.constant0.matmul_kernel,"a",@progbits
	.sectionflags	@""
	.align	4
.nv.constant0.matmul_kernel:
	.zero		976


//--------------------- SYMBOLS --------------------------

	.type		.nv.reservedSmem.offset0,@object
	.size		.nv.reservedSmem.offset0,0x4
	.type		.nv.reservedSmem.cap,@object
	.size		.nv.reservedSmem.cap,0x4
